def matmul_kernel(
    a_ptr,
    b_ptr,
    c_ptr,
    M,
    N,
    K,
    stride_am,
    stride_ak,
    stride_bk,
    stride_bn,
    stride_cm,
    stride_cn,
    BLOCK_M: tl.constexpr,
    BLOCK_N: tl.constexpr,
    BLOCK_K: tl.constexpr,
    GROUP_M: tl.constexpr,
):
    pid = tl.program_id(axis=0)
    num_pid_m = tl.cdiv(M, BLOCK_M)
    num_pid_n = tl.cdiv(N, BLOCK_N)
    num_pid_in_group = GROUP_M * num_pid_n
    group_id = pid // num_pid_in_group
    first_pid_m = group_id * GROUP_M
    group_size_m = min(num_pid_m - first_pid_m, GROUP_M)
    pid_m = first_pid_m + ((pid % num_pid_in_group) % group_size_m)
    pid_n = (pid % num_pid_in_group) // group_size_m

    offs_am = (pid_m * BLOCK_M + tl.arange(0, BLOCK_M)) % M
    offs_bn = (pid_n * BLOCK_N + tl.arange(0, BLOCK_N)) % N
    offs_k = tl.arange(0, BLOCK_K)
    a_ptrs = a_ptr + offs_am[:, None] * stride_am + offs_k[None, :] * stride_ak
    b_ptrs = b_ptr + offs_k[:, None] * stride_bk + offs_bn[None, :] * stride_bn

    acc = tl.zeros((BLOCK_M, BLOCK_N), dtype=tl.float32)
    for kk in range(0, tl.cdiv(K, BLOCK_K)):
        a = tl.load(a_ptrs, mask=offs_k[None, :] < K - kk * BLOCK_K, other=0.0)
        b = tl.load(b_ptrs, mask=offs_k[:, None] < K - kk * BLOCK_K, other=0.0)
        acc = tl.dot(a, b, acc)
        a_ptrs += BLOCK_K * stride_ak
        b_ptrs += BLOCK_K * stride_bk

    c = acc.to(c_ptr.dtype.element_ty)
    offs_cm = pid_m * BLOCK_M + tl.arange(0, BLOCK_M)
    offs_cn = pid_n * BLOCK_N + tl.arange(0, BLOCK_N)
    c_ptrs = c_ptr + offs_cm[:, None] * stride_cm + offs_cn[None, :] * stride_cn
    mask = (offs_cm[:, None] < M) & (offs_cn[None, :] < N)
    tl.store(c_ptrs, c, mask=mask)

# config = {"BLOCK_K": 64, "BLOCK_M": 512, "BLOCK_N": 32, "GROUP_M": 8, "arch": "sm_100", "dtype": "fp16", "num_ctas": 1, "num_stages": 3, "num_warps": 4}
# arch = sm_100


// ===== COMPILED SASS (sm_100a) =====

	.target	sm_100a

	.elftype	@"ET_EXEC"


//--------------------- .note.nv.tkinfo           --------------------------
	.section	.note.nv.tkinfo,"",@"SHT_NOTE"
	.sectionflags	@"SHF_NOTE_NV_TKINFO"
	.tkinfo
        /*0018*/ 	.word	0x00000081
        /*0030*/ 	.string	""
        /*0030*/ 	.string	"ptxas-blackwell"
        /*0030*/ 	.string	"Cuda compilation tools, release 12.9, V12.9.86"
        /*0030*/ 	.string	"Build cuda_12.9.r12.9/compiler.36037853_0"
        /*0030*/ 	.string	"-v  -suppress-debug-info  -lineinfo  -arch sm_100a "



//--------------------- .note.nv.cuver            --------------------------
	.section	.note.nv.cuver,"",@"SHT_NOTE"
	.sectionflags	@"SHF_NOTE_NV_CUVER"
        /*0018*/ 	.short	0x0001
        /*001a*/ 	.short	0x0064
        /*001c*/ 	.short	0x0001
        /*001e*/ 	.short	0x0000
        /*0020*/ 	.short	0x0001
        /*0022*/ 	.short	0x0000


//--------------------- .nv.info                  --------------------------
	.section	.nv.info,"",@"SHT_CUDA_INFO"
	.align	4


	//----- nvinfo : EIATTR_REGCOUNT
	.align		4
        /*0000*/ 	.byte	0x04, 0x2f
        /*0002*/ 	.short	(.L_4 - .L_3)
	.align		4
.L_3:
        /*0004*/ 	.word	index@(matmul_kernel)
        /*0008*/ 	.word	0x000000a8


	//----- nvinfo : EIATTR_FRAME_SIZE
	.align		4
.L_4:
        /*000c*/ 	.byte	0x04, 0x11
        /*000e*/ 	.short	(.L_6 - .L_5)
	.align		4
.L_5:
        /*0010*/ 	.word	index@($__internal_2_$__cuda_sm10x_tcgen05_guardrail_trap_unallocated_columns_being_dealloced)
        /*0014*/ 	.word	0x000012b0


	//----- nvinfo : EIATTR_FRAME_SIZE
	.align		4
.L_6:
        /*0018*/ 	.byte	0x04, 0x11
        /*001a*/ 	.short	(.L_8 - .L_7)
	.align		4
.L_7:
        /*001c*/ 	.word	index@($__internal_1_$__cuda_sm10x_tcgen05_guardrail_trap_phase_invalid_during_alloc)
        /*0020*/ 	.word	0x000012b0


	//----- nvinfo : EIATTR_FRAME_SIZE
	.align		4
.L_8:
        /*0024*/ 	.byte	0x04, 0x11
        /*0026*/ 	.short	(.L_10 - .L_9)
	.align		4
.L_9:
        /*0028*/ 	.word	index@($__internal_0_$__cuda_sm10x_tcgen05_guardrail_trap_col_being_dealloced_not_returned_by_alloc)
        /*002c*/ 	.word	0x000012b0


	//----- nvinfo : EIATTR_FRAME_SIZE
	.align		4
.L_10:
        /*0030*/ 	.byte	0x04, 0x11
        /*0032*/ 	.short	(.L_12 - .L_11)
	.align		4
.L_11:
        /*0034*/ 	.word	index@(matmul_kernel)
        /*0038*/ 	.word	0x000012b0


	//----- nvinfo : EIATTR_MIN_STACK_SIZE
	.align		4
.L_12:
        /*003c*/ 	.byte	0x04, 0x12
        /*003e*/ 	.short	(.L_14 - .L_13)
	.align		4
.L_13:
        /*0040*/ 	.word	index@(matmul_kernel)
        /*0044*/ 	.word	0x000012b0
.L_14:


//--------------------- .nv.info.matmul_kernel    --------------------------
	.section	.nv.info.matmul_kernel,"",@"SHT_CUDA_INFO"
	.sectionflags	@""
	.align	4


	//----- nvinfo : EIATTR_CUDA_API_VERSION
	.align		4
        /*0000*/ 	.byte	0x04, 0x37
        /*0002*/ 	.short	(.L_16 - .L_15)
.L_15:
        /*0004*/ 	.word	0x00000081


	//----- nvinfo : EIATTR_KPARAM_INFO
	.align		4
.L_16:
        /*0008*/ 	.byte	0x04, 0x17
        /*000a*/ 	.short	(.L_18 - .L_17)
.L_17:
        /*000c*/ 	.word	0x00000000
        /*0010*/ 	.short	0x000d
        /*0012*/ 	.short	0x0048
        /*0014*/ 	.byte	0x00, 0xf4, 0x21, 0x00


	//----- nvinfo : EIATTR_KPARAM_INFO
	.align		4
.L_18:
        /*0018*/ 	.byte	0x04, 0x17
        /*001a*/ 	.short	(.L_20 - .L_19)
.L_19:
        /*001c*/ 	.word	0x00000000
        /*0020*/ 	.short	0x000c
        /*0022*/ 	.short	0x0040
        /*0024*/ 	.byte	0x00, 0xf4, 0x21, 0x00


	//----- nvinfo : EIATTR_KPARAM_INFO
	.align		4
.L_20:
        /*0028*/ 	.byte	0x04, 0x17
        /*002a*/ 	.short	(.L_22 - .L_21)
.L_21:
        /*002c*/ 	.word	0x00000000
        /*0030*/ 	.short	0x000b
        /*0032*/ 	.short	0x0038
        /*0034*/ 	.byte	0x00, 0xf0, 0x11, 0x00


	//----- nvinfo : EIATTR_KPARAM_INFO
	.align		4
.L_22:
        /*0038*/ 	.byte	0x04, 0x17
        /*003a*/ 	.short	(.L_24 - .L_23)
.L_23:
        /*003c*/ 	.word	0x00000000
        /*0040*/ 	.short	0x000a
        /*0042*/ 	.short	0x0034
        /*0044*/ 	.byte	0x00, 0xf0, 0x11, 0x00


	//----- nvinfo : EIATTR_KPARAM_INFO
	.align		4
.L_24:
        /*0048*/ 	.byte	0x04, 0x17
        /*004a*/ 	.short	(.L_26 - .L_25)
.L_25:
        /*004c*/ 	.word	0x00000000
        /*0050*/ 	.short	0x0009
        /*0052*/ 	.short	0x0030
        /*0054*/ 	.byte	0x00, 0xf0, 0x11, 0x00


	//----- nvinfo : EIATTR_KPARAM_INFO
	.align		4
.L_26:
        /*0058*/ 	.byte	0x04, 0x17
        /*005a*/ 	.short	(.L_28 - .L_27)
.L_27:
        /*005c*/ 	.word	0x00000000
        /*0060*/ 	.short	0x0008
        /*0062*/ 	.short	0x002c
        /*0064*/ 	.byte	0x00, 0xf0, 0x11, 0x00


	//----- nvinfo : EIATTR_KPARAM_INFO
	.align		4
.L_28:
        /*0068*/ 	.byte	0x04, 0x17
        /*006a*/ 	.short	(.L_30 - .L_29)
.L_29:
        /*006c*/ 	.word	0x00000000
        /*0070*/ 	.short	0x0007
        /*0072*/ 	.short	0x0028
        /*0074*/ 	.byte	0x00, 0xf0, 0x11, 0x00


	//----- nvinfo : EIATTR_KPARAM_INFO
	.align		4
.L_30:
        /*0078*/ 	.byte	0x04, 0x17
        /*007a*/ 	.short	(.L_32 - .L_31)
.L_31:
        /*007c*/ 	.word	0x00000000
        /*0080*/ 	.short	0x0006
        /*0082*/ 	.short	0x0024
        /*0084*/ 	.byte	0x00, 0xf0, 0x11, 0x00


	//----- nvinfo : EIATTR_KPARAM_INFO
	.align		4
.L_32:
        /*0088*/ 	.byte	0x04, 0x17
        /*008a*/ 	.short	(.L_34 - .L_33)
.L_33:
        /*008c*/ 	.word	0x00000000
        /*0090*/ 	.short	0x0005
        /*0092*/ 	.short	0x0020
        /*0094*/ 	.byte	0x00, 0xf0, 0x11, 0x00


	//----- nvinfo : EIATTR_KPARAM_INFO
	.align		4
.L_34:
        /*0098*/ 	.byte	0x04, 0x17
        /*009a*/ 	.short	(.L_36 - .L_35)
.L_35:
        /*009c*/ 	.word	0x00000000
        /*00a0*/ 	.short	0x0004
        /*00a2*/ 	.short	0x001c
        /*00a4*/ 	.byte	0x00, 0xf0, 0x11, 0x00


	//----- nvinfo : EIATTR_KPARAM_INFO
	.align		4
.L_36:
        /*00a8*/ 	.byte	0x04, 0x17
        /*00aa*/ 	.short	(.L_38 - .L_37)
.L_37:
        /*00ac*/ 	.word	0x00000000
        /*00b0*/ 	.short	0x0003
        /*00b2*/ 	.short	0x0018
        /*00b4*/ 	.byte	0x00, 0xf0, 0x11, 0x00


	//----- nvinfo : EIATTR_KPARAM_INFO
	.align		4
.L_38:
        /*00b8*/ 	.byte	0x04, 0x17
        /*00ba*/ 	.short	(.L_40 - .L_39)
.L_39:
        /*00bc*/ 	.word	0x00000000
        /*00c0*/ 	.short	0x0002
        /*00c2*/ 	.short	0x0010
        /*00c4*/ 	.byte	0x00, 0xf4, 0x21, 0x00


	//----- nvinfo : EIATTR_KPARAM_INFO
	.align		4
.L_40:
        /*00c8*/ 	.byte	0x04, 0x17
        /*00ca*/ 	.short	(.L_42 - .L_41)
.L_41:
        /*00cc*/ 	.word	0x00000000
        /*00d0*/ 	.short	0x0001
        /*00d2*/ 	.short	0x0008
        /*00d4*/ 	.byte	0x00, 0xf4, 0x21, 0x00


	//----- nvinfo : EIATTR_KPARAM_INFO
	.align		4
.L_42:
        /*00d8*/ 	.byte	0x04, 0x17
        /*00da*/ 	.short	(.L_44 - .L_43)
.L_43:
        /*00dc*/ 	.word	0x00000000
        /*00e0*/ 	.short	0x0000
        /*00e2*/ 	.short	0x0000
        /*00e4*/ 	.byte	0x00, 0xf4, 0x21, 0x00


	//----- nvinfo : EIATTR_AT_ENTRY_FRAGMENTS
	.align		4
.L_44:
        /*00e8*/ 	.byte	0x04, 0x4f
        /*00ea*/ 	.short	(.L_46 - .L_45)


	//   ....[0]....
.L_45:
        /*00ec*/ 	.word	0x00000004


	//----- nvinfo : EIATTR_RESERVED_SMEM_USED
	.align		4
.L_46:
        /*00f0*/ 	.byte	0x01, 0x41
	.zero		2


	//----- nvinfo : EIATTR_SPARSE_MMA_MASK
	.align		4
        /*00f4*/ 	.byte	0x03, 0x50
        /*00f6*/ 	.short	0x0000


	//----- nvinfo : EIATTR_TCGEN05_1CTA_USED
	.align		4
        /*00f8*/ 	.byte	0x01, 0x51
	.zero		2


	//----- nvinfo : EIATTR_MAXREG_COUNT
	.align		4
        /*00fc*/ 	.byte	0x03, 0x1b
        /*00fe*/ 	.short	0x00ff


	//----- nvinfo : EIATTR_NUM_BARRIERS
	.align		4
        /*0100*/ 	.byte	0x02, 0x4c
        /*0102*/ 	.byte	0x01
	.zero		1


	//----- nvinfo : EIATTR_ANNOTATIONS
	.align		4
        /*0104*/ 	.byte	0x04, 0x55
        /*0106*/ 	.short	(.L_48 - .L_47)


	//   ....[0]....
.L_47:
        /*0108*/ 	.word	0x00000001
        /*010c*/ 	.byte	0xd0, 0x03, 0x00, 0x00, 0x01, 0x00, 0x00, 0x00, 0xf0, 0x08, 0x00, 0x00, 0x01, 0x00, 0x00, 0x00
        /* <DEDUP_REMOVED lines=1555> */
        /*624c*/ 	.byte	0x80, 0xb4, 0x01, 0x00


	//----- nvinfo : EIATTR_INT_WARP_WIDE_INSTR_OFFSETS
	.align		4
.L_48:
        /*6250*/ 	.byte	0x04, 0x31
        /*6252*/ 	.short	(.L_50 - .L_49)


	//   ....[0]....
.L_49:
        /*6254*/ 	.word	0x00000e70


	//   ....[1]....
        /*6258*/ 	.word	0x00000ea0


	//   ....[2]....
        /*625c*/ 	.word	0x000044d0


	//   ....[3]....
        /*6260*/ 	.word	0x0001dd60


	//   ....[4]....
        /*6264*/ 	.word	0x0001ddb0


	//----- nvinfo : EIATTR_COOP_GROUP_MASK_REGIDS
	.align		4
.L_50:
        /*6268*/ 	.byte	0x04, 0x29
        /*626a*/ 	.short	(.L_52 - .L_51)


	//   ....[0]....
.L_51:
        /*626c*/ 	.word	0xffffffff


	//   ....[1]....
        /*6270*/ 	.word	0xffffffff


	//   ....[2]....
        /*6274*/ 	.word	0xffffffff


	//   ....[3]....
        /*6278*/ 	.word	0xffffffff


	//----- nvinfo : EIATTR_COOP_GROUP_INSTR_OFFSETS
	.align		4
.L_52:
        /*627c*/ 	.byte	0x04, 0x28
        /*627e*/ 	.short	(.L_54 - .L_53)


	//   ....[0]....
.L_53:
        /*6280*/ 	.word	0x00000070


	//   ....[1]....
        /*6284*/ 	.word	0x00000330


	//   ....[2]....
        /*6288*/ 	.word	0x0001dbf0


	//   ....[3]....
        /*628c*/ 	.word	0x0001de60


	//----- nvinfo : EIATTR_VRC_CTA_INIT_COUNT
	.align		4
.L_54:
        /*6290*/ 	.byte	0x02, 0x4a
        /*6292*/ 	.byte	0x80
	.zero		1


	//----- nvinfo : EIATTR_MBARRIER_INSTR_OFFSETS
	.align		4
        /*6294*/ 	.byte	0x04, 0x39
        /*6296*/ 	.short	(.L_56 - .L_55)


	//   ....[0]....
.L_55:
        /*6298*/ 	.word	0x00001060
        /*629c*/ 	.word	0x000000ff
        /*62a0*/ 	.word	0x00000000
        /*62a4*/ 	.short	0x0100
        /*62a6*/ 	.byte	0x08
	.zero		1


	//   ....[1]....
        /*62a8*/ 	.word	0x000044f0
        /*62ac*/ 	.word	0x000000ff
        /*62b0*/ 	.word	0x00022008
        /*62b4*/ 	.short	0x0100
        /*62b6*/ 	.byte	0x05
	.zero		1


	//   ....[2]....
        /*62b8*/ 	.word	0x0000e950
        /*62bc*/ 	.word	0x000000ff
        /*62c0*/ 	.word	0x00000000
        /*62c4*/ 	.short	0x010a
        /*62c6*/ 	.byte	0x08
	.zero		1


	//   ....[3]....
        /*62c8*/ 	.word	0x0001b410
        /*62cc*/ 	.word	0x000000ff
        /*62d0*/ 	.word	0x00000000
        /*62d4*/ 	.short	0x010a
        /*62d6*/ 	.byte	0x08
	.zero		1


	//   ....[4]....
        /*62d8*/ 	.word	0x0001b4a0
        /*62dc*/ 	.word	0x000000ff
        /*62e0*/ 	.word	0x00022000
        /*62e4*/ 	.short	0x0108
        /*62e6*/ 	.byte	0x05
	.zero		1


	//   ....[5]....
        /*62e8*/ 	.word	0x0001b4d0
        /*62ec*/ 	.word	0x000000ff
        /*62f0*/ 	.word	0x00022008
        /*62f4*/ 	.short	0x0108
        /*62f6*/ 	.byte	0x05
	.zero		1


	//   ....[6]....
        /*62f8*/ 	.word	0x0001de80
        /*62fc*/ 	.word	0x000000ff
        /*6300*/ 	.word	0x00000000
        /*6304*/ 	.short	0x010a
        /*6306*/ 	.byte	0x08
	.zero		1


	//   ....[7]....
        /*6308*/ 	.word	0x0001deb0
        /*630c*/ 	.word	0x000000ff
        /*6310*/ 	.word	0x00000000
        /*6314*/ 	.short	0x010a
        /*6316*/ 	.byte	0x08
	.zero		1


	//----- nvinfo : EIATTR_NUM_MBARRIERS
	.align		4
.L_56:
        /*6318*/ 	.byte	0x03, 0x38
        /*631a*/ 	.short	0x0002


	//----- nvinfo : EIATTR_EXIT_INSTR_OFFSETS
	.align		4
        /*631c*/ 	.byte	0x04, 0x1c
        /*631e*/ 	.short	(.L_58 - .L_57)


	//   ....[0]....
.L_57:
        /*6320*/ 	.word	0x0001de70


	//----- nvinfo : EIATTR_REQNTID
	.align		4
.L_58:
        /*6324*/ 	.byte	0x04, 0x10
        /*6326*/ 	.short	(.L_60 - .L_59)
.L_59:
        /*6328*/ 	.word	0x00000080
        /*632c*/ 	.word	0x00000001
        /*6330*/ 	.word	0x00000001


	//----- nvinfo : EIATTR_CRS_STACK_SIZE
	.align		4
.L_60:
        /*6334*/ 	.byte	0x04, 0x1e
        /*6336*/ 	.short	(.L_62 - .L_61)
.L_61:
        /*6338*/ 	.word	0x00000000


	//----- nvinfo : EIATTR_CBANK_PARAM_SIZE
	.align		4
.L_62:
        /*633c*/ 	.byte	0x03, 0x19
        /*633e*/ 	.short	0x0050


	//----- nvinfo : EIATTR_PARAM_CBANK
	.align		4
        /*6340*/ 	.byte	0x04, 0x0a
        /*6342*/ 	.short	(.L_64 - .L_63)
	.align		4
.L_63:
        /*6344*/ 	.word	index@(.nv.constant0.matmul_kernel)
        /*6348*/ 	.short	0x0380
        /*634a*/ 	.short	0x0050


	//----- nvinfo : EIATTR_SW_WAR
	.align		4
.L_64:
        /*634c*/ 	.byte	0x04, 0x36
        /*634e*/ 	.short	(.L_66 - .L_65)
.L_65:
        /*6350*/ 	.word	0x00000008
.L_66:


//--------------------- .nv.compat                --------------------------
	.section	.nv.compat,"",@"SHT_CUDA_COMPAT_INFO"
	.align	4
        /*0000*/ 	.byte	0x02, 0x02, 0x02, 0x00, 0x02, 0x05, 0x05, 0x00, 0x02, 0x03, 0x00, 0x00, 0x02, 0x06, 0x01, 0x00


//--------------------- .nv.callgraph             --------------------------
	.section	.nv.callgraph,"",@"SHT_CUDA_CALLGRAPH"
	.align	4
	.sectionentsize	8
	.align		4
        /*0000*/ 	.word	0x00000000
	.align		4
        /*0004*/ 	.word	0xffffffff
	.align		4
        /*0008*/ 	.word	0x00000000
	.align		4
        /*000c*/ 	.word	0xfffffffe
	.align		4
        /*0010*/ 	.word	0x00000000
	.align		4
        /*0014*/ 	.word	0xfffffffd
	.align		4
        /*0018*/ 	.word	0x00000000
	.align		4
        /*001c*/ 	.word	0xfffffffc


//--------------------- .text.matmul_kernel       --------------------------
	.section	.text.matmul_kernel,"ax",@progbits
	.align	128
        .global         matmul_kernel
        .type           matmul_kernel,@function
        .size           matmul_kernel,(.L_x_20 - matmul_kernel)
        .other          matmul_kernel,@"STO_CUDA_ENTRY STV_DEFAULT"
matmul_kernel:
.text.matmul_kernel:
[----:B------:R-:W0:Y:S01]  /*0000*/  LDC R1, c[0x0][0x37c] ;  /* 0x0000df00ff017b82 */ /* 0x000e220000000800 */
[----:B------:R-:W1:Y:S01]  /*0010*/  S2R R0, SR_TID.X ;  /* 0x0000000000007919 */ /* 0x000e620000002100 */
[----:B0-----:R-:W-:Y:S01]  /*0020*/  VIADD R1, R1, 0xffffed50 ;  /* 0xffffed5001017836 */ /* 0x001fe20000000000 */
[----:B-1----:R-:W-:-:S13]  /*0030*/  ISETP.GE.U32.AND P0, PT, R0, 0x20, PT ;  /* 0x000000200000780c */ /* 0x002fda0003f06070 */
[----:B------:R-:W-:Y:S02]  /*0040*/  VOTEU.ANY UP0, P0 ;  /* 0x0000000000ff7886 */ /* 0x000fe40000000100 */
[----:B------:R-:W-:Y:S05]  /*0050*/  BRA.U UP0, `(.L_x_0) ;  /* 0x0000000100b87547 */ /* 0x000fea000b800000 */
[----:B------:R-:W0:Y:S01]  /*0060*/  S2UR UR6, SR_CgaCtaId ;  /* 0x00000000000679c3 */ /* 0x000e220000008800 */
[----:B------:R-:W-:Y:S01]  /*0070*/  NOP ;  /* 0x0000000000007918 */ /* 0x000fe20000000000 */
[----:B------:R-:W-:Y:S02]  /*0080*/  UMOV UR4, 0x40 ;  /* 0x0000004000047882 */ /* 0x000fe40000000000 */
[----:B0-----:R-:W-:-:S09]  /*0090*/  ULEA UR4, UR6, UR4, 0x18 ;  /* 0x0000000406047291 */ /* 0x001fd2000f8ec0ff */
[----:B------:R-:W0:Y:S01]  /*00a0*/  LDS.U8 R0, [UR4] ;  /* 0x00000004ff007984 */ /* 0x000e220008000000 */
[----:B------:R-:W-:Y:S02]  /*00b0*/  UMOV UR4, 0x400 ;  /* 0x0000040000047882 */ /* 0x000fe40000000000 */
[----:B------:R-:W-:Y:S01]  /*00c0*/  ULEA UR4, UR6, UR4, 0x18 ;  /* 0x0000000406047291 */ /* 0x000fe2000f8ec0ff */
[----:B0-----:R-:W-:-:S13]  /*00d0*/  ISETP.NE.AND P0, PT, R0, RZ, PT ;  /* 0x000000ff0000720c */ /* 0x001fda0003f05270 */
[----:B------:R-:W-:Y:S05]  /*00e0*/  @P0 BRA `(.L_x_1) ;  /* 0x00000000007c0947 */ /* 0x000fea0003800000 */
[----:B------:R-:W-:-:S13]  /*00f0*/  ELECT P0, URZ, PT ;  /* 0x0000000000ff782f */ /* 0x000fda0003800000 */
[----:B------:R-:W-:Y:S05]  /*0100*/  @!P0 BRA `(.L_x_2) ;  /* 0x0000000000848947 */ /* 0x000fea0003800000 */
[----:B------:R-:W-:Y:S01]  /*0110*/  UMOV UR5, 0x4 ;  /* 0x0000000400057882 */ /* 0x000fe20000000000 */
[----:B------:R-:W-:Y:S02]  /*0120*/  IMAD.MOV.U32 R4, RZ, RZ, 0x1 ;  /* 0x00000001ff047424 */ /* 0x000fe400078e00ff */
[----:B------:R-:W-:Y:S02]  /*0130*/  IMAD.MOV.U32 R5, RZ, RZ, 0xf ;  /* 0x0000000fff057424 */ /* 0x000fe400078e00ff */
[----:B------:R-:W-:Y:S04]  /*0140*/  DEPBAR.LE SB0, 0x36 ;  /* 0x00008d800000791a */ /* 0x000fe80000000000 */
[----:B------:R-:W0:Y:S02]  /*0150*/  UTCATOMSWS.FIND_AND_SET.ALIGN UP1, UR5, UR5 ;  /* 0x00000005000575e3 */ /* 0x000e240008020800 */
[----:B0-----:R-:W-:-:S04]  /*0160*/  PLOP3.LUT P0, PT, PT, PT, UP1, 0x80, 0x8 ;  /* 0x000000000008781c */ /* 0x001fc80003f0f018 */
[----:B------:R-:W-:-:S04]  /*0170*/  SEL R0, RZ, 0xffffffff, !P0 ;  /* 0xffffffffff007807 */ /* 0x000fc80004000000 */
[----:B------:R-:W-:Y:S01]  /*0180*/  ISETP.NE.AND P0, PT, R0, RZ, PT ;  /* 0x000000ff0000720c */ /* 0x000fe20003f05270 */
[----:B------:R-:W-:-:S12]  /*0190*/  IMAD.U32 R0, RZ, RZ, UR5 ;  /* 0x00000005ff007e24 */ /* 0x000fd8000f8e00ff */
[----:B------:R-:W-:Y:S05]  /*01a0*/  @P0 BRA `(.L_x_3) ;  /* 0x0000000000240947 */ /* 0x000fea0003800000 */
.L_x_4:
[----:B------:R-:W-:Y:S05]  /*01b0*/  NANOSLEEP 0x64 ;  /* 0x000000640000795d */ /* 0x000fea0003800000 */
[----:B------:R-:W-:-:S05]  /*01c0*/  UMOV UR5, 0x4 ;  /* 0x0000000400057882 */ /* 0x000fca0000000000 */
[----:B------:R-:W-:Y:S04]  /*01d0*/  DEPBAR.LE SB0, 0x36 ;  /* 0x00008d800000791a */ /* 0x000fe80000000000 */
[----:B------:R-:W0:Y:S02]  /*01e0*/  UTCATOMSWS.FIND_AND_SET.ALIGN UP1, UR5, UR5 ;  /* 0x00000005000575e3 */ /* 0x000e240008020800 */
[----:B0-----:R-:W-:-:S04]  /*01f0*/  PLOP3.LUT P0, PT, PT, PT, UP1, 0x80, 0x8 ;  /* 0x000000000008781c */ /* 0x001fc80003f0f018 */
[----:B------:R-:W-:-:S04]  /*0200*/  SEL R0, RZ, 0xffffffff, !P0 ;  /* 0xffffffffff007807 */ /* 0x000fc80004000000 */
[----:B------:R-:W-:Y:S01]  /*0210*/  ISETP.NE.AND P0, PT, R0, RZ, PT ;  /* 0x000000ff0000720c */ /* 0x000fe20003f05270 */
[----:B------:R-:W-:-:S12]  /*0220*/  IMAD.U32 R0, RZ, RZ, UR5 ;  /* 0x00000005ff007e24 */ /* 0x000fd8000f8e00ff */
[----:B------:R-:W-:Y:S05]  /*0230*/  @!P0 BRA `(.L_x_4) ;  /* 0xfffffffc00dc8947 */ /* 0x000fea000383ffff */
.L_x_3:
[C---:B------:R-:W-:Y:S01]  /*0240*/  VIADD R3, R0.reuse, 0x10 ;  /* 0x0000001000037836 */ /* 0x040fe20000000000 */
[----:B------:R-:W-:Y:S01]  /*0250*/  UMOV UR5, 0x50 ;  /* 0x0000005000057882 */ /* 0x000fe20000000000 */
[----:B------:R-:W-:Y:S01]  /*0260*/  SHF.L.U32 R2, R5, R0, RZ ;  /* 0x0000000005027219 */ /* 0x000fe200000006ff */
[----:B------:R-:W-:Y:S01]  /*0270*/  ULEA UR5, UR6, UR5, 0x18 ;  /* 0x0000000506057291 */ /* 0x000fe2000f8ec0ff */
[----:B------:R-:W-:Y:S01]  /*0280*/  IMAD.SHL.U32 R0, R0, 0x20, RZ ;  /* 0x0000002000007824 */ /* 0x000fe200078e00ff */
[----:B------:R-:W-:-:S04]  /*0290*/  SHF.L.U32 R3, R4, R3, RZ ;  /* 0x0000000304037219 */ /* 0x000fc800000006ff */
[----:B------:R-:W-:-:S05]  /*02a0*/  LOP3.LUT R2, R3, R2, RZ, 0xfc, !PT ;  /* 0x0000000203027212 */ /* 0x000fca00078efcff */
[----:B------:R0:W-:Y:S04]  /*02b0*/  ATOMS.OR RZ, [UR5], R2 ;  /* 0x00000002ffff798c */ /* 0x0001e8000b000005 */
[----:B------:R0:W-:Y:S01]  /*02c0*/  STS [UR4], R0 ;  /* 0x00000000ff007988 */ /* 0x0001e20008000804 */
[----:B------:R-:W-:Y:S05]  /*02d0*/  BRA `(.L_x_2) ;  /* 0x0000000000107947 */ /* 0x000fea0003800000 */
.L_x_1:
[----:B------:R-:W-:Y:S01]  /*02e0*/  IMAD.MOV.U32 R0, RZ, RZ, -0x1 ;  /* 0xffffffffff007424 */ /* 0x000fe200078e00ff */
[----:B------:R-:W-:-:S04]  /*02f0*/  MOV R2, 0x320 ;  /* 0x0000032000027802 */ /* 0x000fc80000000f00 */
[----:B------:R0:W-:Y:S03]  /*0300*/  STS [UR4], R0 ;  /* 0x00000000ff007988 */ /* 0x0001e60008000804 */
[----:B0-----:R-:W-:Y:S05]  /*0310*/  CALL.REL.NOINC `($__internal_1_$__cuda_sm10x_tcgen05_guardrail_trap_phase_invalid_during_alloc) ;  /* 0x000001d800fc7944 */ /* 0x001fea0003c00000 */
.L_x_2:
[----:B------:R-:W-:Y:S05]  /*0320*/  WARPSYNC.ALL ;  /* 0x0000000000007948 */ /* 0x000fea0003800000 */
[----:B------:R-:W-:Y:S01]  /*0330*/  NOP ;  /* 0x0000000000007918 */ /* 0x000fe20000000000 */
.L_x_0:
[----:B0-----:R-:W0:Y:S01]  /*0340*/  LDC.64 R2, c[0x0][0x398] ;  /* 0x0000e600ff027b82 */ /* 0x001e220000000a00 */
[----:B------:R-:W1:Y:S01]  /*0350*/  S2R R5, SR_CTAID.X ;  /* 0x0000000000057919 */ /* 0x000e620000002500 */
[----:B------:R-:W-:Y:S01]  /*0360*/  UMOV UR5, 0x400 ;  /* 0x0000040000057882 */ /* 0x000fe20000000000 */
[----:B------:R-:W2:Y:S01]  /*0370*/  LDCU.128 UR20, c[0x0][0x380] ;  /* 0x00007000ff1477ac */ /* 0x000ea20008000c00 */
[----:B------:R-:W3:Y:S01]  /*0380*/  S2R R19, SR_TID.X ;  /* 0x0000000000137919 */ /* 0x000ee20000002100 */
[----:B------:R-:W-:-:S03]  /*0390*/  UMOV UR10, 0x1 ;  /* 0x00000001000a7882 */ /* 0x000fc60000000000 */
[----:B------:R-:W4:Y:S08]  /*03a0*/  S2UR UR4, SR_CgaCtaId ;  /* 0x00000000000479c3 */ /* 0x000f300000008800 */
[----:B------:R-:W5:Y:S01]  /*03b0*/  LDC.64 R20, c[0x0][0x3a0] ;  /* 0x0000e800ff147b82 */ /* 0x000f620000000a00 */
[----:B0-----:R-:W-:Y:S01]  /*03c0*/  IMAD.MOV.U32 R0, RZ, RZ, R3 ;  /* 0x000000ffff007224 */ /* 0x001fe200078e0003 */
[----:B------:R0:W-:Y:S01]  /*03d0*/  STL [R1+0x584], R3 ;  /* 0x0005840301007387 */ /* 0x0001e20000100800 */
[----:B------:R-:W-:-:S02]  /*03e0*/  IMAD.MOV.U32 R17, RZ, RZ, R2 ;  /* 0x000000ffff117224 */ /* 0x000fc400078e0002 */
[----:B------:R-:W-:Y:S01]  /*03f0*/  VIADD R0, R0, 0x1f ;  /* 0x0000001f00007836 */ /* 0x000fe20000000000 */
[----:B----4-:R-:W-:Y:S01]  /*0400*/  ULEA UR5, UR4, UR5, 0x18 ;  /* 0x0000000504057291 */ /* 0x010fe2000f8ec0ff */
[----:B-1----:R-:W-:Y:S01]  /*0410*/  IABS R8, R5 ;  /* 0x0000000500087213 */ /* 0x002fe20000000000 */
[----:B------:R-:W-:Y:S02]  /*0420*/  BAR.SYNC.DEFER_BLOCKING 0x0 ;  /* 0x0000000000007b1d */ /* 0x000fe40000010000 */
[----:B0-----:R-:W-:-:S04]  /*0430*/  SHF.R.S32.HI R3, RZ, 0x1f, R0 ;  /* 0x0000001fff037819 */ /* 0x001fc80000011400 */
[----:B------:R-:W-:Y:S01]  /*0440*/  LEA.HI R3, R3, R0, RZ, 0x5 ;  /* 0x0000000003037211 */ /* 0x000fe200078f28ff */
[----:B-----5:R-:W-:Y:S02]  /*0450*/  IMAD.MOV.U32 R24, RZ, RZ, R20 ;  /* 0x000000ffff187224 */ /* 0x020fe400078e0014 */
[----:B------:R-:W-:Y:S01]  /*0460*/  IMAD.MOV.U32 R25, RZ, RZ, R21 ;  /* 0x000000ffff197224 */ /* 0x000fe200078e0015 */
[----:B------:R-:W-:-:S05]  /*0470*/  SHF.R.S32.HI R3, RZ, 0x5, R3 ;  /* 0x00000005ff037819 */ /* 0x000fca0000011403 */
[----:B------:R-:W-:-:S05]  /*0480*/  IMAD.SHL.U32 R4, R3, 0x8, RZ ;  /* 0x0000000803047824 */ /* 0x000fca00078e00ff */
[-C--:B------:R-:W-:Y:S02]  /*0490*/  IABS R7, R4.reuse ;  /* 0x0000000400077213 */ /* 0x080fe40000000000 */
[----:B------:R-:W-:Y:S02]  /*04a0*/  IABS R10, R4 ;  /* 0x00000004000a7213 */ /* 0x000fe40000000000 */
[----:B------:R-:W0:Y:S01]  /*04b0*/  I2F.RP R0, R7 ;  /* 0x0000000700007306 */ /* 0x000e220000209400 */
[----:B------:R-:W1:Y:S07]  /*04c0*/  LDS R13, [UR5] ;  /* 0x00000005ff0d7984 */ /* 0x000e6e0008000800 */
[----:B0-----:R-:W0:Y:S02]  /*04d0*/  MUFU.RCP R0, R0 ;  /* 0x0000000000007308 */ /* 0x001e240000001000 */
[----:B0-----:R-:W-:-:S02]  /*04e0*/  VIADD R2, R0, 0xffffffe ;  /* 0x0ffffffe00027836 */ /* 0x001fc40000000000 */
[----:B------:R-:W-:-:S04]  /*04f0*/  IMAD.MOV R0, RZ, RZ, -R10 ;  /* 0x000000ffff007224 */ /* 0x000fc800078e0a0a */
[----:B------:R0:W4:Y:S01]  /*0500*/  F2I.FTZ.U32.TRUNC.NTZ R3, R2 ;  /* 0x0000000200037305 */ /* 0x000122000021f000 */
[----:B-1----:R-:W-:Y:S01]  /*0510*/  R2UR UR6, R13 ;  /* 0x000000000d0672ca */ /* 0x002fe200000e0000 */
[----:B0-----:R-:W-:Y:S02]  /*0520*/  IMAD.MOV.U32 R2, RZ, RZ, RZ ;  /* 0x000000ffff027224 */ /* 0x001fe400078e00ff */
[----:B----4-:R-:W-:-:S04]  /*0530*/  IMAD.MOV R6, RZ, RZ, -R3 ;  /* 0x000000ffff067224 */ /* 0x010fc800078e0a03 */
[----:B------:R-:W-:Y:S02]  /*0540*/  IMAD R9, R6, R7, RZ ;  /* 0x0000000706097224 */ /* 0x000fe400078e02ff */
[----:B------:R-:W-:Y:S02]  /*0550*/  IMAD.MOV.U32 R6, RZ, RZ, R8 ;  /* 0x000000ffff067224 */ /* 0x000fe400078e0008 */
[----:B------:R-:W-:-:S06]  /*0560*/  IMAD.HI.U32 R3, R3, R9, R2 ;  /* 0x0000000903037227 */ /* 0x000fcc00078e0002 */
[----:B------:R-:W-:-:S04]  /*0570*/  IMAD.HI.U32 R3, R3, R6, RZ ;  /* 0x0000000603037227 */ /* 0x000fc800078e00ff */
[----:B------:R-:W-:Y:S01]  /*0580*/  IMAD R0, R3, R0, R6 ;  /* 0x0000000003007224 */ /* 0x000fe200078e0206 */
[----:B------:R-:W-:Y:S04]  /*0590*/  BAR.SYNC.DEFER_BLOCKING 0x0 ;  /* 0x0000000000007b1d */ /* 0x000fe80000010000 */
[----:B------:R-:W-:-:S13]  /*05a0*/  ISETP.GT.U32.AND P1, PT, R7, R0, PT ;  /* 0x000000000700720c */ /* 0x000fda0003f24070 */
[----:B------:R-:W-:Y:S02]  /*05b0*/  @!P1 IMAD.IADD R0, R0, 0x1, -R7 ;  /* 0x0000000100009824 */ /* 0x000fe400078e0a07 */
[----:B------:R-:W-:Y:S01]  /*05c0*/  @!P1 VIADD R3, R3, 0x1 ;  /* 0x0000000103039836 */ /* 0x000fe20000000000 */
[----:B------:R-:W-:Y:S02]  /*05d0*/  ISETP.NE.AND P1, PT, R4, RZ, PT ;  /* 0x000000ff0400720c */ /* 0x000fe40003f25270 */
[----:B------:R-:W-:Y:S02]  /*05e0*/  ISETP.GE.U32.AND P0, PT, R0, R7, PT ;  /* 0x000000070000720c */ /* 0x000fe40003f06070 */
[----:B------:R-:W-:-:S04]  /*05f0*/  LOP3.LUT R0, R5, R4, RZ, 0x3c, !PT ;  /* 0x0000000405007212 */ /* 0x000fc800078e3cff */
[----:B------:R-:W-:Y:S01]  /*0600*/  ISETP.GE.AND P2, PT, R0, RZ, PT ;  /* 0x000000ff0000720c */ /* 0x000fe20003f46270 */
[----:B------:R-:W-:-:S06]  /*0610*/  VIADD R0, R17, 0x1ff ;  /* 0x000001ff11007836 */ /* 0x000fcc0000000000 */
[----:B------:R-:W-:-:S04]  /*0620*/  @P0 VIADD R3, R3, 0x1 ;  /* 0x0000000103030836 */ /* 0x000fc80000000000 */
[----:B------:R-:W-:Y:S01]  /*0630*/  IMAD.MOV.U32 R2, RZ, RZ, R3 ;  /* 0x000000ffff027224 */ /* 0x000fe200078e0003 */
[----:B------:R-:W-:-:S03]  /*0640*/  SHF.R.S32.HI R3, RZ, 0x1f, R0 ;  /* 0x0000001fff037819 */ /* 0x000fc60000011400 */
[----:B------:R-:W-:Y:S01]  /*0650*/  @!P2 IMAD.MOV R2, RZ, RZ, -R2 ;  /* 0x000000ffff02a224 */ /* 0x000fe200078e0a02 */
[----:B------:R-:W-:Y:S02]  /*0660*/  @!P1 LOP3.LUT R2, RZ, R4, RZ, 0x33, !PT ;  /* 0x00000004ff029212 */ /* 0x000fe400078e33ff */
[----:B------:R-:W-:-:S03]  /*0670*/  LEA.HI R3, R3, R0, RZ, 0x9 ;  /* 0x0000000003037211 */ /* 0x000fc600078f48ff */
[----:B------:R-:W-:Y:S02]  /*0680*/  IMAD.SHL.U32 R6, R2, 0x8, RZ ;  /* 0x0000000802067824 */ /* 0x000fe400078e00ff */
[----:B------:R-:W-:-:S03]  /*0690*/  IMAD.MOV R2, RZ, RZ, -R2 ;  /* 0x000000ffff027224 */ /* 0x000fc600078e0a02 */
[----:B------:R-:W-:Y:S01]  /*06a0*/  LEA.HI.SX32 R3, R3, -R6, 0x17 ;  /* 0x8000000603037211 */ /* 0x000fe200078fbaff */
[----:B------:R-:W-:Y:S02]  /*06b0*/  IMAD R8, R4, R2, R5 ;  /* 0x0000000204087224 */ /* 0x000fe400078e0205 */
[----:B------:R-:W-:Y:S01]  /*06c0*/  IMAD.MOV.U32 R2, RZ, RZ, RZ ;  /* 0x000000ffff027224 */ /* 0x000fe200078e00ff */
[----:B------:R-:W-:Y:S02]  /*06d0*/  VIMNMX R11, PT, PT, R3, 0x8, PT ;  /* 0x00000008030b7848 */ /* 0x000fe40003fe0100 */
[----:B------:R-:W-:Y:S02]  /*06e0*/  IABS R4, R8 ;  /* 0x0000000800047213 */ /* 0x000fe40000000000 */
[-C--:B------:R-:W-:Y:S02]  /*06f0*/  IABS R7, R11.reuse ;  /* 0x0000000b00077213 */ /* 0x080fe40000000000 */
[----:B------:R-:W-:-:S02]  /*0700*/  IABS R9, R11 ;  /* 0x0000000b00097213 */ /* 0x000fc40000000000 */
[----:B------:R-:W0:Y:S08]  /*0710*/  I2F.RP R0, R7 ;  /* 0x0000000700007306 */ /* 0x000e300000209400 */
[----:B0-----:R-:W0:Y:S02]  /*0720*/  MUFU.RCP R0, R0 ;  /* 0x0000000000007308 */ /* 0x001e240000001000 */
[----:B0-----:R-:W-:-:S02]  /*0730*/  VIADD R3, R0, 0xffffffe ;  /* 0x0ffffffe00037836 */ /* 0x001fc40000000000 */
[----:B------:R-:W-:-:S04]  /*0740*/  IMAD.MOV R0, RZ, RZ, -R9 ;  /* 0x000000ffff007224 */ /* 0x000fc800078e0a09 */
[----:B------:R-:W0:Y:S02]  /*0750*/  F2I.FTZ.U32.TRUNC.NTZ R3, R3 ;  /* 0x0000000300037305 */ /* 0x000e24000021f000 */
[----:B0-----:R-:W-:-:S04]  /*0760*/  IMAD.MOV R10, RZ, RZ, -R3 ;  /* 0x000000ffff0a7224 */ /* 0x001fc800078e0a03 */
[----:B------:R-:W-:-:S04]  /*0770*/  IMAD R5, R10, R7, RZ ;  /* 0x000000070a057224 */ /* 0x000fc800078e02ff */
[----:B------:R-:W-:Y:S01]  /*0780*/  IMAD.HI.U32 R2, R3, R5, R2 ;  /* 0x0000000503027227 */ /* 0x000fe200078e0002 */
[----:B------:R-:W-:-:S03]  /*0790*/  IABS R5, R17 ;  /* 0x0000001100057213 */ /* 0x000fc60000000000 */
[----:B------:R-:W-:Y:S02]  /*07a0*/  IMAD.MOV.U32 R3, RZ, RZ, R4 ;  /* 0x000000ffff037224 */ /* 0x000fe400078e0004 */
[----:B------:R-:W-:Y:S01]  /*07b0*/  IMAD.MOV.U32 R9, RZ, RZ, R5 ;  /* 0x000000ffff097224 */ /* 0x000fe200078e0005 */
[----:B---3--:R-:W-:Y:S01]  /*07c0*/  LOP3.LUT R5, R19, 0x7f, RZ, 0xc0, !PT ;  /* 0x0000007f13057812 */ /* 0x008fe200078ec0ff */
[----:B------:R-:W-:Y:S02]  /*07d0*/  IMAD.HI.U32 R2, R2, R3, RZ ;  /* 0x0000000302027227 */ /* 0x000fe400078e00ff */
[----:B------:R-:W0:Y:S02]  /*07e0*/  I2F.RP R4, R9 ;  /* 0x0000000900047306 */ /* 0x000e240000209400 */
[----:B------:R-:W-:-:S05]  /*07f0*/  IMAD R0, R2, R0, R3 ;  /* 0x0000000002007224 */ /* 0x000fca00078e0203 */
[----:B------:R-:W-:Y:S01]  /*0800*/  ISETP.GT.U32.AND P1, PT, R7, R0, PT ;  /* 0x000000000700720c */ /* 0x000fe20003f24070 */
[----:B0-----:R-:W0:-:S12]  /*0810*/  MUFU.RCP R4, R4 ;  /* 0x0000000400047308 */ /* 0x001e180000001000 */
[----:B------:R-:W-:Y:S02]  /*0820*/  @!P1 IMAD.IADD R0, R0, 0x1, -R7 ;  /* 0x0000000100009824 */ /* 0x000fe400078e0a07 */
[----:B------:R-:W-:Y:S01]  /*0830*/  @!P1 VIADD R2, R2, 0x1 ;  /* 0x0000000102029836 */ /* 0x000fe20000000000 */
[----:B------:R-:W-:Y:S02]  /*0840*/  ISETP.NE.AND P1, PT, R11, RZ, PT ;  /* 0x000000ff0b00720c */ /* 0x000fe40003f25270 */
[----:B------:R-:W-:Y:S02]  /*0850*/  ISETP.GE.U32.AND P0, PT, R0, R7, PT ;  /* 0x000000070000720c */ /* 0x000fe40003f06070 */
[----:B------:R-:W-:-:S04]  /*0860*/  LOP3.LUT R0, R8, R11, RZ, 0x3c, !PT ;  /* 0x0000000b08007212 */ /* 0x000fc800078e3cff */
[----:B------:R-:W-:Y:S01]  /*0870*/  ISETP.GE.AND P2, PT, R0, RZ, PT ;  /* 0x000000ff0000720c */ /* 0x000fe20003f46270 */
[----:B0-----:R-:W-:-:S06]  /*0880*/  VIADD R3, R4, 0xffffffe ;  /* 0x0ffffffe04037836 */ /* 0x001fcc0000000000 */
[----:B------:R-:W-:Y:S01]  /*0890*/  @P0 VIADD R2, R2, 0x1 ;  /* 0x0000000102020836 */ /* 0x000fe20000000000 */
[----:B------:R-:W0:Y:S03]  /*08a0*/  F2I.FTZ.U32.TRUNC.NTZ R3, R3 ;  /* 0x0000000300037305 */ /* 0x000e26000021f000 */
[----:B------:R-:W-:-:S04]  /*08b0*/  IMAD.MOV.U32 R12, RZ, RZ, R2 ;  /* 0x000000ffff0c7224 */ /* 0x000fc800078e0002 */
[----:B------:R-:W-:Y:S01]  /*08c0*/  @!P2 IMAD.MOV R12, RZ, RZ, -R12 ;  /* 0x000000ffff0ca224 */ /* 0x000fe200078e0a0c */
[----:B------:R-:W-:-:S05]  /*08d0*/  @!P1 LOP3.LUT R12, RZ, R11, RZ, 0x33, !PT ;  /* 0x0000000bff0c9212 */ /* 0x000fca00078e33ff */
[----:B------:R-:W-:Y:S01]  /*08e0*/  IMAD.MOV R0, RZ, RZ, -R12 ;  /* 0x000000ffff007224 */ /* 0x000fe200078e0a0c */
[----:B------:R1:W-:Y:S01]  /*08f0*/  STL [R1+0x590], R12 ;  /* 0x0005900c01007387 */ /* 0x0003e20000100800 */
[----:B0-----:R-:W-:Y:S02]  /*0900*/  IMAD.MOV R2, RZ, RZ, -R3 ;  /* 0x000000ffff027224 */ /* 0x001fe400078e0a03 */
[----:B------:R-:W-:Y:S02]  /*0910*/  IMAD R0, R11, R0, R8 ;  /* 0x000000000b007224 */ /* 0x000fe400078e0208 */
[----:B------:R-:W-:Y:S02]  /*0920*/  IMAD R7, R2, R9, RZ ;  /* 0x0000000902077224 */ /* 0x000fe400078e02ff */
[----:B------:R-:W-:Y:S02]  /*0930*/  IMAD.IADD R0, R6, 0x1, R0 ;  /* 0x0000000106007824 */ /* 0x000fe400078e0200 */
[----:B------:R-:W-:-:S02]  /*0940*/  IMAD.MOV.U32 R2, RZ, RZ, RZ ;  /* 0x000000ffff027224 */ /* 0x000fc400078e00ff */
[----:B------:R-:W-:Y:S02]  /*0950*/  IMAD R18, R0, 0x200, R5 ;  /* 0x0000020000127824 */ /* 0x000fe400078e0205 */
[----:B------:R-:W-:-:S03]  /*0960*/  IMAD.HI.U32 R2, R3, R7, R2 ;  /* 0x0000000703027227 */ /* 0x000fc600078e0002 */
[----:B------:R-:W-:Y:S01]  /*0970*/  IABS R6, R18 ;  /* 0x0000001200067213 */ /* 0x000fe20000000000 */
[C---:B------:R-:W-:Y:S01]  /*0980*/  VIADD R16, R18.reuse, 0x80 ;  /* 0x0000008012107836 */ /* 0x040fe20000000000 */
[C---:B------:R-:W-:Y:S01]  /*0990*/  ISETP.GE.AND P6, PT, R18.reuse, RZ, PT ;  /* 0x000000ff1200720c */ /* 0x040fe20003fc6270 */
[C---:B------:R-:W-:Y:S01]  /*09a0*/  VIADD R15, R18.reuse, 0x100 ;  /* 0x00000100120f7836 */ /* 0x040fe20000000000 */
[----:B------:R0:W-:Y:S01]  /*09b0*/  STL [R1+0xb2c], R18 ;  /* 0x000b2c1201007387 */ /* 0x0001e20000100800 */
[----:B------:R-:W-:Y:S01]  /*09c0*/  VIADD R14, R18, 0x180 ;  /* 0x00000180120e7836 */ /* 0x000fe20000000000 */
[----:B------:R-:W-:Y:S01]  /*09d0*/  IABS R7, R16 ;  /* 0x0000001000077213 */ /* 0x000fe20000000000 */
[C---:B------:R-:W-:Y:S01]  /*09e0*/  IMAD.HI.U32 R0, R2.reuse, R6, RZ ;  /* 0x0000000602007227 */ /* 0x040fe200078e00ff */
[----:B------:R-:W-:Y:S01]  /*09f0*/  IABS R10, R15 ;  /* 0x0000000f000a7213 */ /* 0x000fe20000000000 */
[----:B------:R0:W-:Y:S01]  /*0a00*/  STL [R1+0xd4c], R16 ;  /* 0x000d4c1001007387 */ /* 0x0001e20000100800 */
[----:B------:R-:W-:Y:S01]  /*0a10*/  IABS R11, R14 ;  /* 0x0000000e000b7213 */ /* 0x000fe20000000000 */
[----:B------:R-:W-:-:S02]  /*0a20*/  IMAD.HI.U32 R3, R2, R7, RZ ;  /* 0x0000000702037227 */ /* 0x000fc400078e00ff */
[----:B------:R0:W-:Y:S02]  /*0a30*/  STL [R1+0xd48], R15 ;  /* 0x000d480f01007387 */ /* 0x0001e40000100800 */
[C---:B------:R-:W-:Y:S02]  /*0a40*/  IMAD.HI.U32 R4, R2.reuse, R10, RZ ;  /* 0x0000000a02047227 */ /* 0x040fe400078e00ff */
[----:B------:R0:W-:Y:S02]  /*0a50*/  STL [R1+0xd44], R14 ;  /* 0x000d440e01007387 */ /* 0x0001e40000100800 */
[----:B------:R-:W-:Y:S02]  /*0a60*/  IMAD.HI.U32 R2, R2, R11, RZ ;  /* 0x0000000b02027227 */ /* 0x000fe400078e00ff */
[----:B------:R0:W-:Y:S02]  /*0a70*/  STL.64 [R1+0x578], R20 ;  /* 0x0005781401007387 */ /* 0x0001e40000100a00 */
[----:B------:R-:W-:-:S02]  /*0a80*/  IMAD.MOV R0, RZ, RZ, -R0 ;  /* 0x000000ffff007224 */ /* 0x000fc400078e0a00 */
[----:B------:R-:W-:Y:S01]  /*0a90*/  IMAD.MOV R8, RZ, RZ, -R3 ;  /* 0x000000ffff087224 */ /* 0x000fe200078e0a03 */
[----:B------:R-:W-:Y:S01]  /*0aa0*/  SHF.R.U32.HI R3, RZ, 0x5, R19 ;  /* 0x00000005ff037819 */ /* 0x000fe20000011613 */
[----:B-1----:R-:W-:Y:S02]  /*0ab0*/  IMAD.MOV R12, RZ, RZ, -R2 ;  /* 0x000000ffff0c7224 */ /* 0x002fe400078e0a02 */
[C---:B------:R-:W-:Y:S02]  /*0ac0*/  IMAD R0, R9.reuse, R0, R6 ;  /* 0x0000000009007224 */ /* 0x040fe400078e0206 */
[----:B------:R-:W-:Y:S02]  /*0ad0*/  IMAD.MOV R4, RZ, RZ, -R4 ;  /* 0x000000ffff047224 */ /* 0x000fe400078e0a04 */
[C---:B------:R-:W-:Y:S01]  /*0ae0*/  IMAD R2, R9.reuse, R8, R7 ;  /* 0x0000000809027224 */ /* 0x040fe200078e0207 */
[C---:B------:R-:W-:Y:S01]  /*0af0*/  ISETP.GT.U32.AND P0, PT, R9.reuse, R0, PT ;  /* 0x000000000900720c */ /* 0x040fe20003f04070 */
[----:B------:R-:W-:-:S02]  /*0b00*/  IMAD R6, R9, R12, R11 ;  /* 0x0000000c09067224 */ /* 0x000fc400078e020b */
[C---:B------:R-:W-:Y:S01]  /*0b10*/  IMAD R4, R9.reuse, R4, R10 ;  /* 0x0000000409047224 */ /* 0x040fe200078e020a */
[----:B------:R-:W-:Y:S01]  /*0b20*/  ISETP.GT.U32.AND P1, PT, R9, R2, PT ;  /* 0x000000020900720c */ /* 0x000fe20003f24070 */
[----:B------:R-:W-:Y:S01]  /*0b30*/  IMAD.SHL.U32 R3, R3, 0x200000, RZ ;  /* 0x0020000003037824 */ /* 0x000fe200078e00ff */
[C---:B------:R-:W-:Y:S02]  /*0b40*/  ISETP.GT.U32.AND P3, PT, R9.reuse, R6, PT ;  /* 0x000000060900720c */ /* 0x040fe40003f64070 */
[----:B------:R-:W-:Y:S02]  /*0b50*/  ISETP.GT.U32.AND P2, PT, R9, R4, PT ;  /* 0x000000040900720c */ /* 0x000fe40003f44070 */
[----:B------:R-:W-:-:S03]  /*0b60*/  LOP3.LUT R3, R3, 0x600000, RZ, 0xc0, !PT ;  /* 0x0060000003037812 */ /* 0x000fc600078ec0ff */
[--C-:B------:R-:W-:Y:S01]  /*0b70*/  @!P0 IMAD.IADD R0, R0, 0x1, -R9.reuse ;  /* 0x0000000100008824 */ /* 0x100fe200078e0a09 */
[----:B------:R-:W-:Y:S01]  /*0b80*/  R2UR UR9, R3 ;  /* 0x00000000030972ca */ /* 0x000fe200000e0000 */
[----:B------:R-:W-:Y:S02]  /*0b90*/  VIADD R3, R24, 0xffffffff ;  /* 0xffffffff18037836 */ /* 0x000fe40000000000 */
[--C-:B------:R-:W-:Y:S01]  /*0ba0*/  @!P1 IMAD.IADD R2, R2, 0x1, -R9.reuse ;  /* 0x0000000102029824 */ /* 0x100fe200078e0a09 */
[----:B------:R-:W-:Y:S01]  /*0bb0*/  ISETP.GT.U32.AND P0, PT, R9, R0, PT ;  /* 0x000000000900720c */ /* 0x000fe20003f04070 */
[--C-:B------:R-:W-:Y:S01]  /*0bc0*/  @!P3 IMAD.IADD R6, R6, 0x1, -R9.reuse ;  /* 0x000000010606b824 */ /* 0x100fe200078e0a09 */
[----:B------:R-:W-:Y:S01]  /*0bd0*/  ISETP.GE.U32.AND P5, PT, R3, 0x7fffffc0, PT ;  /* 0x7fffffc00300780c */ /* 0x000fe20003fa6070 */
[----:B------:R-:W-:Y:S01]  /*0be0*/  @!P2 IMAD.IADD R4, R4, 0x1, -R9 ;  /* 0x000000010404a824 */ /* 0x000fe200078e0a09 */
[C---:B------:R-:W-:Y:S02]  /*0bf0*/  ISETP.GT.U32.AND P1, PT, R9.reuse, R2, PT ;  /* 0x000000020900720c */ /* 0x040fe40003f24070 */
[----:B------:R-:W-:-:S02]  /*0c00*/  ISETP.GT.U32.AND P4, PT, R9, R6, PT ;  /* 0x000000060900720c */ /* 0x000fc40003f84070 */
[----:B------:R-:W-:Y:S02]  /*0c10*/  ISETP.GT.U32.AND P3, PT, R9, R4, PT ;  /* 0x000000040900720c */ /* 0x000fe40003f64070 */
[----:B------:R-:W-:Y:S02]  /*0c20*/  LOP3.LUT R3, RZ, R17, RZ, 0x33, !PT ;  /* 0x00000011ff037212 */ /* 0x000fe400078e33ff */
[----:B------:R-:W-:Y:S01]  /*0c30*/  ISETP.NE.U32.AND P2, PT, R5, RZ, PT ;  /* 0x000000ff0500720c */ /* 0x000fe20003f45070 */
[--C-:B------:R-:W-:Y:S01]  /*0c40*/  @!P0 IMAD.IADD R0, R0, 0x1, -R9.reuse ;  /* 0x0000000100008824 */ /* 0x100fe200078e0a09 */
[----:B------:R-:W-:Y:S01]  /*0c50*/  ISETP.GE.AND P0, PT, R16, RZ, PT ;  /* 0x000000ff1000720c */ /* 0x000fe20003f06270 */
[----:B------:R-:W-:Y:S02]  /*0c60*/  VIADD R5, R24, 0xfffffff7 ;  /* 0xfffffff718057836 */ /* 0x000fe40000000000 */
[--C-:B------:R-:W-:Y:S01]  /*0c70*/  @!P1 IMAD.IADD R2, R2, 0x1, -R9.reuse ;  /* 0x0000000102029824 */ /* 0x100fe200078e0a09 */
[----:B------:R-:W-:Y:S01]  /*0c80*/  ISETP.GE.AND P1, PT, R15, RZ, PT ;  /* 0x000000ff0f00720c */ /* 0x000fe20003f26270 */
[--C-:B------:R-:W-:Y:S01]  /*0c90*/  @!P4 IMAD.IADD R6, R6, 0x1, -R9.reuse ;  /* 0x000000010606c824 */ /* 0x100fe200078e0a09 */
[----:B------:R-:W-:Y:S01]  /*0ca0*/  ISETP.GE.AND P4, PT, R14, RZ, PT ;  /* 0x000000ff0e00720c */ /* 0x000fe20003f86270 */
[----:B------:R-:W-:Y:S01]  /*0cb0*/  @!P3 IMAD.IADD R4, R4, 0x1, -R9 ;  /* 0x000000010404b824 */ /* 0x000fe200078e0a09 */
[----:B------:R-:W-:Y:S01]  /*0cc0*/  ISETP.NE.AND P3, PT, R17, RZ, PT ;  /* 0x000000ff1100720c */ /* 0x000fe20003f65270 */
[----:B------:R-:W-:Y:S01]  /*0cd0*/  @!P6 IMAD.MOV R0, RZ, RZ, -R0 ;  /* 0x000000ffff00e224 */ /* 0x000fe200078e0a00 */
[----:B------:R-:W-:Y:S01]  /*0ce0*/  ISETP.GE.U32.AND P6, PT, R5, 0x7fffffb8, PT ;  /* 0x7fffffb80500780c */ /* 0x000fe20003fc6070 */
[----:B------:R-:W-:-:S02]  /*0cf0*/  VIADD R5, R24, 0xffffffef ;  /* 0xffffffef18057836 */ /* 0x000fc40000000000 */
[----:B------:R-:W-:Y:S01]  /*0d00*/  @!P0 IMAD.MOV R2, RZ, RZ, -R2 ;  /* 0x000000ffff028224 */ /* 0x000fe200078e0a02 */
[----:B------:R-:W-:Y:S01]  /*0d10*/  SEL R156, R3, R0, !P3 ;  /* 0x00000000039c7207 */ /* 0x000fe20005800000 */
[----:B------:R-:W-:Y:S01]  /*0d20*/  VIADD R0, R24, 0xffffffe7 ;  /* 0xffffffe718007836 */ /* 0x000fe20000000000 */
[----:B------:R-:W-:Y:S01]  /*0d30*/  ISETP.GE.U32.AND P0, PT, R5, 0x7fffffb0, PT ;  /* 0x7fffffb00500780c */ /* 0x000fe20003f06070 */
[----:B------:R-:W-:Y:S02]  /*0d40*/  @!P1 IMAD.MOV R4, RZ, RZ, -R4 ;  /* 0x000000ffff049224 */ /* 0x000fe400078e0a04 */
[----:B------:R-:W-:Y:S01]  /*0d50*/  @!P4 IMAD.MOV R6, RZ, RZ, -R6 ;  /* 0x000000ffff06c224 */ /* 0x000fe200078e0a06 */
[----:B------:R-:W-:Y:S01]  /*0d60*/  ISETP.GE.U32.AND P1, PT, R0, 0x7fffffa8, PT ;  /* 0x7fffffa80000780c */ /* 0x000fe20003f26070 */
[----:B------:R-:W-:Y:S01]  /*0d70*/  IMAD R156, R156, R25, RZ ;  /* 0x000000199c9c7224 */ /* 0x000fe200078e02ff */
[C---:B------:R-:W-:Y:S02]  /*0d80*/  SEL R0, R3.reuse, R2, !P3 ;  /* 0x0000000203007207 */ /* 0x040fe40005800000 */
[----:B------:R-:W-:-:S02]  /*0d90*/  SEL R4, R3, R4, !P3 ;  /* 0x0000000403047207 */ /* 0x000fc40005800000 */
[----:B------:R-:W-:Y:S01]  /*0da0*/  SEL R3, R3, R6, !P3 ;  /* 0x0000000603037207 */ /* 0x000fe20005800000 */
[----:B------:R-:W-:Y:S01]  /*0db0*/  VIADD R6, R24, 0xffffffdf ;  /* 0xffffffdf18067836 */ /* 0x000fe20000000000 */
[----:B--2---:R-:W-:Y:S01]  /*0dc0*/  LEA R5, P4, R156, UR20, 0x1 ;  /* 0x000000149c057c11 */ /* 0x004fe2000f8808ff */
[----:B------:R-:W-:Y:S01]  /*0dd0*/  IMAD R0, R0, R25, RZ ;  /* 0x0000001900007224 */ /* 0x000fe200078e02ff */
[----:B0-----:R-:W-:Y:S11]  /*0de0*/  BRA.U UP0, `(.L_x_5) ;  /* 0x0000000100187547 */ /* 0x001ff6000b800000 */
[----:B------:R-:W-:Y:S01]  /*0df0*/  ELECT P3, URZ, PT ;  /* 0x0000000000ff782f */ /* 0x000fe20003860000 */
[----:B------:R-:W-:Y:S01]  /*0e00*/  IMAD.MOV.U32 R2, RZ, RZ, 0x1 ;  /* 0x00000001ff027424 */ /* 0x000fe200078e00ff */
[----:B------:R-:W-:Y:S01]  /*0e10*/  UMOV UR7, 0x40 ;  /* 0x0000004000077882 */ /* 0x000fe20000000000 */
[----:B------:R-:W-:Y:S01]  /*0e20*/  UVIRTCOUNT.DEALLOC.SMPOOL 0x80 ;  /* 0x000000800000784c */ /* 0x000fe20000000000 */
[----:B------:R-:W-:-:S09]  /*0e30*/  ULEA UR7, UR4, UR7, 0x18 ;  /* 0x0000000704077291 */ /* 0x000fd2000f8ec0ff */
[----:B------:R0:W-:Y:S03]  /*0e40*/  @P3 STS.U8 [UR7], R2 ;  /* 0x00000002ff003988 */ /* 0x0001e60008000007 */
.L_x_5:
[----:B------:R-:W-:Y:S01]  /*0e50*/  UIADD3 UR7, UPT, UPT, UR6, UR9, URZ ;  /* 0x0000000906077290 */ /* 0x000fe2000fffe0ff */
[----:B------:R-:W1:Y:S01]  /*0e60*/  LDC.64 R164, c[0x0][0x3a8] ;  /* 0x0000ea00ffa47b82 */ /* 0x000e620000000a00 */
[----:B------:R-:W-:Y:S01]  /*0e70*/  VOTEU.ALL UP1, P2 ;  /* 0x0000000000ff7886 */ /* 0x000fe20001020000 */
[----:B------:R-:W-:Y:S01]  /*0e80*/  UIADD3 UR8, UPT, UPT, UR5, 0x22000, URZ ;  /* 0x0002200005087890 */ /* 0x000fe2000fffe0ff */
[----:B------:R-:W-:Y:S01]  /*0e90*/  LEA.HI.X.SX32 R157, R156, UR21, 0x1, P4 ;  /* 0x000000159c9d7c11 */ /* 0x000fe2000a0f0eff */
[----:B------:R-:W-:Y:S01]  /*0ea0*/  VOTEU.ALL UP2, P2 ;  /* 0x0000000000ff7886 */ /* 0x000fe20001040000 */
[----:B0-----:R-:W-:Y:S01]  /*0eb0*/  IMAD R2, R4, R25, RZ ;  /* 0x0000001904027224 */ /* 0x001fe200078e02ff */
[----:B------:R-:W-:-:S04]  /*0ec0*/  @!UP1 UIADD3 UR12, UPT, UPT, -UR10, 0x100000, URZ ;  /* 0x001000000a0c9890 */ /* 0x000fc8000fffe1ff */
[----:B------:R-:W-:Y:S02]  /*0ed0*/  @!UP1 USHF.L.U32 UR13, UR12, 0xb, URZ ;  /* 0x0000000b0c0d9899 */ /* 0x000fe400080006ff */
[----:B------:R-:W-:Y:S01]  /*0ee0*/  @!UP1 USHF.L.U32 UR12, UR12, 0x1, URZ ;  /* 0x000000010c0c9899 */ /* 0x000fe200080006ff */
[----:B------:R-:W-:Y:S01]  /*0ef0*/  IMAD R3, R3, R25, RZ ;  /* 0x0000001903037224 */ /* 0x000fe200078e02ff */
[----:B------:R-:W-:Y:S01]  /*0f00*/  STTM.x128 tmem[UR7], RZ ;  /* 0x000000ff000079ed */ /* 0x000fe200083c0007 */
[----:B------:R-:W0:Y:S02]  /*0f10*/  FENCE.VIEW.ASYNC.T ;  /* 0x00000000000073c6 */ /* 0x000e240000000200 */
[----:B0-----:R-:W-:Y:S01]  /*0f20*/  BAR.SYNC.DEFER_BLOCKING 0x0 ;  /* 0x0000000000007b1d */ /* 0x001fe20000010000 */
[----:B------:R-:W-:Y:S01]  /*0f30*/  LEA R158, P4, R0, UR20, 0x1 ;  /* 0x00000014009e7c11 */ /* 0x000fe2000f8808ff */
[----:B------:R-:W-:Y:S01]  /*0f40*/  IMAD.MOV.U32 R156, RZ, RZ, R5 ;  /* 0x000000ffff9c7224 */ /* 0x000fe200078e0005 */
[----:B------:R-:W-:-:S02]  /*0f50*/  ISETP.GE.U32.AND P3, PT, R6, 0x7fffffa0, PT ;  /* 0x7fffffa00600780c */ /* 0x000fc40003f66070 */
[----:B------:R-:W-:Y:S01]  /*0f60*/  LEA.HI.X.SX32 R159, R0, UR21, 0x1, P4 ;  /* 0x00000015009f7c11 */ /* 0x000fe2000a0f0eff */
[----:B------:R-:W0:Y:S01]  /*0f70*/  LDCU.64 UR16, c[0x0][0x358] ;  /* 0x00006b00ff1077ac */ /* 0x000e220008000a00 */
[----:B------:R-:W-:Y:S01]  /*0f80*/  LEA R160, P4, R2, UR20, 0x1 ;  /* 0x0000001402a07c11 */ /* 0x000fe2000f8808ff */
[----:B------:R-:W-:Y:S01]  /*0f90*/  VIADD R0, R24, 0xffffffd7 ;  /* 0xffffffd718007836 */ /* 0x000fe20000000000 */
[----:B------:R-:W-:Y:S01]  /*0fa0*/  PRMT R19, RZ, 0x7610, R19 ;  /* 0x00007610ff137816 */ /* 0x000fe20000000013 */
[----:B------:R-:W2:Y:S01]  /*0fb0*/  LDCU UR4, c[0x0][0x3b0] ;  /* 0x00007600ff0477ac */ /* 0x000ea20008000800 */
[----:B------:R-:W-:Y:S02]  /*0fc0*/  LEA.HI.X.SX32 R161, R2, UR21, 0x1, P4 ;  /* 0x0000001502a17c11 */ /* 0x000fe4000a0f0eff */
[C---:B------:R-:W-:Y:S01]  /*0fd0*/  LEA R162, P4, R3.reuse, UR20, 0x1 ;  /* 0x0000001403a27c11 */ /* 0x040fe2000f8808ff */
[----:B-1----:R-:W-:Y:S01]  /*0fe0*/  STL [R1+0xec0], R165 ;  /* 0x000ec0a501007387 */ /* 0x002fe20000100800 */
[----:B------:R-:W-:Y:S01]  /*0ff0*/  PRMT R18, RZ, 0x7610, R18 ;  /* 0x00007610ff127816 */ /* 0x000fe20000000012 */
[----:B------:R-:W1:Y:S01]  /*1000*/  LDCU UR9, c[0x0][0x3b0] ;  /* 0x00007600ff0977ac */ /* 0x000e620008000800 */
[----:B------:R-:W-:-:S02]  /*1010*/  LEA.HI.X.SX32 R163, R3, UR21, 0x1, P4 ;  /* 0x0000001503a37c11 */ /* 0x000fc4000a0f0eff */
[----:B------:R-:W-:Y:S02]  /*1020*/  PRMT R23, RZ, 0x7610, R23 ;  /* 0x00007610ff177816 */ /* 0x000fe40000000017 */
[----:B------:R-:W-:Y:S02]  /*1030*/  PRMT R22, RZ, 0x7610, R22 ;  /* 0x00007610ff167816 */ /* 0x000fe40000000016 */
[----:B------:R-:W-:Y:S01]  /*1040*/  PRMT R21, RZ, 0x7610, R21 ;  /* 0x00007610ff157816 */ /* 0x000fe20000000015 */
[----:B------:R-:W3:Y:S02]  /*1050*/  FENCE.VIEW.ASYNC.S ;  /* 0x00000000000073c6 */ /* 0x000ee40000000000 */
[----:B---3--:R-:W3:Y:S02]  /*1060*/  @!UP2 SYNCS.EXCH.64 URZ, [UR8], UR12 ;  /* 0x0000000c08ffa5b2 */ /* 0x008ee40008000100 */
[----:B---3--:R-:W-:Y:S01]  /*1070*/  BAR.SYNC.DEFER_BLOCKING 0x0 ;  /* 0x0000000000007b1d */ /* 0x008fe20000010000 */
[----:B------:R-:W-:Y:S01]  /*1080*/  IMAD.SHL.U32 R3, R164, 0x8, RZ ;  /* 0x00000008a4037824 */ /* 0x000fe200078e00ff */
[----:B------:R-:W-:-:S02]  /*1090*/  PRMT R17, RZ, 0x7610, R17 ;  /* 0x00007610ff117816 */ /* 0x000fc40000000011 */
[----:B------:R-:W-:Y:S01]  /*10a0*/  PRMT R16, RZ, 0x7610, R16 ;  /* 0x00007610ff107816 */ /* 0x000fe20000000010 */
[C---:B------:R-:W-:Y:S01]  /*10b0*/  IMAD.WIDE R120, R3.reuse, 0x2, R156 ;  /* 0x0000000203787825 */ /* 0x040fe200078e029c */
[----:B------:R-:W-:Y:S02]  /*10c0*/  PRMT R15, RZ, 0x7610, R15 ;  /* 0x00007610ff0f7816 */ /* 0x000fe4000000000f */
[----:B------:R-:W-:Y:S01]  /*10d0*/  PRMT R14, RZ, 0x7610, R14 ;  /* 0x00007610ff0e7816 */ /* 0x000fe2000000000e */
[C---:B------:R-:W-:Y:S01]  /*10e0*/  IMAD.WIDE R118, R3.reuse, 0x2, R158 ;  /* 0x0000000203767825 */ /* 0x040fe200078e029e */
[----:B------:R-:W-:Y:S02]  /*10f0*/  PRMT R13, RZ, 0x7610, R13 ;  /* 0x00007610ff0d7816 */ /* 0x000fe4000000000d */
[----:B------:R-:W-:Y:S01]  /*1100*/  PRMT R12, RZ, 0x7610, R12 ;  /* 0x00007610ff0c7816 */ /* 0x000fe2000000000c */
[----:B------:R-:W-:Y:S01]  /*1110*/  IMAD.WIDE R114, R3, 0x2, R160 ;  /* 0x0000000203727825 */ /* 0x000fe200078e02a0 */
[----:B------:R-:W-:-:S02]  /*1120*/  PRMT R11, RZ, 0x7610, R11 ;  /* 0x00007610ff0b7816 */ /* 0x000fc4000000000b */
[----:B------:R-:W-:Y:S01]  /*1130*/  PRMT R10, RZ, 0x7610, R10 ;  /* 0x00007610ff0a7816 */ /* 0x000fe2000000000a */
[----:B------:R-:W-:Y:S01]  /*1140*/  IMAD.WIDE R110, R3, 0x2, R162 ;  /* 0x00000002036e7825 */ /* 0x000fe200078e02a2 */
[----:B------:R3:W-:Y:S01]  /*1150*/  STL.64 [R1+0x490], R120 ;  /* 0x0004907801007387 */ /* 0x0007e20000100a00 */
[----:B------:R-:W-:Y:S02]  /*1160*/  PRMT R9, RZ, 0x7610, R9 ;  /* 0x00007610ff097816 */ /* 0x000fe40000000009 */
[C---:B------:R-:W-:Y:S01]  /*1170*/  IMAD.SHL.U32 R3, R164.reuse, 0x10, RZ ;  /* 0x00000010a4037824 */ /* 0x040fe200078e00ff */
[----:B------:R4:W-:Y:S01]  /*1180*/  STL.64 [R1+0x488], R118 ;  /* 0x0004887601007387 */ /* 0x0009e20000100a00 */
[----:B------:R-:W-:Y:S02]  /*1190*/  PRMT R8, RZ, 0x7610, R8 ;  /* 0x00007610ff087816 */ /* 0x000fe40000000008 */
[----:B------:R-:W-:Y:S01]  /*11a0*/  PRMT R7, RZ, 0x7610, R7 ;  /* 0x00007610ff077816 */ /* 0x000fe20000000007 */
[----:B0-----:R3:W2:Y:S01]  /*11b0*/  @!P6 LDG.E.U16 R19, desc[UR16][R120.64] ;  /* 0x000000107813e981 */ /* 0x0016a2000c1e1500 */
[----:B------:R-:W-:Y:S01]  /*11c0*/  PRMT R6, RZ, 0x7610, R6 ;  /* 0x00007610ff067816 */ /* 0x000fe20000000006 */
[C---:B------:R-:W-:Y:S01]  /*11d0*/  IMAD R25, R164.reuse, 0x28, RZ ;  /* 0x00000028a4197824 */ /* 0x040fe200078e02ff */
[----:B------:R-:W-:Y:S01]  /*11e0*/  PRMT R5, RZ, 0x7610, R5 ;  /* 0x00007610ff057816 */ /* 0x000fe20000000005 */
[----:B------:R4:W2:Y:S01]  /*11f0*/  @!P6 LDG.E.U16 R18, desc[UR16][R118.64] ;  /* 0x000000107612e981 */ /* 0x0008a2000c1e1500 */
[----:B------:R-:W-:Y:S01]  /*1200*/  PRMT R4, RZ, 0x7610, R4 ;  /* 0x00007610ff047816 */ /* 0x000fe20000000004 */
[C---:B------:R-:W-:Y:S01]  /*1210*/  IMAD R155, R164.reuse, 0x30, RZ ;  /* 0x00000030a49b7824 */ /* 0x040fe200078e02ff */
[----:B------:R-:W-:Y:S01]  /*1220*/  PRMT R20, RZ, 0x7610, R20 ;  /* 0x00007610ff147816 */ /* 0x000fe20000000014 */
[----:B------:R0:W-:Y:S01]  /*1230*/  STL.64 [R1+0x480], R114 ;  /* 0x0004807201007387 */ /* 0x0001e20000100a00 */
[----:B------:R-:W-:Y:S01]  /*1240*/  IMAD R147, R164, 0x38, RZ ;  /* 0x00000038a4937824 */ /* 0x000fe200078e02ff */
[----:B------:R-:W-:Y:S01]  /*1250*/  ISETP.GE.U32.AND P4, PT, R0, 0x7fffff98, PT ;  /* 0x7fffff980000780c */ /* 0x000fe20003f86070 */
[C---:B---3--:R-:W-:Y:S01]  /*1260*/  IMAD.WIDE R120, R3.reuse, 0x2, R156 ;  /* 0x0000000203787825 */ /* 0x048fe200078e029c */
[----:B------:R0:W3:Y:S03]  /*1270*/  @!P6 LDG.E.U16 R17, desc[UR16][R114.64] ;  /* 0x000000107211e981 */ /* 0x0000e6000c1e1500 */
[----:B----4-:R-:W-:Y:S01]  /*1280*/  IMAD.WIDE R118, R3, 0x2, R158 ;  /* 0x0000000203767825 */ /* 0x010fe200078e029e */
[----:B------:R4:W-:Y:S04]  /*1290*/  STL.64 [R1+0x478], R110 ;  /* 0x0004786e01007387 */ /* 0x0009e80000100a00 */
[----:B------:R4:W2:Y:S01]  /*12a0*/  @!P6 LDG.E.U16 R16, desc[UR16][R110.64] ;  /* 0x000000106e10e981 */ /* 0x0008a2000c1e1500 */
[----:B------:R-:W-:-:S03]  /*12b0*/  IMAD.WIDE R148, R155, 0x2, R156 ;  /* 0x000000029b947825 */ /* 0x000fc600078e029c */
[----:B------:R1:W2:Y:S01]  /*12c0*/  @!P0 LDG.E.U16 R15, desc[UR16][R120.64] ;  /* 0x00000010780f8981 */ /* 0x0002a2000c1e1500 */
[----:B0-----:R-:W-:-:S03]  /*12d0*/  IMAD.WIDE R114, R3, 0x2, R160 ;  /* 0x0000000203727825 */ /* 0x001fc600078e02a0 */
[----:B------:R1:W-:Y:S01]  /*12e0*/  STL.64 [R1+0x390], R120 ;  /* 0x0003907801007387 */ /* 0x0003e20000100a00 */
[----:B------:R-:W-:-:S03]  /*12f0*/  IMAD.WIDE R150, R155, 0x2, R158 ;  /* 0x000000029b967825 */ /* 0x000fc600078e029e */
[----:B------:R0:W2:Y:S01]  /*1300*/  @!P0 LDG.E.U16 R14, desc[UR16][R118.64] ;  /* 0x00000010760e8981 */ /* 0x0000a2000c1e1500 */
[----:B----4-:R-:W-:-:S03]  /*1310*/  IMAD.WIDE R110, R3, 0x2, R162 ;  /* 0x00000002036e7825 */ /* 0x010fc600078e02a2 */
[----:B------:R4:W2:Y:S01]  /*1320*/  @!P0 LDG.E.U16 R13, desc[UR16][R114.64] ;  /* 0x00000010720d8981 */ /* 0x0008a2000c1e1500 */
[----:B------:R-:W-:Y:S02]  /*1330*/  IMAD R3, R164, 0x18, RZ ;  /* 0x00000018a4037824 */ /* 0x000fe400078e02ff */
[----:B------:R-:W-:Y:S01]  /*1340*/  IMAD.WIDE R152, R155, 0x2, R160 ;  /* 0x000000029b987825 */ /* 0x000fe200078e02a0 */
[----:B------:R0:W-:Y:S03]  /*1350*/  STL.64 [R1+0x388], R118 ;  /* 0x0003887601007387 */ /* 0x0001e60000100a00 */
[C---:B-1----:R-:W-:Y:S01]  /*1360*/  IMAD.WIDE R120, R3.reuse, 0x2, R156 ;  /* 0x0000000203787825 */ /* 0x042fe200078e029c */
[----:B------:R4:W-:Y:S03]  /*1370*/  STL.64 [R1+0x380], R114 ;  /* 0x0003807201007387 */ /* 0x0009e60000100a00 */
[----:B------:R-:W-:Y:S01]  /*1380*/  VIADD R0, R24, 0xffffffcf ;  /* 0xffffffcf18007836 */ /* 0x000fe20000000000 */
[----:B------:R1:W-:Y:S04]  /*1390*/  STL.64 [R1+0x378], R110 ;  /* 0x0003786e01007387 */ /* 0x0003e80000100a00 */
[----:B------:R1:W2:Y:S01]  /*13a0*/  @!P0 LDG.E.U16 R12, desc[UR16][R110.64] ;  /* 0x000000106e0c8981 */ /* 0x0002a2000c1e1500 */
[----:B0-----:R-:W-:-:S03]  /*13b0*/  IMAD.WIDE R118, R3, 0x2, R158 ;  /* 0x0000000203767825 */ /* 0x001fc600078e029e */
[----:B------:R0:W2:Y:S01]  /*13c0*/  @!P1 LDG.E.U16 R11, desc[UR16][R120.64] ;  /* 0x00000010780b9981 */ /* 0x0000a2000c1e1500 */
[----:B----4-:R-:W-:-:S03]  /*13d0*/  IMAD.WIDE R114, R3, 0x2, R160 ;  /* 0x0000000203727825 */ /* 0x010fc600078e02a0 */
[----:B------:R0:W-:Y:S01]  /*13e0*/  STL.64 [R1+0x290], R120 ;  /* 0x0002907801007387 */ /* 0x0001e20000100a00 */
[----:B-1----:R-:W-:-:S03]  /*13f0*/  IMAD.WIDE R110, R3, 0x2, R162 ;  /* 0x00000002036e7825 */ /* 0x002fc600078e02a2 */
[----:B------:R1:W4:Y:S01]  /*1400*/  @!P1 LDG.E.U16 R10, desc[UR16][R118.64] ;  /* 0x00000010760a9981 */ /* 0x000322000c1e1500 */
[----:B------:R-:W-:-:S03]  /*1410*/  IMAD.SHL.U32 R3, R164, 0x20, RZ ;  /* 0x00000020a4037824 */ /* 0x000fc600078e00ff */
[----:B------:R1:W-:Y:S01]  /*1420*/  STL.64 [R1+0x288], R118 ;  /* 0x0002887601007387 */ /* 0x0003e20000100a00 */
[----:B0-----:R-:W-:-:S03]  /*1430*/  IMAD.WIDE R120, R3, 0x2, R156 ;  /* 0x0000000203787825 */ /* 0x001fc600078e029c */
[----:B------:R0:W-:Y:S04]  /*1440*/  STL.64 [R1+0x280], R114 ;  /* 0x0002807201007387 */ /* 0x0001e80000100a00 */
[----:B------:R0:W2:Y:S01]  /*1450*/  @!P1 LDG.E.U16 R9, desc[UR16][R114.64] ;  /* 0x0000001072099981 */ /* 0x0000a2000c1e1500 */
[----:B-1----:R-:W-:-:S03]  /*1460*/  IMAD.WIDE R118, R3, 0x2, R158 ;  /* 0x0000000203767825 */ /* 0x002fc600078e029e */
[----:B------:R1:W-:Y:S04]  /*1470*/  STL.64 [R1+0x278], R110 ;  /* 0x0002786e01007387 */ /* 0x0003e80000100a00 */
[----:B------:R1:W2:Y:S01]  /*1480*/  @!P1 LDG.E.U16 R8, desc[UR16][R110.64] ;  /* 0x000000106e089981 */ /* 0x0002a2000c1e1500 */
        /* <DEDUP_REMOVED lines=14> */
[----:B------:R-:W2:Y:S01]  /*1570*/  @!P5 LDG.E.U16 R23, desc[UR16][R156.64] ;  /* 0x000000109c17d981 */ /* 0x000ea2000c1e1500 */
[----:B-1----:R-:W-:-:S03]  /*1580*/  IMAD.WIDE R110, R25, 0x2, R162 ;  /* 0x00000002196e7825 */ /* 0x002fc600078e02a2 */
[----:B------:R1:W-:Y:S04]  /*1590*/  STL.64 [R1+0x88], R118 ;  /* 0x0000887601007387 */ /* 0x0003e80000100a00 */
[----:B------:R0:W-:Y:S04]  /*15a0*/  STL.64 [R1+0x80], R114 ;  /* 0x0000807201007387 */ /* 0x0001e80000100a00 */
[----:B------:R0:W-:Y:S04]  /*15b0*/  STL.64 [R1+0x78], R110 ;  /* 0x0000786e01007387 */ /* 0x0001e80000100a00 */
[----:B------:R-:W-:Y:S04]  /*15c0*/  STL [R1+0xd6c], R148 ;  /* 0x000d6c9401007387 */ /* 0x000fe80000100800 */
[----:B------:R-:W-:Y:S04]  /*15d0*/  STL [R1+0xdf4], R148 ;  /* 0x000df49401007387 */ /* 0x000fe80000100800 */
[----:B------:R-:W-:Y:S04]  /*15e0*/  STL [R1+0xed0], R148 ;  /* 0x000ed09401007387 */ /* 0x000fe80000100800 */
[----:B------:R-:W-:Y:S04]  /*15f0*/  STL [R1+0xd68], R149 ;  /* 0x000d689501007387 */ /* 0x000fe80000100800 */
[----:B------:R-:W-:Y:S04]  /*1600*/  STL [R1+0xd74], R150 ;  /* 0x000d749601007387 */ /* 0x000fe80000100800 */
[----:B------:R-:W-:Y:S04]  /*1610*/  STL [R1+0xe08], R150 ;  /* 0x000e089601007387 */ /* 0x000fe80000100800 */
[----:B------:R-:W-:Y:S01]  /*1620*/  STL [R1+0xed4], R150 ;  /* 0x000ed49601007387 */ /* 0x000fe20000100800 */
[----:B------:R-:W-:-:S03]  /*1630*/  IMAD.WIDE R154, R155, 0x2, R162 ;  /* 0x000000029b9a7825 */ /* 0x000fc600078e02a2 */
        /* <DEDUP_REMOVED lines=14> */
[----:B------:R-:W2:Y:S04]  /*1720*/  @!P5 LDG.E.U16 R22, desc[UR16][R158.64] ;  /* 0x000000109e16d981 */ /* 0x000ea8000c1e1500 */
[----:B------:R-:W2:Y:S04]  /*1730*/  @!P5 LDG.E.U16 R21, desc[UR16][R160.64] ;  /* 0x00000010a015d981 */ /* 0x000ea8000c1e1500 */
[----:B------:R-:W2:Y:S01]  /*1740*/  @!P5 LDG.E.U16 R20, desc[UR16][R162.64] ;  /* 0x00000010a214d981 */ /* 0x000ea2000c1e1500 */
[----:B------:R-:W-:Y:S01]  /*1750*/  ISETP.GE.U32.AND P5, PT, R0, 0x7fffff90, PT ;  /* 0x7fffff900000780c */ /* 0x000fe20003fa6070 */
[----:B------:R-:W-:-:S02]  /*1760*/  VIADD R0, R24, 0xffffffc7 ;  /* 0xffffffc718007836 */ /* 0x000fc40000000000 */
[----:B------:R-:W-:Y:S04]  /*1770*/  STL [R1+0xe1c], R155 ;  /* 0x000e1c9b01007387 */ /* 0x000fe80000100800 */
[----:B------:R-:W-:Y:S04]  /*1780*/  STL [R1+0xee4], R155 ;  /* 0x000ee49b01007387 */ /* 0x000fe80000100800 */
[----:B------:R-:W-:Y:S04]  /*1790*/  STL [R1+0xd8c], R140 ;  /* 0x000d8c8c01007387 */ /* 0x000fe80000100800 */
[----:B------:R-:W-:Y:S01]  /*17a0*/  STL [R1+0xe48], R140 ;  /* 0x000e488c01007387 */ /* 0x000fe20000100800 */
[----:B------:R-:W-:-:S03]  /*17b0*/  ISETP.GE.U32.AND P6, PT, R0, 0x7fffff88, PT ;  /* 0x7fffff880000780c */ /* 0x000fc60003fc6070 */
[----:B------:R-:W-:Y:S01]  /*17c0*/  STL [R1+0xee8], R140 ;  /* 0x000ee88c01007387 */ /* 0x000fe20000100800 */
[----:B------:R-:W-:-:S03]  /*17d0*/  VIADD R0, R24, 0xfffffff6 ;  /* 0xfffffff618007836 */ /* 0x000fc60000000000 */
[----:B------:R-:W-:Y:S01]  /*17e0*/  STL [R1+0xd88], R141 ;  /* 0x000d888d01007387 */ /* 0x000fe20000100800 */
[----:B------:R-:W-:-:S03]  /*17f0*/  IMAD.WIDE R144, R147, 0x2, R160 ;  /* 0x0000000293907825 */ /* 0x000fc600078e02a0 */
[----:B------:R-:W-:Y:S04]  /*1800*/  STL [R1+0xe38], R141 ;  /* 0x000e388d01007387 */ /* 0x000fe80000100800 */
[----:B------:R-:W-:Y:S04]  /*1810*/  STL [R1+0xeec], R141 ;  /* 0x000eec8d01007387 */ /* 0x000fe80000100800 */
[----:B------:R-:W-:Y:S04]  /*1820*/  STL [R1+0xd94], R142 ;  /* 0x000d948e01007387 */ /* 0x000fe80000100800 */
[----:B------:R-:W-:Y:S01]  /*1830*/  STL [R1+0xe68], R142 ;  /* 0x000e688e01007387 */ /* 0x000fe20000100800 */
[----:B------:R-:W-:-:S03]  /*1840*/  ISETP.GE.U32.AND P0, PT, R0, 0x7fffffb7, PT ;  /* 0x7fffffb70000780c */ /* 0x000fc60003f06070 */
[----:B------:R-:W-:Y:S01]  /*1850*/  STL [R1+0xef0], R142 ;  /* 0x000ef08e01007387 */ /* 0x000fe20000100800 */
[----:B------:R-:W-:-:S03]  /*1860*/  PRMT R3, RZ, 0x7610, R3 ;  /* 0x00007610ff037816 */ /* 0x000fc60000000003 */
[----:B------:R-:W-:Y:S01]  /*1870*/  STL [R1+0xd90], R143 ;  /* 0x000d908f01007387 */ /* 0x000fe20000100800 */
[----:B------:R-:W-:Y:S01]  /*1880*/  PRMT R2, RZ, 0x7610, R2 ;  /* 0x00007610ff027816 */ /* 0x000fe20000000002 */
[----:B------:R-:W-:Y:S02]  /*1890*/  IMAD.WIDE R146, R147, 0x2, R162 ;  /* 0x0000000293927825 */ /* 0x000fe400078e02a2 */
[----:B------:R-:W-:Y:S01]  /*18a0*/  STL [R1+0xe58], R143 ;  /* 0x000e588f01007387 */ /* 0x000fe20000100800 */
[----:B------:R-:W-:Y:S01]  /*18b0*/  PRMT R63, RZ, 0x7610, R63 ;  /* 0x00007610ff3f7816 */ /* 0x000fe2000000003f */
[----:B------:R-:W-:Y:S02]  /*18c0*/  VIADD R0, R24, 0xffffffee ;  /* 0xffffffee18007836 */ /* 0x000fe40000000000 */
[----:B------:R-:W-:Y:S01]  /*18d0*/  STL [R1+0xef4], R143 ;  /* 0x000ef48f01007387 */ /* 0x000fe20000100800 */
[----:B------:R-:W-:Y:S01]  /*18e0*/  PRMT R65, RZ, 0x7610, R65 ;  /* 0x00007610ff417816 */ /* 0x000fe20000000041 */
[----:B------:R-:W-:-:S02]  /*18f0*/  IMAD R31, R164, 0x9, RZ ;  /* 0x00000009a41f7824 */ /* 0x000fc400078e02ff */
[----:B------:R-:W-:Y:S04]  /*1900*/  STL [R1+0xd9c], R144 ;  /* 0x000d9c9001007387 */ /* 0x000fe80000100800 */
[----:B------:R-:W-:Y:S04]  /*1910*/  STL [R1+0xe88], R144 ;  /* 0x000e889001007387 */ /* 0x000fe80000100800 */
[----:B------:R-:W-:Y:S01]  /*1920*/  STL [R1+0xef8], R144 ;  /* 0x000ef89001007387 */ /* 0x000fe20000100800 */
[----:B------:R-:W-:-:S03]  /*1930*/  ISETP.GE.U32.AND P1, PT, R0, 0x7fffffaf, PT ;  /* 0x7fffffaf0000780c */ /* 0x000fc60003f26070 */
[----:B------:R-:W-:Y:S01]  /*1940*/  STL [R1+0xd98], R145 ;  /* 0x000d989101007387 */ /* 0x000fe20000100800 */
[----:B------:R-:W-:-:S03]  /*1950*/  PRMT R53, RZ, 0x7610, R53 ;  /* 0x00007610ff357816 */ /* 0x000fc60000000035 */
[----:B------:R-:W-:Y:S01]  /*1960*/  STL [R1+0xe78], R145 ;  /* 0x000e789101007387 */ /* 0x000fe20000100800 */
[----:B------:R-:W-:Y:S01]  /*1970*/  VIADD R0, R24, 0xffffffe6 ;  /* 0xffffffe618007836 */ /* 0x000fe20000000000 */
[----:B------:R-:W-:Y:S02]  /*1980*/  PRMT R55, RZ, 0x7610, R55 ;  /* 0x00007610ff377816 */ /* 0x000fe40000000037 */
[----:B------:R0:W2:Y:S01]  /*1990*/  @!P4 LDG.E.U16 R3, desc[UR16][R120.64] ;  /* 0x000000107803c981 */ /* 0x0000a2000c1e1500 */
[----:B------:R-:W-:-:S03]  /*19a0*/  PRMT R57, RZ, 0x7610, R57 ;  /* 0x00007610ff397816 */ /* 0x000fc60000000039 */
[----:B------:R-:W-:Y:S01]  /*19b0*/  STL [R1+0xda4], R146 ;  /* 0x000da49201007387 */ /* 0x000fe20000100800 */
[----:B------:R-:W-:-:S03]  /*19c0*/  PRMT R60, RZ, 0x7610, R60 ;  /* 0x00007610ff3c7816 */ /* 0x000fc6000000003c */
[----:B------:R1:W2:Y:S01]  /*19d0*/  @!P4 LDG.E.U16 R2, desc[UR16][R118.64] ;  /* 0x000000107602c981 */ /* 0x0002a2000c1e1500 */
[----:B0-----:R-:W-:-:S03]  /*19e0*/  IMAD.WIDE R120, R31, 0x2, R156 ;  /* 0x000000021f787825 */ /* 0x001fc600078e029c */
[----:B------:R-:W-:Y:S04]  /*19f0*/  STL [R1+0xea8], R146 ;  /* 0x000ea89201007387 */ /* 0x000fe80000100800 */
[----:B------:R0:W2:Y:S01]  /*1a00*/  @!P4 LDG.E.U16 R63, desc[UR16][R114.64] ;  /* 0x00000010723fc981 */ /* 0x0000a2000c1e1500 */
[----:B-1----:R-:W-:-:S03]  /*1a10*/  IMAD.WIDE R118, R31, 0x2, R158 ;  /* 0x000000021f767825 */ /* 0x002fc600078e029e */
[----:B------:R1:W2:Y:S04]  /*1a20*/  @!P4 LDG.E.U16 R65, desc[UR16][R110.64] ;  /* 0x000000106e41c981 */ /* 0x0002a8000c1e1500 */
[----:B------:R-:W-:Y:S01]  /*1a30*/  STL [R1+0xefc], R146 ;  /* 0x000efc9201007387 */ /* 0x000fe20000100800 */
[----:B0-----:R-:W-:-:S03]  /*1a40*/  IMAD.WIDE R114, R31, 0x2, R160 ;  /* 0x000000021f727825 */ /* 0x001fc600078e02a0 */
[----:B------:R-:W-:Y:S01]  /*1a50*/  STL [R1+0xda0], R147 ;  /* 0x000da09301007387 */ /* 0x000fe20000100800 */
[----:B-1----:R-:W-:-:S03]  /*1a60*/  IMAD.WIDE R110, R31, 0x2, R162 ;  /* 0x000000021f6e7825 */ /* 0x002fc600078e02a2 */
[----:B------:R-:W-:Y:S01]  /*1a70*/  STL [R1+0xe98], R147 ;  /* 0x000e989301007387 */ /* 0x000fe20000100800 */
[----:B------:R-:W-:-:S03]  /*1a80*/  IMAD R31, R164, 0x11, RZ ;  /* 0x00000011a41f7824 */ /* 0x000fc600078e02ff */
[----:B------:R-:W-:Y:S01]  /*1a90*/  STL [R1+0xf00], R147 ;  /* 0x000f009301007387 */ /* 0x000fe20000100800 */
[----:B------:R-:W-:-:S03]  /*1aa0*/  ISETP.GE.U32.AND P3, PT, R0, 0x7fffffa7, PT ;  /* 0x7fffffa70000780c */ /* 0x000fc60003f66070 */
[----:B------:R0:W-:Y:S01]  /*1ab0*/  STL.64 [R1+0x470], R120 ;  /* 0x0004707801007387 */ /* 0x0001e20000100a00 */
[----:B------:R-:W-:-:S03]  /*1ac0*/  PRMT R62, RZ, 0x7610, R62 ;  /* 0x00007610ff3e7816 */ /* 0x000fc6000000003e */
[----:B------:R1:W-:Y:S01]  /*1ad0*/  STL.64 [R1+0x468], R118 ;  /* 0x0004687601007387 */ /* 0x0003e20000100a00 */
[----:B------:R-:W-:-:S03]  /*1ae0*/  PRMT R61, RZ, 0x7610, R61 ;  /* 0x00007610ff3d7816 */ /* 0x000fc6000000003d */
[----:B------:R0:W2:Y:S04]  /*1af0*/  @!P0 LDG.E.U16 R53, desc[UR16][R120.64] ;  /* 0x0000001078358981 */ /* 0x0000a8000c1e1500 */
[----:B------:R1:W-:Y:S04]  /*1b00*/  STL.64 [R1+0x460], R114 ;  /* 0x0004607201007387 */ /* 0x0003e80000100a00 */
[----:B------:R1:W2:Y:S01]  /*1b10*/  @!P0 LDG.E.U16 R55, desc[UR16][R118.64] ;  /* 0x0000001076378981 */ /* 0x0002a2000c1e1500 */
[----:B0-----:R-:W-:-:S03]  /*1b20*/  IMAD.WIDE R120, R31, 0x2, R156 ;  /* 0x000000021f787825 */ /* 0x001fc600078e029c */
[----:B------:R0:W-:Y:S04]  /*1b30*/  STL.64 [R1+0x458], R110 ;  /* 0x0004586e01007387 */ /* 0x0001e80000100a00 */
[----:B------:R0:W2:Y:S01]  /*1b40*/  @!P0 LDG.E.U16 R57, desc[UR16][R114.64] ;  /* 0x0000001072398981 */ /* 0x0000a2000c1e1500 */
[----:B-1----:R-:W-:-:S03]  /*1b50*/  IMAD.WIDE R118, R31, 0x2, R158 ;  /* 0x000000021f767825 */ /* 0x002fc600078e029e */
[----:B------:R1:W2:Y:S01]  /*1b60*/  @!P0 LDG.E.U16 R60, desc[UR16][R110.64] ;  /* 0x000000106e3c8981 */ /* 0x0002a2000c1e1500 */
[----:B------:R-:W-:Y:S02]  /*1b70*/  PRMT R52, RZ, 0x7610, R52 ;  /* 0x00007610ff347816 */ /* 0x000fe40000000034 */
[----:B------:R-:W-:Y:S01]  /*1b80*/  PRMT R116, RZ, 0x7610, R116 ;  /* 0x00007610ff747816 */ /* 0x000fe20000000074 */
[----:B------:R-:W-:Y:S01]  /*1b90*/  STL.64 [R1+0x370], R120 ;  /* 0x0003707801007387 */ /* 0x000fe20000100a00 */
[C---:B0-----:R-:W-:Y:S01]  /*1ba0*/  IMAD.WIDE R114, R31.reuse, 0x2, R160 ;  /* 0x000000021f727825 */ /* 0x041fe200078e02a0 */
[----:B------:R-:W-:Y:S02]  /*1bb0*/  PRMT R54, RZ, 0x7610, R54 ;  /* 0x00007610ff367816 */ /* 0x000fe40000000036 */
[----:B------:R0:W2:Y:S01]  /*1bc0*/  @!P1 LDG.E.U16 R62, desc[UR16][R118.64] ;  /* 0x00000010763e9981 */ /* 0x0000a2000c1e1500 */
[----:B-1----:R-:W-:Y:S01]  /*1bd0*/  IMAD.WIDE R110, R31, 0x2, R162 ;  /* 0x000000021f6e7825 */ /* 0x002fe200078e02a2 */
[----:B------:R-:W-:-:S02]  /*1be0*/  PRMT R117, RZ, 0x7610, R117 ;  /* 0x00007610ff757816 */ /* 0x000fc40000000075 */
[----:B------:R0:W-:Y:S01]  /*1bf0*/  STL.64 [R1+0x368], R118 ;  /* 0x0003687601007387 */ /* 0x0001e20000100a00 */
[----:B------:R-:W-:-:S03]  /*1c00*/  IMAD R31, R164, 0x19, RZ ;  /* 0x00000019a41f7824 */ /* 0x000fc600078e02ff */
[----:B------:R1:W2:Y:S01]  /*1c10*/  @!P1 LDG.E.U16 R61, desc[UR16][R120.64] ;  /* 0x00000010783d9981 */ /* 0x0002a2000c1e1500 */
[----:B------:R-:W-:-:S03]  /*1c20*/  PRMT R106, RZ, 0x7610, R106 ;  /* 0x00007610ff6a7816 */ /* 0x000fc6000000006a */
[----:B------:R-:W-:Y:S01]  /*1c30*/  STL.64 [R1+0x360], R114 ;  /* 0x0003607201007387 */ /* 0x000fe20000100a00 */
[----:B0-----:R-:W-:-:S03]  /*1c40*/  IMAD.WIDE R118, R31, 0x2, R158 ;  /* 0x000000021f767825 */ /* 0x001fc600078e029e */
[----:B------:R0:W2:Y:S01]  /*1c50*/  @!P1 LDG.E.U16 R52, desc[UR16][R110.64] ;  /* 0x000000106e349981 */ /* 0x0000a2000c1e1500 */
[----:B-1----:R-:W-:-:S03]  /*1c60*/  IMAD.WIDE R120, R31, 0x2, R156 ;  /* 0x000000021f787825 */ /* 0x002fc600078e029c */
[----:B------:R0:W-:Y:S01]  /*1c70*/  STL.64 [R1+0x358], R110 ;  /* 0x0003586e01007387 */ /* 0x0001e20000100a00 */
[----:B------:R-:W-:-:S03]  /*1c80*/  PRMT R107, RZ, 0x7610, R107 ;  /* 0x00007610ff6b7816 */ /* 0x000fc6000000006b */
[----:B------:R-:W2:Y:S04]  /*1c90*/  @!P3 LDG.E.U16 R116, desc[UR16][R118.64] ;  /* 0x000000107674b981 */ /* 0x000ea8000c1e1500 */
[----:B------:R1:W3:Y:S01]  /*1ca0*/  @!P1 LDG.E.U16 R54, desc[UR16][R114.64] ;  /* 0x0000001072369981 */ /* 0x0002e2000c1e1500 */
[----:B0-----:R-:W-:-:S03]  /*1cb0*/  IMAD.WIDE R110, R31, 0x2, R162 ;  /* 0x000000021f6e7825 */ /* 0x001fc600078e02a2 */
[----:B------:R-:W3:Y:S04]  /*1cc0*/  @!P3 LDG.E.U16 R117, desc[UR16][R120.64] ;  /* 0x000000107875b981 */ /* 0x000ee8000c1e1500 */
[----:B------:R-:W4:Y:S01]  /*1cd0*/  @!P3 LDG.E.U16 R106, desc[UR16][R110.64] ;  /* 0x000000106e6ab981 */ /* 0x000f22000c1e1500 */
[----:B-1----:R-:W-:-:S05]  /*1ce0*/  IMAD.WIDE R114, R31, 0x2, R160 ;  /* 0x000000021f727825 */ /* 0x002fca00078e02a0 */
[----:B------:R0:W4:Y:S01]  /*1cf0*/  @!P3 LDG.E.U16 R107, desc[UR16][R114.64] ;  /* 0x00000010726bb981 */ /* 0x000122000c1e1500 */
[----:B------:R-:W-:-:S05]  /*1d00*/  VIADD R0, R24, 0xffffffde ;  /* 0xffffffde18007836 */ /* 0x000fca0000000000 */
[----:B------:R-:W-:Y:S01]  /*1d10*/  ISETP.GE.U32.AND P4, PT, R0, 0x7fffff9f, PT ;  /* 0x7fffff9f0000780c */ /* 0x000fe20003f86070 */
[----:B------:R-:W-:Y:S01]  /*1d20*/  STL.64 [R1+0x270], R120 ;  /* 0x0002707801007387 */ /* 0x000fe20000100a00 */
[----:B------:R-:W-:-:S03]  /*1d30*/  IMAD R31, R164, 0x21, RZ ;  /* 0x00000021a41f7824 */ /* 0x000fc600078e02ff */
[----:B------:R-:W-:Y:S01]  /*1d40*/  STL.64 [R1+0x268], R118 ;  /* 0x0002687601007387 */ /* 0x000fe20000100a00 */
[----:B------:R-:W-:-:S03]  /*1d50*/  PRMT R112, RZ, 0x7610, R112 ;  /* 0x00007610ff707816 */ /* 0x000fc60000000070 */
[----:B------:R0:W-:Y:S01]  /*1d60*/  STL.64 [R1+0x260], R114 ;  /* 0x0002607201007387 */ /* 0x0001e20000100a00 */
[----:B------:R-:W-:-:S03]  /*1d70*/  PRMT R113, RZ, 0x7610, R113 ;  /* 0x00007610ff717816 */ /* 0x000fc60000000071 */
[----:B------:R1:W-:Y:S01]  /*1d80*/  STL.64 [R1+0x258], R110 ;  /* 0x0002586e01007387 */ /* 0x0003e20000100a00 */
[----:B------:R-:W-:Y:S01]  /*1d90*/  PRMT R104, RZ, 0x7610, R104 ;  /* 0x00007610ff687816 */ /* 0x000fe20000000068 */
[----:B0-----:R-:W-:Y:S01]  /*1da0*/  IMAD.WIDE R114, R31, 0x2, R158 ;  /* 0x000000021f727825 */ /* 0x001fe200078e029e */
[----:B------:R-:W-:-:S04]  /*1db0*/  PRMT R105, RZ, 0x7610, R105 ;  /* 0x00007610ff697816 */ /* 0x000fc80000000069 */
[----:B------:R-:W4:Y:S01]  /*1dc0*/  @!P4 LDG.E.U16 R112, desc[UR16][R114.64] ;  /* 0x000000107270c981 */ /* 0x000f22000c1e1500 */
[----:B-1----:R-:W-:-:S05]  /*1dd0*/  IMAD.WIDE R110, R31, 0x2, R160 ;  /* 0x000000021f6e7825 */ /* 0x002fca00078e02a0 */
[----:B------:R0:W4:Y:S04]  /*1de0*/  @!P4 LDG.E.U16 R105, desc[UR16][R110.64] ;  /* 0x000000106e69c981 */ /* 0x000128000c1e1500 */
[----:B--2---:R-:W-:Y:S04]  /*1df0*/  STL [R1+0x65c], R116 ;  /* 0x00065c7401007387 */ /* 0x004fe80000100800 */
[----:B---3--:R1:W-:Y:S04]  /*1e00*/  STL [R1+0x660], R117 ;  /* 0x0006607501007387 */ /* 0x0083e80000100800 */
[----:B----4-:R-:W-:Y:S01]  /*1e10*/  STL [R1+0x654], R106 ;  /* 0x0006546a01007387 */ /* 0x010fe20000100800 */
[----:B-1----:R-:W-:-:S03]  /*1e20*/  IMAD.WIDE R116, R31, 0x2, R156 ;  /* 0x000000021f747825 */ /* 0x002fc600078e029c */
[----:B------:R1:W-:Y:S04]  /*1e30*/  STL [R1+0x658], R107 ;  /* 0x0006586b01007387 */ /* 0x0003e80000100800 */
[----:B------:R-:W2:Y:S01]  /*1e40*/  @!P4 LDG.E.U16 R113, desc[UR16][R116.64] ;  /* 0x000000107471c981 */ /* 0x000ea2000c1e1500 */
[----:B-1----:R-:W-:-:S05]  /*1e50*/  IMAD.WIDE R106, R31, 0x2, R162 ;  /* 0x000000021f6a7825 */ /* 0x002fca00078e02a2 */
[----:B------:R1:W3:Y:S01]  /*1e60*/  @!P4 LDG.E.U16 R104, desc[UR16][R106.64] ;  /* 0x000000106a68c981 */ /* 0x0002e2000c1e1500 */
[----:B------:R-:W-:Y:S02]  /*1e70*/  PRMT R84, RZ, 0x7610, R84 ;  /* 0x00007610ff547816 */ /* 0x000fe40000000054 */
[----:B------:R-:W-:Y:S02]  /*1e80*/  PRMT R85, RZ, 0x7610, R85 ;  /* 0x00007610ff557816 */ /* 0x000fe40000000055 */
[----:B------:R-:W-:Y:S02]  /*1e90*/  PRMT R86, RZ, 0x7610, R86 ;  /* 0x00007610ff567816 */ /* 0x000fe40000000056 */
[----:B------:R-:W-:Y:S01]  /*1ea0*/  PRMT R29, RZ, 0x7610, R29 ;  /* 0x00007610ff1d7816 */ /* 0x000fe2000000001d */
[----:B------:R-:W-:Y:S01]  /*1eb0*/  VIADD R0, R24, 0xffffffd6 ;  /* 0xffffffd618007836 */ /* 0x000fe20000000000 */
[----:B------:R-:W4:Y:S01]  /*1ec0*/  @!P5 LDG.E.U16 R84, desc[UR16][R148.64] ;  /* 0x000000109454d981 */ /* 0x000f22000c1e1500 */
[----:B------:R-:W-:-:S02]  /*1ed0*/  PRMT R28, RZ, 0x7610, R28 ;  /* 0x00007610ff1c7816 */ /* 0x000fc4000000001c */
[----:B------:R-:W-:Y:S01]  /*1ee0*/  PRMT R27, RZ, 0x7610, R27 ;  /* 0x00007610ff1b7816 */ /* 0x000fe2000000001b */
[----:B------:R-:W4:Y:S01]  /*1ef0*/  @!P5 LDG.E.U16 R85, desc[UR16][R150.64] ;  /* 0x000000109655d981 */ /* 0x000f22000c1e1500 */
[----:B------:R-:W-:Y:S02]  /*1f00*/  PRMT R26, RZ, 0x7610, R26 ;  /* 0x00007610ff1a7816 */ /* 0x000fe4000000001a */
[----:B------:R-:W-:Y:S01]  /*1f10*/  PRMT R25, RZ, 0x7610, R25 ;  /* 0x00007610ff197816 */ /* 0x000fe20000000019 */
[----:B------:R-:W4:Y:S04]  /*1f20*/  @!P5 LDG.E.U16 R86, desc[UR16][R152.64] ;  /* 0x000000109856d981 */ /* 0x000f28000c1e1500 */
[----:B------:R-:W4:Y:S01]  /*1f30*/  @!P5 LDG.E.U16 R29, desc[UR16][R154.64] ;  /* 0x000000109a1dd981 */ /* 0x000f22000c1e1500 */
[----:B------:R-:W-:Y:S01]  /*1f40*/  ISETP.GE.U32.AND P5, PT, R0, 0x7fffff97, PT ;  /* 0x7fffff970000780c */ /* 0x000fe20003fa6070 */
[----:B------:R-:W-:-:S02]  /*1f50*/  VIADD R0, R24, 0xffffffce ;  /* 0xffffffce18007836 */ /* 0x000fc40000000000 */
[----:B------:R-:W4:Y:S04]  /*1f60*/  @!P6 LDG.E.U16 R28, desc[UR16][R140.64] ;  /* 0x000000108c1ce981 */ /* 0x000f28000c1e1500 */
[----:B------:R-:W4:Y:S04]  /*1f70*/  @!P6 LDG.E.U16 R27, desc[UR16][R142.64] ;  /* 0x000000108e1be981 */ /* 0x000f28000c1e1500 */
[----:B------:R-:W4:Y:S04]  /*1f80*/  @!P6 LDG.E.U16 R26, desc[UR16][R144.64] ;  /* 0x00000010901ae981 */ /* 0x000f28000c1e1500 */
[----:B------:R-:W4:Y:S01]  /*1f90*/  @!P6 LDG.E.U16 R25, desc[UR16][R146.64] ;  /* 0x000000109219e981 */ /* 0x000f22000c1e1500 */
[----:B------:R-:W-:Y:S01]  /*1fa0*/  ISETP.GE.U32.AND P6, PT, R0, 0x7fffff8f, PT ;  /* 0x7fffff8f0000780c */ /* 0x000fe20003fc6070 */
[----:B------:R-:W-:-:S05]  /*1fb0*/  VIADD R0, R24, 0xffffffc6 ;  /* 0xffffffc618007836 */ /* 0x000fca0000000000 */
[----:B------:R-:W-:Y:S01]  /*1fc0*/  ISETP.GE.U32.AND P0, PT, R0, 0x7fffff87, PT ;  /* 0x7fffff870000780c */ /* 0x000fe20003f06070 */
[----:B------:R-:W-:-:S05]  /*1fd0*/  VIADD R0, R24, 0xfffffffe ;  /* 0xfffffffe18007836 */ /* 0x000fca0000000000 */
[----:B------:R-:W-:Y:S01]  /*1fe0*/  ISETP.GE.U32.AND P1, PT, R0, 0x7fffffbf, PT ;  /* 0x7fffffbf0000780c */ /* 0x000fe20003f26070 */
[----:B------:R-:W-:-:S05]  /*1ff0*/  VIADD R0, R24, 0xfffffffd ;  /* 0xfffffffd18007836 */ /* 0x000fca0000000000 */
[----:B------:R-:W-:Y:S01]  /*2000*/  ISETP.GE.U32.AND P3, PT, R0, 0x7fffffbe, PT ;  /* 0x7fffffbe0000780c */ /* 0x000fe20003f66070 */
[----:B------:R-:W-:Y:S01]  /*2010*/  VIADD R0, R24, 0xfffffff5 ;  /* 0xfffffff518007836 */ /* 0x000fe20000000000 */
[----:B------:R-:W-:Y:S04]  /*2020*/  STL.64 [R1+0x170], R116 ;  /* 0x0001707401007387 */ /* 0x000fe80000100a00 */
[----:B------:R-:W-:Y:S01]  /*2030*/  STL.64 [R1+0x168], R114 ;  /* 0x0001687201007387 */ /* 0x000fe20000100a00 */
[----:B------:R-:W-:Y:S01]  /*2040*/  ISETP.GE.U32.AND P4, PT, R0, 0x7fffffb6, PT ;  /* 0x7fffffb60000780c */ /* 0x000fe20003f86070 */
[----:B------:R-:W-:Y:S02]  /*2050*/  IMAD R0, R164, 0x29, RZ ;  /* 0x00000029a4007824 */ /* 0x000fe400078e02ff */
[----:B------:R0:W-:Y:S01]  /*2060*/  STL.64 [R1+0x160], R110 ;  /* 0x0001606e01007387 */ /* 0x0001e20000100a00 */
[----:B------:R-:W-:-:S03]  /*2070*/  PRMT R109, RZ, 0x7610, R109 ;  /* 0x00007610ff6d7816 */ /* 0x000fc6000000006d */
[----:B------:R1:W-:Y:S01]  /*2080*/  STL.64 [R1+0x158], R106 ;  /* 0x0001586a01007387 */ /* 0x0003e20000100a00 */
[----:B------:R-:W-:-:S03]  /*2090*/  PRMT R108, RZ, 0x7610, R108 ;  /* 0x00007610ff6c7816 */ /* 0x000fc6000000006c */
[----:B------:R-:W-:Y:S01]  /*20a0*/  STL [R1+0x64c], R112 ;  /* 0x00064c7001007387 */ /* 0x000fe20000100800 */
[----:B------:R-:W-:Y:S01]  /*20b0*/  PRMT R103, RZ, 0x7610, R103 ;  /* 0x00007610ff677816 */ /* 0x000fe20000000067 */
[----:B------:R-:W-:Y:S02]  /*20c0*/  IMAD R138, R164, 0x31, RZ ;  /* 0x00000031a48a7824 */ /* 0x000fe400078e02ff */
[----:B0-----:R-:W-:Y:S01]  /*20d0*/  IMAD.WIDE R110, R0, 0x2, R158 ;  /* 0x00000002006e7825 */ /* 0x001fe200078e029e */
[----:B------:R-:W-:-:S03]  /*20e0*/  PRMT R102, RZ, 0x7610, R102 ;  /* 0x00007610ff667816 */ /* 0x000fc60000000066 */
[----:B-1----:R-:W-:Y:S01]  /*20f0*/  IMAD.WIDE R106, R0, 0x2, R160 ;  /* 0x00000002006a7825 */ /* 0x002fe200078e02a0 */
[----:B------:R-:W4:Y:S01]  /*2100*/  @!P5 LDG.E.U16 R108, desc[UR16][R110.64] ;  /* 0x000000106e6cd981 */ /* 0x000f22000c1e1500 */
[----:B------:R-:W-:Y:S02]  /*2110*/  PRMT R101, RZ, 0x7610, R101 ;  /* 0x00007610ff657816 */ /* 0x000fe40000000065 */
[C---:B------:R-:W-:Y:S01]  /*2120*/  IMAD.WIDE R132, R138.reuse, 0x2, R156 ;  /* 0x000000028a847825 */ /* 0x040fe200078e029c */
[----:B------:R-:W4:Y:S01]  /*2130*/  @!P5 LDG.E.U16 R103, desc[UR16][R106.64] ;  /* 0x000000106a67d981 */ /* 0x000f22000c1e1500 */
[----:B------:R-:W-:Y:S02]  /*2140*/  PRMT R100, RZ, 0x7610, R100 ;  /* 0x00007610ff647816 */ /* 0x000fe40000000064 */
[----:B------:R-:W-:Y:S01]  /*2150*/  IMAD.WIDE R134, R138, 0x2, R158 ;  /* 0x000000028a867825 */ /* 0x000fe200078e029e */
[----:B------:R-:W4:Y:S01]  /*2160*/  @!P6 LDG.E.U16 R101, desc[UR16][R132.64] ;  /* 0x000000108465e981 */ /* 0x000f22000c1e1500 */
[----:B------:R-:W-:-:S02]  /*2170*/  PRMT R99, RZ, 0x7610, R99 ;  /* 0x00007610ff637816 */ /* 0x000fc40000000063 */
[C---:B------:R-:W-:Y:S01]  /*2180*/  IMAD.WIDE R136, R138.reuse, 0x2, R160 ;  /* 0x000000028a887825 */ /* 0x040fe200078e02a0 */
[----:B------:R-:W4:Y:S01]  /*2190*/  @!P6 LDG.E.U16 R100, desc[UR16][R134.64] ;  /* 0x000000108664e981 */ /* 0x000f22000c1e1500 */
[----:B------:R-:W-:Y:S02]  /*21a0*/  PRMT R98, RZ, 0x7610, R98 ;  /* 0x00007610ff627816 */ /* 0x000fe40000000062 */
[----:B------:R-:W-:Y:S01]  /*21b0*/  IMAD.WIDE R138, R138, 0x2, R162 ;  /* 0x000000028a8a7825 */ /* 0x000fe200078e02a2 */
[----:B------:R-:W4:Y:S03]  /*21c0*/  @!P6 LDG.E.U16 R99, desc[UR16][R136.64] ;  /* 0x000000108863e981 */ /* 0x000f26000c1e1500 */
[----:B------:R-:W-:Y:S01]  /*21d0*/  IMAD R130, R164, 0x39, RZ ;  /* 0x00000039a4827824 */ /* 0x000fe200078e02ff */
[----:B------:R-:W-:Y:S01]  /*21e0*/  PRMT R94, RZ, 0x7610, R94 ;  /* 0x00007610ff5e7816 */ /* 0x000fe2000000005e */
[----:B------:R-:W4:Y:S01]  /*21f0*/  @!P6 LDG.E.U16 R98, desc[UR16][R138.64] ;  /* 0x000000108a62e981 */ /* 0x000f22000c1e1500 */
[----:B------:R-:W-:Y:S01]  /*2200*/  PRMT R95, RZ, 0x7610, R95 ;  /* 0x00007610ff5f7816 */ /* 0x000fe2000000005f */
[----:B------:R-:W-:Y:S01]  /*2210*/  IMAD.WIDE R126, R130, 0x2, R158 ;  /* 0x00000002827e7825 */ /* 0x000fe200078e029e */
[----:B------:R-:W-:-:S02]  /*2220*/  PRMT R90, RZ, 0x7610, R90 ;  /* 0x00007610ff5a7816 */ /* 0x000fc4000000005a */
[----:B------:R-:W-:Y:S01]  /*2230*/  PRMT R91, RZ, 0x7610, R91 ;  /* 0x00007610ff5b7816 */ /* 0x000fe2000000005b */
[C---:B------:R-:W-:Y:S01]  /*2240*/  IMAD.WIDE R124, R130.reuse, 0x2, R156 ;  /* 0x00000002827c7825 */ /* 0x040fe200078e029c */
[----:B------:R-:W4:Y:S03]  /*2250*/  @!P0 LDG.E.U16 R94, desc[UR16][R126.64] ;  /* 0x000000107e5e8981 */ /* 0x000f26000c1e1500 */
[C---:B------:R-:W-:Y:S01]  /*2260*/  IMAD.WIDE R128, R130.reuse, 0x2, R160 ;  /* 0x0000000282807825 */ /* 0x040fe200078e02a0 */
[----:B------:R-:W4:Y:S03]  /*2270*/  @!P0 LDG.E.U16 R95, desc[UR16][R124.64] ;  /* 0x000000107c5f8981 */ /* 0x000f26000c1e1500 */
[----:B------:R-:W-:Y:S01]  /*2280*/  IMAD.WIDE R130, R130, 0x2, R162 ;  /* 0x0000000282827825 */ /* 0x000fe200078e02a2 */
[----:B------:R-:W4:Y:S04]  /*2290*/  @!P0 LDG.E.U16 R91, desc[UR16][R128.64] ;  /* 0x00000010805b8981 */ /* 0x000f28000c1e1500 */
[----:B------:R-:W4:Y:S04]  /*22a0*/  @!P0 LDG.E.U16 R90, desc[UR16][R130.64] ;  /* 0x00000010825a8981 */ /* 0x000f28000c1e1500 */
[----:B--2---:R0:W-:Y:S02]  /*22b0*/  STL [R1+0x650], R113 ;  /* 0x0006507101007387 */ /* 0x0041e40000100800 */
[----:B0-----:R-:W-:-:S02]  /*22c0*/  IMAD.WIDE R112, R0, 0x2, R156 ;  /* 0x0000000200707825 */ /* 0x001fc400078e029c */
[----:B---3--:R-:W-:Y:S04]  /*22d0*/  STL [R1+0x644], R104 ;  /* 0x0006446801007387 */ /* 0x008fe80000100800 */
[----:B------:R-:W2:Y:S04]  /*22e0*/  @!P5 LDG.E.U16 R109, desc[UR16][R112.64] ;  /* 0x00000010706dd981 */ /* 0x000ea8000c1e1500 */
[----:B------:R0:W-:Y:S02]  /*22f0*/  STL [R1+0x648], R105 ;  /* 0x0006486901007387 */ /* 0x0001e40000100800 */
[----:B0-----:R-:W-:-:S05]  /*2300*/  IMAD.WIDE R104, R0, 0x2, R162 ;  /* 0x0000000200687825 */ /* 0x001fca00078e02a2 */
[----:B------:R-:W3:Y:S04]  /*2310*/  @!P5 LDG.E.U16 R102, desc[UR16][R104.64] ;  /* 0x000000106866d981 */ /* 0x000ee8000c1e1500 */
[----:B------:R-:W-:Y:S04]  /*2320*/  STL.64 [R1+0x70], R112 ;  /* 0x0000707001007387 */ /* 0x000fe80000100a00 */
[----:B------:R-:W-:Y:S04]  /*2330*/  STL.64 [R1+0x68], R110 ;  /* 0x0000686e01007387 */ /* 0x000fe80000100a00 */
[----:B------:R-:W-:Y:S04]  /*2340*/  STL.64 [R1+0x60], R106 ;  /* 0x0000606a01007387 */ /* 0x000fe80000100a00 */
[----:B------:R-:W-:Y:S04]  /*2350*/  STL.64 [R1+0x58], R104 ;  /* 0x0000586801007387 */ /* 0x000fe80000100a00 */
[----:B------:R-:W-:Y:S04]  /*2360*/  STL [R1+0xdac], R132 ;  /* 0x000dac8401007387 */ /* 0x000fe80000100800 */
        /* <DEDUP_REMOVED lines=10> */
[----:B------:R-:W-:Y:S01]  /*2410*/  STL [R1+0xdb8], R137 ;  /* 0x000db88901007387 */ /* 0x000fe20000100800 */
[----:B------:R-:W-:-:S02]  /*2420*/  PRMT R96, RZ, 0x7610, R96 ;  /* 0x00007610ff607816 */ /* 0x000fc40000000060 */
[----:B------:R-:W-:Y:S02]  /*2430*/  PRMT R97, RZ, 0x7610, R97 ;  /* 0x00007610ff617816 */ /* 0x000fe40000000061 */
[----:B------:R-:W-:Y:S02]  /*2440*/  PRMT R88, RZ, 0x7610, R88 ;  /* 0x00007610ff587816 */ /* 0x000fe40000000058 */
[----:B------:R-:W-:Y:S01]  /*2450*/  PRMT R89, RZ, 0x7610, R89 ;  /* 0x00007610ff597816 */ /* 0x000fe20000000059 */
[----:B--2---:R-:W-:Y:S04]  /*2460*/  STL [R1+0x640], R109 ;  /* 0x0006406d01007387 */ /* 0x004fe80000100800 */
[----:B------:R-:W-:Y:S04]  /*2470*/  STL [R1+0xdc4], R138 ;  /* 0x000dc48a01007387 */ /* 0x000fe80000100800 */
[----:B----4-:R-:W-:Y:S04]  /*2480*/  STL [R1+0x63c], R108 ;  /* 0x00063c6c01007387 */ /* 0x010fe80000100800 */
[----:B------:R-:W-:Y:S04]  /*2490*/  STL [R1+0xf18], R138 ;  /* 0x000f188a01007387 */ /* 0x000fe80000100800 */
[----:B------:R-:W-:Y:S04]  /*24a0*/  STL [R1+0xdc0], R139 ;  /* 0x000dc08b01007387 */ /* 0x000fe80000100800 */
[----:B------:R-:W-:Y:S04]  /*24b0*/  STL [R1+0x638], R103 ;  /* 0x0006386701007387 */ /* 0x000fe80000100800 */
[----:B------:R-:W-:Y:S04]  /*24c0*/  STL [R1+0xf1c], R139 ;  /* 0x000f1c8b01007387 */ /* 0x000fe80000100800 */
[----:B---3--:R-:W-:Y:S04]  /*24d0*/  STL [R1+0x634], R102 ;  /* 0x0006346601007387 */ /* 0x008fe80000100800 */
        /* <DEDUP_REMOVED lines=15> */
[----:B------:R0:W-:Y:S04]  /*25d0*/  STL [R1+0x5dc], R98 ;  /* 0x0005dc6201007387 */ /* 0x0001e80000100800 */
[----:B------:R-:W-:Y:S04]  /*25e0*/  STL [R1+0xde4], R130 ;  /* 0x000de48201007387 */ /* 0x000fe80000100800 */
[----:B------:R-:W-:Y:S04]  /*25f0*/  STL [R1+0xf38], R130 ;  /* 0x000f388201007387 */ /* 0x000fe80000100800 */
[----:B------:R-:W-:Y:S01]  /*2600*/  STL [R1+0xde0], R131 ;  /* 0x000de08301007387 */ /* 0x000fe20000100800 */
[----:B0-----:R-:W-:-:S03]  /*2610*/  IMAD.WIDE R98, R164, 0x2, R158 ;  /* 0x00000002a4627825 */ /* 0x001fc600078e029e */
[----:B------:R-:W-:Y:S01]  /*2620*/  STL [R1+0xf3c], R131 ;  /* 0x000f3c8301007387 */ /* 0x000fe20000100800 */
[----:B------:R-:W-:-:S03]  /*2630*/  IMAD.WIDE R100, R164, 0x2, R156 ;  /* 0x00000002a4647825 */ /* 0x000fc600078e029c */
[----:B------:R-:W-:Y:S04]  /*2640*/  STL [R1+0x2d4], R94 ;  /* 0x0002d45e01007387 */ /* 0x000fe80000100800 */
[----:B------:R0:W-:Y:S04]  /*2650*/  STL [R1+0x5d8], R95 ;  /* 0x0005d85f01007387 */ /* 0x0001e80000100800 */
[----:B------:R-:W-:Y:S04]  /*2660*/  STL [R1+0x2cc], R90 ;  /* 0x0002cc5a01007387 */ /* 0x000fe80000100800 */
[----:B------:R1:W-:Y:S01]  /*2670*/  STL [R1+0x2d0], R91 ;  /* 0x0002d05b01007387 */ /* 0x0003e20000100800 */
[----:B0-----:R-:W-:-:S03]  /*2680*/  IMAD.WIDE R94, R164, 0x2, R160 ;  /* 0x00000002a45e7825 */ /* 0x001fc600078e02a0 */
[----:B------:R-:W2:Y:S04]  /*2690*/  @!P1 LDG.E.U16 R96, desc[UR16][R98.64] ;  /* 0x0000001062609981 */ /* 0x000ea8000c1e1500 */
[----:B------:R-:W3:Y:S01]  /*26a0*/  @!P1 LDG.E.U16 R97, desc[UR16][R100.64] ;  /* 0x0000001064619981 */ /* 0x000ee2000c1e1500 */
[----:B-1----:R-:W-:-:S03]  /*26b0*/  IMAD.WIDE R90, R164, 0x2, R162 ;  /* 0x00000002a45a7825 */ /* 0x002fc600078e02a2 */
[----:B------:R0:W4:Y:S04]  /*26c0*/  @!P1 LDG.E.U16 R89, desc[UR16][R94.64] ;  /* 0x000000105e599981 */ /* 0x000128000c1e1500 */
[----:B------:R1:W4:Y:S01]  /*26d0*/  @!P1 LDG.E.U16 R88, desc[UR16][R90.64] ;  /* 0x000000105a589981 */ /* 0x000322000c1e1500 */
        /* <DEDUP_REMOVED lines=10> */
[----:B------:R-:W-:Y:S02]  /*2780*/  IMAD.SHL.U32 R0, R164, 0x2, RZ ;  /* 0x00000002a4007824 */ /* 0x000fe400078e00ff */
[----:B------:R0:W-:Y:S01]  /*2790*/  STL.64 [R1+0x560], R94 ;  /* 0x0005605e01007387 */ /* 0x0001e20000100a00 */
[----:B------:R-:W-:-:S03]  /*27a0*/  PRMT R92, RZ, 0x7610, R92 ;  /* 0x00007610ff5c7816 */ /* 0x000fc6000000005c */
[----:B------:R1:W-:Y:S01]  /*27b0*/  STL.64 [R1+0x558], R90 ;  /* 0x0005585a01007387 */ /* 0x0003e20000100a00 */
[----:B------:R-:W-:Y:S02]  /*27c0*/  PRMT R93, RZ, 0x7610, R93 ;  /* 0x00007610ff5d7816 */ /* 0x000fe4000000005d */
[----:B------:R-:W-:Y:S02]  /*27d0*/  PRMT R82, RZ, 0x7610, R82 ;  /* 0x00007610ff527816 */ /* 0x000fe40000000052 */
[----:B------:R-:W-:Y:S01]  /*27e0*/  PRMT R83, RZ, 0x7610, R83 ;  /* 0x00007610ff537816 */ /* 0x000fe20000000053 */
[----:B0-----:R-:W-:-:S04]  /*27f0*/  IMAD.WIDE R94, R0, 0x2, R158 ;  /* 0x00000002005e7825 */ /* 0x001fc800078e029e */
[C---:B-1----:R-:W-:Y:S01]  /*2800*/  IMAD.WIDE R90, R0.reuse, 0x2, R160 ;  /* 0x00000002005a7825 */ /* 0x042fe200078e02a0 */
[----:B------:R-:W4:Y:S04]  /*2810*/  @!P3 LDG.E.U16 R92, desc[UR16][R94.64] ;  /* 0x000000105e5cb981 */ /* 0x000f28000c1e1500 */
[----:B------:R-:W4:Y:S04]  /*2820*/  @!P3 LDG.E.U16 R83, desc[UR16][R90.64] ;  /* 0x000000105a53b981 */ /* 0x000f28000c1e1500 */
[----:B--2---:R-:W-:Y:S04]  /*2830*/  STL [R1+0x5c0], R96 ;  /* 0x0005c06001007387 */ /* 0x004fe80000100800 */
[----:B---3--:R0:W-:Y:S04]  /*2840*/  STL [R1+0x5c4], R97 ;  /* 0x0005c46101007387 */ /* 0x0081e80000100800 */
[----:B----4-:R-:W-:Y:S01]  /*2850*/  STL [R1+0x620], R88 ;  /* 0x0006205801007387 */ /* 0x010fe20000100800 */
[----:B0-----:R-:W-:-:S03]  /*2860*/  IMAD.WIDE R96, R0, 0x2, R156 ;  /* 0x0000000200607825 */ /* 0x001fc600078e029c */
[----:B------:R0:W-:Y:S04]  /*2870*/  STL [R1+0x624], R89 ;  /* 0x0006245901007387 */ /* 0x0001e80000100800 */
[----:B------:R-:W2:Y:S01]  /*2880*/  @!P3 LDG.E.U16 R93, desc[UR16][R96.64] ;  /* 0x00000010605db981 */ /* 0x000ea2000c1e1500 */
[----:B0-----:R-:W-:-:S05]  /*2890*/  IMAD.WIDE R88, R0, 0x2, R162 ;  /* 0x0000000200587825 */ /* 0x001fca00078e02a2 */
[----:B------:R0:W3:Y:S01]  /*28a0*/  @!P3 LDG.E.U16 R82, desc[UR16][R88.64] ;  /* 0x000000105852b981 */ /* 0x0000e2000c1e1500 */
[----:B------:R-:W-:-:S03]  /*28b0*/  VIADD R0, R24, 0xffffffcd ;  /* 0xffffffcd18007836 */ /* 0x000fc60000000000 */
[----:B------:R-:W-:Y:S02]  /*28c0*/  STL.64 [R1+0x550], R96 ;  /* 0x0005506001007387 */ /* 0x000fe40000100a00 */
[----:B------:R-:W-:Y:S02]  /*28d0*/  ISETP.GE.U32.AND P3, PT, R0, 0x7fffff8e, PT ;  /* 0x7fffff8e0000780c */ /* 0x000fe40003f66070 */
[----:B------:R-:W-:Y:S01]  /*28e0*/  STL.64 [R1+0x548], R94 ;  /* 0x0005485e01007387 */ /* 0x000fe20000100a00 */
[----:B------:R-:W-:-:S03]  /*28f0*/  IMAD R0, R164, 0xa, RZ ;  /* 0x0000000aa4007824 */ /* 0x000fc600078e02ff */
[----:B------:R-:W-:Y:S04]  /*2900*/  STL.64 [R1+0x540], R90 ;  /* 0x0005405a01007387 */ /* 0x000fe80000100a00 */
[----:B------:R0:W-:Y:S01]  /*2910*/  STL.64 [R1+0x538], R88 ;  /* 0x0005385801007387 */ /* 0x0001e20000100a00 */
[----:B------:R-:W-:Y:S02]  /*2920*/  PRMT R78, RZ, 0x7610, R78 ;  /* 0x00007610ff4e7816 */ /* 0x000fe4000000004e */
[----:B------:R-:W-:Y:S01]  /*2930*/  PRMT R79, RZ, 0x7610, R79 ;  /* 0x00007610ff4f7816 */ /* 0x000fe2000000004f */
[----:B------:R-:W-:Y:S01]  /*2940*/  STL [R1+0x5b8], R92 ;  /* 0x0005b85c01007387 */ /* 0x000fe20000100800 */
[----:B0-----:R-:W-:Y:S01]  /*2950*/  IMAD.WIDE R88, R0, 0x2, R160 ;  /* 0x0000000200587825 */ /* 0x001fe200078e02a0 */
[----:B------:R-:W-:-:S04]  /*2960*/  PRMT R87, RZ, 0x7610, R87 ;  /* 0x00007610ff577816 */ /* 0x000fc80000000057 */
[----:B------:R-:W4:Y:S01]  /*2970*/  @!P4 LDG.E.U16 R79, desc[UR16][R88.64] ;  /* 0x00000010584fc981 */ /* 0x000f22000c1e1500 */
[----:B------:R-:W-:Y:S01]  /*2980*/  PRMT R81, RZ, 0x7610, R81 ;  /* 0x00007610ff517816 */ /* 0x000fe20000000051 */
[----:B------:R-:W-:-:S05]  /*2990*/  IMAD.WIDE R90, R0, 0x2, R158 ;  /* 0x00000002005a7825 */ /* 0x000fca00078e029e */
[----:B------:R0:W4:Y:S01]  /*29a0*/  @!P4 LDG.E.U16 R81, desc[UR16][R90.64] ;  /* 0x000000105a51c981 */ /* 0x000122000c1e1500 */
[----:B------:R-:W-:-:S03]  /*29b0*/  PRMT R49, RZ, 0x7610, R49 ;  /* 0x00007610ff317816 */ /* 0x000fc60000000031 */
[----:B--2---:R-:W-:Y:S04]  /*29c0*/  STL [R1+0x5bc], R93 ;  /* 0x0005bc5d01007387 */ /* 0x004fe80000100800 */
[----:B---3--:R-:W-:Y:S04]  /*29d0*/  STL [R1+0x5b0], R82 ;  /* 0x0005b05201007387 */ /* 0x008fe80000100800 */
[----:B------:R1:W-:Y:S02]  /*29e0*/  STL [R1+0x5b4], R83 ;  /* 0x0005b45301007387 */ /* 0x0003e40000100800 */
[----:B-1----:R-:W-:-:S05]  /*29f0*/  IMAD.WIDE R82, R0, 0x2, R162 ;  /* 0x0000000200527825 */ /* 0x002fca00078e02a2 */
[----:B------:R1:W2:Y:S01]  /*2a00*/  @!P4 LDG.E.U16 R78, desc[UR16][R82.64] ;  /* 0x00000010524ec981 */ /* 0x0002a2000c1e1500 */
[----:B------:R-:W-:-:S04]  /*2a10*/  IMAD.WIDE R92, R0, 0x2, R156 ;  /* 0x00000002005c7825 */ /* 0x000fc800078e029c */
[----:B------:R-:W-:Y:S01]  /*2a20*/  VIADD R0, R24, 0xffffffc5 ;  /* 0xffffffc518007836 */ /* 0x000fe20000000000 */
[----:B------:R-:W3:Y:S04]  /*2a30*/  @!P4 LDG.E.U16 R87, desc[UR16][R92.64] ;  /* 0x000000105c57c981 */ /* 0x000ee8000c1e1500 */
[----:B------:R-:W-:Y:S01]  /*2a40*/  ISETP.GE.U32.AND P4, PT, R0, 0x7fffff86, PT ;  /* 0x7fffff860000780c */ /* 0x000fe20003f86070 */
[----:B------:R-:W-:Y:S01]  /*2a50*/  IMAD R0, R164, 0x12, RZ ;  /* 0x00000012a4007824 */ /* 0x000fe200078e02ff */
[----:B------:R-:W-:Y:S04]  /*2a60*/  STL.64 [R1+0x450], R92 ;  /* 0x0004505c01007387 */ /* 0x000fe80000100a00 */
[----:B------:R0:W-:Y:S02]  /*2a70*/  STL.64 [R1+0x448], R90 ;  /* 0x0004485a01007387 */ /* 0x0001e40000100a00 */
[----:B0-----:R-:W-:-:S05]  /*2a80*/  IMAD.WIDE R90, R0, 0x2, R156 ;  /* 0x00000002005a7825 */ /* 0x001fca00078e029c */
[----:B------:R0:W3:Y:S01]  /*2a90*/  @!P5 LDG.E.U16 R49, desc[UR16][R90.64] ;  /* 0x000000105a31d981 */ /* 0x0000e2000c1e1500 */
[----:B------:R-:W-:-:S03]  /*2aa0*/  PRMT R48, RZ, 0x7610, R48 ;  /* 0x00007610ff307816 */ /* 0x000fc60000000030 */
[----:B------:R0:W-:Y:S01]  /*2ab0*/  STL.64 [R1+0x440], R88 ;  /* 0x0004405801007387 */ /* 0x0001e20000100a00 */
[----:B------:R-:W-:-:S03]  /*2ac0*/  PRMT R47, RZ, 0x7610, R47 ;  /* 0x00007610ff2f7816 */ /* 0x000fc6000000002f */
[----:B------:R1:W-:Y:S01]  /*2ad0*/  STL.64 [R1+0x438], R82 ;  /* 0x0004385201007387 */ /* 0x0003e20000100a00 */
[----:B------:R-:W-:Y:S01]  /*2ae0*/  PRMT R46, RZ, 0x7610, R46 ;  /* 0x00007610ff2e7816 */ /* 0x000fe2000000002e */
[----:B0-----:R-:W-:-:S04]  /*2af0*/  IMAD.WIDE R88, R0, 0x2, R158 ;  /* 0x0000000200587825 */ /* 0x001fc800078e029e */
[----:B-1----:R-:W-:Y:S01]  /*2b00*/  IMAD.WIDE R82, R0, 0x2, R160 ;  /* 0x0000000200527825 */ /* 0x002fe200078e02a0 */
[----:B------:R0:W3:Y:S04]  /*2b10*/  @!P5 LDG.E.U16 R48, desc[UR16][R88.64] ;  /* 0x000000105830d981 */ /* 0x0000e8000c1e1500 */
[----:B------:R1:W3:Y:S01]  /*2b20*/  @!P5 LDG.E.U16 R47, desc[UR16][R82.64] ;  /* 0x00000010522fd981 */ /* 0x0002e2000c1e1500 */
[----:B------:R-:W-:Y:S02]  /*2b30*/  PRMT R45, RZ, 0x7610, R45 ;  /* 0x00007610ff2d7816 */ /* 0x000fe4000000002d */
[----:B------:R-:W-:Y:S02]  /*2b40*/  PRMT R44, RZ, 0x7610, R44 ;  /* 0x00007610ff2c7816 */ /* 0x000fe4000000002c */
[----:B------:R-:W-:-:S02]  /*2b50*/  PRMT R43, RZ, 0x7610, R43 ;  /* 0x00007610ff2b7816 */ /* 0x000fc4000000002b */
[----:B------:R-:W-:Y:S01]  /*2b60*/  PRMT R42, RZ, 0x7610, R42 ;  /* 0x00007610ff2a7816 */ /* 0x000fe2000000002a */
[----:B--2---:R-:W-:Y:S04]  /*2b70*/  STL [R1+0x29c], R78 ;  /* 0x00029c4e01007387 */ /* 0x004fe80000100800 */
[----:B----4-:R2:W-:Y:S02]  /*2b80*/  STL [R1+0x2a0], R79 ;  /* 0x0002a04f01007387 */ /* 0x0105e40000100800 */
[----:B--2---:R-:W-:-:S04]  /*2b90*/  IMAD.WIDE R78, R0, 0x2, R162 ;  /* 0x00000002004e7825 */ /* 0x004fc800078e02a2 */
[----:B------:R-:W-:Y:S01]  /*2ba0*/  VIADD R0, R24, 0xfffffffc ;  /* 0xfffffffc18007836 */ /* 0x000fe20000000000 */
[----:B------:R2:W4:Y:S04]  /*2bb0*/  @!P5 LDG.E.U16 R46, desc[UR16][R78.64] ;  /* 0x000000104e2ed981 */ /* 0x000528000c1e1500 */
[----:B------:R-:W-:Y:S01]  /*2bc0*/  ISETP.GE.U32.AND P5, PT, R0, 0x7fffffbd, PT ;  /* 0x7fffffbd0000780c */ /* 0x000fe20003fa6070 */
[----:B------:R-:W-:Y:S01]  /*2bd0*/  IMAD R0, R164, 0x1a, RZ ;  /* 0x0000001aa4007824 */ /* 0x000fe200078e02ff */
[----:B------:R0:W-:Y:S04]  /*2be0*/  STL.64 [R1+0x350], R90 ;  /* 0x0003505a01007387 */ /* 0x0001e80000100a00 */
[----:B------:R1:W-:Y:S01]  /*2bf0*/  STL.64 [R1+0x348], R88 ;  /* 0x0003485801007387 */ /* 0x0003e20000100a00 */
[----:B0-----:R-:W-:-:S03]  /*2c00*/  IMAD.WIDE R90, R0, 0x2, R156 ;  /* 0x00000002005a7825 */ /* 0x001fc600078e029c */
[----:B------:R0:W-:Y:S04]  /*2c10*/  STL.64 [R1+0x340], R82 ;  /* 0x0003405201007387 */ /* 0x0001e80000100a00 */
[----:B------:R-:W4:Y:S01]  /*2c20*/  @!P6 LDG.E.U16 R45, desc[UR16][R90.64] ;  /* 0x000000105a2de981 */ /* 0x000f22000c1e1500 */
[----:B-1----:R-:W-:-:S03]  /*2c30*/  IMAD.WIDE R88, R0, 0x2, R158 ;  /* 0x0000000200587825 */ /* 0x002fc600078e029e */
[----:B---3--:R-:W-:Y:S04]  /*2c40*/  STL [R1+0xfac], R49 ;  /* 0x000fac3101007387 */ /* 0x008fe80000100800 */
[----:B------:R2:W-:Y:S01]  /*2c50*/  STL.64 [R1+0x338], R78 ;  /* 0x0003384e01007387 */ /* 0x0005e20000100a00 */
[----:B0-----:R-:W-:-:S03]  /*2c60*/  IMAD.WIDE R82, R0, 0x2, R160 ;  /* 0x0000000200527825 */ /* 0x001fc600078e02a0 */
[----:B------:R0:W3:Y:S04]  /*2c70*/  @!P6 LDG.E.U16 R44, desc[UR16][R88.64] ;  /* 0x00000010582ce981 */ /* 0x0000e8000c1e1500 */
[----:B------:R1:W3:Y:S01]  /*2c80*/  @!P6 LDG.E.U16 R43, desc[UR16][R82.64] ;  /* 0x00000010522be981 */ /* 0x0002e2000c1e1500 */
[----:B--2---:R-:W-:-:S05]  /*2c90*/  IMAD.WIDE R78, R0, 0x2, R162 ;  /* 0x00000002004e7825 */ /* 0x004fca00078e02a2 */
[----:B------:R2:W3:Y:S01]  /*2ca0*/  @!P6 LDG.E.U16 R42, desc[UR16][R78.64] ;  /* 0x000000104e2ae981 */ /* 0x0004e2000c1e1500 */
[----:B------:R-:W-:-:S03]  /*2cb0*/  VIADD R0, R24, 0xfffffff4 ;  /* 0xfffffff418007836 */ /* 0x000fc60000000000 */
[----:B------:R-:W-:Y:S04]  /*2cc0*/  STL [R1+0xfb0], R48 ;  /* 0x000fb03001007387 */ /* 0x000fe80000100800 */
[----:B------:R-:W-:Y:S01]  /*2cd0*/  STL [R1+0xfb4], R47 ;  /* 0x000fb42f01007387 */ /* 0x000fe20000100800 */
[----:B------:R-:W-:Y:S01]  /*2ce0*/  ISETP.GE.U32.AND P6, PT, R0, 0x7fffffb5, PT ;  /* 0x7fffffb50000780c */ /* 0x000fe20003fc6070 */
[----:B------:R-:W-:Y:S01]  /*2cf0*/  IMAD R0, R164, 0x22, RZ ;  /* 0x00000022a4007824 */ /* 0x000fe200078e02ff */
[----:B------:R-:W-:Y:S02]  /*2d00*/  PRMT R41, RZ, 0x7610, R41 ;  /* 0x00007610ff297816 */ /* 0x000fe40000000029 */
[----:B------:R-:W-:Y:S02]  /*2d10*/  PRMT R40, RZ, 0x7610, R40 ;  /* 0x00007610ff287816 */ /* 0x000fe40000000028 */
[----:B------:R-:W-:-:S02]  /*2d20*/  PRMT R39, RZ, 0x7610, R39 ;  /* 0x00007610ff277816 */ /* 0x000fc40000000027 */
[----:B------:R-:W-:Y:S02]  /*2d30*/  PRMT R38, RZ, 0x7610, R38 ;  /* 0x00007610ff267816 */ /* 0x000fe40000000026 */
[----:B------:R-:W-:Y:S01]  /*2d40*/  PRMT R37, RZ, 0x7610, R37 ;  /* 0x00007610ff257816 */ /* 0x000fe20000000025 */
[----:B------:R-:W-:Y:S01]  /*2d50*/  IMAD R114, R164, 0x3a, RZ ;  /* 0x0000003aa4727824 */ /* 0x000fe200078e02ff */
[----:B------:R-:W-:Y:S02]  /*2d60*/  PRMT R74, RZ, 0x7610, R74 ;  /* 0x00007610ff4a7816 */ /* 0x000fe4000000004a */
[----:B------:R-:W-:Y:S01]  /*2d70*/  PRMT R75, RZ, 0x7610, R75 ;  /* 0x00007610ff4b7816 */ /* 0x000fe2000000004b */
[C---:B------:R-:W-:Y:S01]  /*2d80*/  IMAD.WIDE R110, R114.reuse, 0x2, R158 ;  /* 0x00000002726e7825 */ /* 0x040fe200078e029e */
[----:B------:R-:W-:Y:S02]  /*2d90*/  PRMT R70, RZ, 0x7610, R70 ;  /* 0x00007610ff467816 */ /* 0x000fe40000000046 */
[----:B------:R-:W-:Y:S01]  /*2da0*/  PRMT R71, RZ, 0x7610, R71 ;  /* 0x00007610ff477816 */ /* 0x000fe20000000047 */
[C---:B------:R-:W-:Y:S01]  /*2db0*/  IMAD.WIDE R108, R114.reuse, 0x2, R156 ;  /* 0x00000002726c7825 */ /* 0x040fe200078e029c */
[----:B------:R-:W3:Y:S03]  /*2dc0*/  @!P4 LDG.E.U16 R74, desc[UR16][R110.64] ;  /* 0x000000106e4ac981 */ /* 0x000ee6000c1e1500 */
[C---:B------:R-:W-:Y:S01]  /*2dd0*/  IMAD.WIDE R112, R114.reuse, 0x2, R160 ;  /* 0x0000000272707825 */ /* 0x040fe200078e02a0 */
[----:B------:R-:W3:Y:S03]  /*2de0*/  @!P4 LDG.E.U16 R75, desc[UR16][R108.64] ;  /* 0x000000106c4bc981 */ /* 0x000ee6000c1e1500 */
[----:B------:R-:W-:Y:S01]  /*2df0*/  IMAD.WIDE R114, R114, 0x2, R162 ;  /* 0x0000000272727825 */ /* 0x000fe200078e02a2 */
[----:B------:R-:W3:Y:S04]  /*2e00*/  @!P4 LDG.E.U16 R71, desc[UR16][R112.64] ;  /* 0x000000107047c981 */ /* 0x000ee8000c1e1500 */
[----:B------:R-:W3:Y:S04]  /*2e10*/  @!P4 LDG.E.U16 R70, desc[UR16][R114.64] ;  /* 0x000000107246c981 */ /* 0x000ee8000c1e1500 */
[----:B----4-:R-:W-:Y:S04]  /*2e20*/  STL [R1+0xfb8], R46 ;  /* 0x000fb82e01007387 */ /* 0x010fe80000100800 */
[----:B------:R-:W-:Y:S04]  /*2e30*/  STL [R1+0x2a8], R87 ;  /* 0x0002a85701007387 */ /* 0x000fe80000100800 */
[----:B------:R-:W-:Y:S04]  /*2e40*/  STL [R1+0x2a4], R81 ;  /* 0x0002a45101007387 */ /* 0x000fe80000100800 */
[----:B------:R4:W-:Y:S04]  /*2e50*/  STL.64 [R1+0x250], R90 ;  /* 0x0002505a01007387 */ /* 0x0009e80000100a00 */
[----:B------:R0:W-:Y:S04]  /*2e60*/  STL.64 [R1+0x248], R88 ;  /* 0x0002485801007387 */ /* 0x0001e80000100a00 */
[----:B------:R1:W-:Y:S04]  /*2e70*/  STL.64 [R1+0x240], R82 ;  /* 0x0002405201007387 */ /* 0x0003e80000100a00 */
[----:B------:R-:W-:Y:S01]  /*2e80*/  STL [R1+0xfbc], R45 ;  /* 0x000fbc2d01007387 */ /* 0x000fe20000100800 */
[----:B----4-:R-:W-:-:S03]  /*2e90*/  IMAD.WIDE R90, R0, 0x2, R156 ;  /* 0x00000002005a7825 */ /* 0x010fc600078e029c */
[----:B------:R2:W-:Y:S01]  /*2ea0*/  STL.64 [R1+0x238], R78 ;  /* 0x0002384e01007387 */ /* 0x0005e20000100a00 */
[----:B0-----:R-:W-:-:S03]  /*2eb0*/  IMAD.WIDE R88, R0, 0x2, R158 ;  /* 0x0000000200587825 */ /* 0x001fc600078e029e */
[----:B------:R0:W4:Y:S01]  /*2ec0*/  @!P0 LDG.E.U16 R41, desc[UR16][R90.64] ;  /* 0x000000105a298981 */ /* 0x000122000c1e1500 */
[----:B-1----:R-:W-:-:S03]  /*2ed0*/  IMAD.WIDE R82, R0, 0x2, R160 ;  /* 0x0000000200527825 */ /* 0x002fc600078e02a0 */
[----:B------:R1:W4:Y:S01]  /*2ee0*/  @!P0 LDG.E.U16 R40, desc[UR16][R88.64] ;  /* 0x0000001058288981 */ /* 0x000322000c1e1500 */
[----:B--2---:R-:W-:-:S03]  /*2ef0*/  IMAD.WIDE R78, R0, 0x2, R162 ;  /* 0x00000002004e7825 */ /* 0x004fc600078e02a2 */
[----:B------:R2:W4:Y:S01]  /*2f00*/  @!P0 LDG.E.U16 R39, desc[UR16][R82.64] ;  /* 0x0000001052278981 */ /* 0x000522000c1e1500 */
[----:B------:R-:W-:-:S03]  /*2f10*/  VIADD R0, R24, 0xffffffec ;  /* 0xffffffec18007836 */ /* 0x000fc60000000000 */
[----:B------:R-:W4:Y:S02]  /*2f20*/  @!P0 LDG.E.U16 R38, desc[UR16][R78.64] ;  /* 0x000000104e268981 */ /* 0x000f24000c1e1500 */
[----:B------:R-:W-:Y:S02]  /*2f30*/  ISETP.GE.U32.AND P0, PT, R0, 0x7fffffad, PT ;  /* 0x7fffffad0000780c */ /* 0x000fe40003f06070 */
[----:B---3--:R-:W-:Y:S01]  /*2f40*/  STL [R1+0xfc0], R44 ;  /* 0x000fc02c01007387 */ /* 0x008fe20000100800 */
[----:B------:R-:W-:-:S03]  /*2f50*/  IMAD R0, R164, 0x2a, RZ ;  /* 0x0000002aa4007824 */ /* 0x000fc600078e02ff */
[----:B------:R-:W-:Y:S04]  /*2f60*/  STL [R1+0xfc4], R43 ;  /* 0x000fc42b01007387 */ /* 0x000fe80000100800 */
[----:B------:R-:W-:Y:S04]  /*2f70*/  STL [R1+0xfc8], R42 ;  /* 0x000fc82a01007387 */ /* 0x000fe80000100800 */
[----:B------:R0:W-:Y:S02]  /*2f80*/  STL.64 [R1+0x150], R90 ;  /* 0x0001505a01007387 */ /* 0x0001e40000100a00 */
[----:B0-----:R-:W-:-:S05]  /*2f90*/  IMAD.WIDE R90, R0, 0x2, R156 ;  /* 0x00000002005a7825 */ /* 0x001fca00078e029c */
[----:B------:R-:W3:Y:S01]  /*2fa0*/  @!P1 LDG.E.U16 R37, desc[UR16][R90.64] ;  /* 0x000000105a259981 */ /* 0x000ee2000c1e1500 */
[----:B------:R-:W-:-:S03]  /*2fb0*/  IMAD R122, R164, 0x32, RZ ;  /* 0x00000032a47a7824 */ /* 0x000fc600078e02ff */
[----:B------:R1:W-:Y:S04]  /*2fc0*/  STL.64 [R1+0x148], R88 ;  /* 0x0001485801007387 */ /* 0x0003e80000100a00 */
[----:B------:R2:W-:Y:S01]  /*2fd0*/  STL.64 [R1+0x140], R82 ;  /* 0x0001405201007387 */ /* 0x0005e20000100a00 */
[----:B------:R-:W-:-:S04]  /*2fe0*/  IMAD.WIDE R116, R122, 0x2, R156 ;  /* 0x000000027a747825 */ /* 0x000fc800078e029c */
[----:B-1----:R-:W-:-:S04]  /*2ff0*/  IMAD.WIDE R88, R0, 0x2, R158 ;  /* 0x0000000200587825 */ /* 0x002fc800078e029e */
[----:B--2---:R-:W-:-:S04]  /*3000*/  IMAD.WIDE R82, R0, 0x2, R160 ;  /* 0x0000000200527825 */ /* 0x004fc800078e02a0 */
[----:B------:R-:W-:-:S04]  /*3010*/  IMAD.WIDE R118, R122, 0x2, R158 ;  /* 0x000000027a767825 */ /* 0x000fc800078e029e */
[C---:B------:R-:W-:Y:S01]  /*3020*/  IMAD.WIDE R120, R122.reuse, 0x2, R160 ;  /* 0x000000027a787825 */ /* 0x040fe200078e02a0 */
[----:B------:R-:W-:Y:S02]  /*3030*/  PRMT R36, RZ, 0x7610, R36 ;  /* 0x00007610ff247816 */ /* 0x000fe40000000024 */
[----:B------:R-:W-:Y:S01]  /*3040*/  PRMT R35, RZ, 0x7610, R35 ;  /* 0x00007610ff237816 */ /* 0x000fe20000000023 */
[----:B------:R-:W-:Y:S01]  /*3050*/  IMAD.WIDE R122, R122, 0x2, R162 ;  /* 0x000000027a7a7825 */ /* 0x000fe200078e02a2 */
[----:B------:R-:W-:Y:S02]  /*3060*/  PRMT R34, RZ, 0x7610, R34 ;  /* 0x00007610ff227816 */ /* 0x000fe40000000022 */
[----:B------:R-:W2:Y:S01]  /*3070*/  @!P1 LDG.E.U16 R36, desc[UR16][R88.64] ;  /* 0x0000001058249981 */ /* 0x000ea2000c1e1500 */
[----:B------:R-:W-:Y:S02]  /*3080*/  PRMT R33, RZ, 0x7610, R33 ;  /* 0x00007610ff217816 */ /* 0x000fe40000000021 */
[----:B------:R-:W-:Y:S01]  /*3090*/  PRMT R32, RZ, 0x7610, R32 ;  /* 0x00007610ff207816 */ /* 0x000fe20000000020 */
[----:B------:R0:W2:Y:S01]  /*30a0*/  @!P1 LDG.E.U16 R35, desc[UR16][R82.64] ;  /* 0x0000001052239981 */ /* 0x0000a2000c1e1500 */
[----:B------:R-:W-:-:S02]  /*30b0*/  PRMT R31, RZ, 0x7610, R31 ;  /* 0x00007610ff1f7816 */ /* 0x000fc4000000001f */
[----:B------:R-:W-:Y:S01]  /*30c0*/  PRMT R30, RZ, 0x7610, R30 ;  /* 0x00007610ff1e7816 */ /* 0x000fe2000000001e */
[----:B------:R-:W2:Y:S04]  /*30d0*/  @!P3 LDG.E.U16 R33, desc[UR16][R116.64] ;  /* 0x000000107421b981 */ /* 0x000ea8000c1e1500 */
[----:B------:R-:W2:Y:S04]  /*30e0*/  @!P3 LDG.E.U16 R32, desc[UR16][R118.64] ;  /* 0x000000107620b981 */ /* 0x000ea8000c1e1500 */
[----:B------:R-:W2:Y:S04]  /*30f0*/  @!P3 LDG.E.U16 R31, desc[UR16][R120.64] ;  /* 0x00000010781fb981 */ /* 0x000ea8000c1e1500 */
[----:B------:R-:W2:Y:S01]  /*3100*/  @!P3 LDG.E.U16 R30, desc[UR16][R122.64] ;  /* 0x000000107a1eb981 */ /* 0x000ea2000c1e1500 */
[----:B------:R-:W-:-:S02]  /*3110*/  PRMT R66, RZ, 0x7610, R66 ;  /* 0x00007610ff427816 */ /* 0x000fc40000000042 */
[----:B------:R-:W-:Y:S01]  /*3120*/  PRMT R67, RZ, 0x7610, R67 ;  /* 0x00007610ff437816 */ /* 0x000fe20000000043 */
[----:B----4-:R-:W-:Y:S04]  /*3130*/  STL [R1+0xfcc], R41 ;  /* 0x000fcc2901007387 */ /* 0x010fe80000100800 */
[----:B------:R1:W-:Y:S04]  /*3140*/  STL.64 [R1+0x138], R78 ;  /* 0x0001384e01007387 */ /* 0x0003e80000100a00 */
[----:B------:R-:W-:Y:S04]  /*3150*/  STL [R1+0xfd0], R40 ;  /* 0x000fd02801007387 */ /* 0x000fe80000100800 */
[----:B------:R-:W-:Y:S04]  /*3160*/  STL [R1+0xfd4], R39 ;  /* 0x000fd42701007387 */ /* 0x000fe80000100800 */
[----:B------:R-:W-:Y:S01]  /*3170*/  STL [R1+0xfd8], R38 ;  /* 0x000fd82601007387 */ /* 0x000fe20000100800 */
[----:B-1----:R-:W-:-:S03]  /*3180*/  IMAD.WIDE R78, R0, 0x2, R162 ;  /* 0x00000002004e7825 */ /* 0x002fc600078e02a2 */
[----:B------:R-:W-:Y:S04]  /*3190*/  STL.64 [R1+0x50], R90 ;  /* 0x0000505a01007387 */ /* 0x000fe80000100a00 */
[----:B------:R-:W-:Y:S04]  /*31a0*/  STL.64 [R1+0x48], R88 ;  /* 0x0000485801007387 */ /* 0x000fe80000100a00 */
[----:B------:R-:W-:Y:S01]  /*31b0*/  STL.64 [R1+0x40], R82 ;  /* 0x0000405201007387 */ /* 0x000fe20000100a00 */
[----:B------:R-:W-:-:S03]  /*31c0*/  VIADD R0, R24, 0xffffffe4 ;  /* 0xffffffe418007836 */ /* 0x000fc60000000000 */
[----:B------:R1:W4:Y:S04]  /*31d0*/  @!P1 LDG.E.U16 R34, desc[UR16][R78.64] ;  /* 0x000000104e229981 */ /* 0x000328000c1e1500 */
[----:B---3--:R-:W-:Y:S04]  /*31e0*/  STL [R1+0xfdc], R37 ;  /* 0x000fdc2501007387 */ /* 0x008fe80000100800 */
        /* <DEDUP_REMOVED lines=11> */
[----:B------:R-:W-:-:S03]  /*32a0*/  ISETP.GE.U32.AND P1, PT, R0, 0x7fffffa5, PT ;  /* 0x7fffffa50000780c */ /* 0x000fc60003f26070 */
[----:B------:R-:W-:Y:S01]  /*32b0*/  STL [R1+0xf50], R121 ;  /* 0x000f507901007387 */ /* 0x000fe20000100800 */
[----:B------:R-:W-:-:S03]  /*32c0*/  VIADD R0, R24, 0xffffffdc ;  /* 0xffffffdc18007836 */ /* 0x000fc60000000000 */
[----:B------:R-:W-:Y:S04]  /*32d0*/  STL.64 [R1+0xe10], R122 ;  /* 0x000e107a01007387 */ /* 0x000fe80000100a00 */
[----:B------:R-:W-:Y:S04]  /*32e0*/  STL [R1+0xf58], R122 ;  /* 0x000f587a01007387 */ /* 0x000fe80000100800 */
[----:B------:R-:W-:Y:S04]  /*32f0*/  STL [R1+0xf54], R123 ;  /* 0x000f547b01007387 */ /* 0x000fe80000100800 */
[----:B------:R-:W-:Y:S04]  /*3300*/  STL.64 [R1+0xe20], R108 ;  /* 0x000e206c01007387 */ /* 0x000fe80000100a00 */
        /* <DEDUP_REMOVED lines=11> */
[----:B------:R-:W-:-:S03]  /*33c0*/  IMAD R0, R164, 0x3, RZ ;  /* 0x00000003a4007824 */ /* 0x000fc600078e02ff */
[----:B------:R-:W-:Y:S04]  /*33d0*/  STL.64 [R1+0xe50], R114 ;  /* 0x000e507201007387 */ /* 0x000fe80000100a00 */
[----:B------:R-:W-:Y:S04]  /*33e0*/  STL [R1+0xf78], R114 ;  /* 0x000f787201007387 */ /* 0x000fe80000100800 */
[----:B------:R-:W-:Y:S04]  /*33f0*/  STL [R1+0xf74], R115 ;  /* 0x000f747301007387 */ /* 0x000fe80000100800 */
[----:B------:R-:W-:Y:S04]  /*3400*/  STL [R1+0xa0], R74 ;  /* 0x0000a04a01007387 */ /* 0x000fe80000100800 */
[----:B------:R3:W-:Y:S04]  /*3410*/  STL [R1+0xa4], R75 ;  /* 0x0000a44b01007387 */ /* 0x0007e80000100800 */
[----:B------:R-:W-:Y:S04]  /*3420*/  STL [R1+0x98], R70 ;  /* 0x0000984601007387 */ /* 0x000fe80000100800 */
[----:B------:R0:W-:Y:S01]  /*3430*/  STL [R1+0x9c], R71 ;  /* 0x00009c4701007387 */ /* 0x0001e20000100800 */
[----:B---3--:R-:W-:-:S05]  /*3440*/  IMAD.WIDE R74, R0, 0x2, R160 ;  /* 0x00000002004a7825 */ /* 0x008fca00078e02a0 */
[----:B------:R-:W3:Y:S01]  /*3450*/  @!P5 LDG.E.U16 R67, desc[UR16][R74.64] ;  /* 0x000000104a43d981 */ /* 0x000ee2000c1e1500 */
[----:B0-----:R-:W-:-:S05]  /*3460*/  IMAD.WIDE R70, R0, 0x2, R162 ;  /* 0x0000000200467825 */ /* 0x001fca00078e02a2 */
[----:B------:R0:W2:Y:S01]  /*3470*/  @!P5 LDG.E.U16 R66, desc[UR16][R70.64] ;  /* 0x000000104642d981 */ /* 0x0000a2000c1e1500 */
[----:B------:R-:W-:Y:S01]  /*3480*/  PRMT R80, RZ, 0x7610, R80 ;  /* 0x00007610ff507816 */ /* 0x000fe20000000050 */
[----:B------:R-:W-:Y:S01]  /*3490*/  IMAD.WIDE R82, R0, 0x2, R156 ;  /* 0x0000000200527825 */ /* 0x000fe200078e029c */
[----:B------:R-:W-:-:S03]  /*34a0*/  PRMT R77, RZ, 0x7610, R77 ;  /* 0x00007610ff4d7816 */ /* 0x000fc6000000004d */
[----:B-1----:R-:W-:Y:S01]  /*34b0*/  IMAD.WIDE R78, R0, 0x2, R158 ;  /* 0x00000002004e7825 */ /* 0x002fe200078e029e */
[----:B------:R-:W4:Y:S03]  /*34c0*/  @!P5 LDG.E.U16 R80, desc[UR16][R82.64] ;  /* 0x000000105250d981 */ /* 0x000f26000c1e1500 */
[----:B------:R-:W-:Y:S01]  /*34d0*/  VIADD R0, R24, 0xffffffcc ;  /* 0xffffffcc18007836 */ /* 0x000fe20000000000 */
[----:B------:R-:W-:Y:S04]  /*34e0*/  STL.64 [R1+0x530], R82 ;  /* 0x0005305201007387 */ /* 0x000fe80000100a00 */
[----:B------:R1:W4:Y:S01]  /*34f0*/  @!P5 LDG.E.U16 R77, desc[UR16][R78.64] ;  /* 0x000000104e4dd981 */ /* 0x000322000c1e1500 */
[----:B------:R-:W-:Y:S01]  /*3500*/  ISETP.GE.U32.AND P5, PT, R0, 0x7fffff8d, PT ;  /* 0x7fffff8d0000780c */ /* 0x000fe20003fa6070 */
[----:B------:R-:W-:-:S02]  /*3510*/  IMAD R0, R164, 0xb, RZ ;  /* 0x0000000ba4007824 */ /* 0x000fc400078e02ff */
[----:B------:R-:W-:Y:S01]  /*3520*/  STL.64 [R1+0x528], R78 ;  /* 0x0005284e01007387 */ /* 0x000fe20000100a00 */
[----:B------:R-:W-:-:S03]  /*3530*/  PRMT R58, RZ, 0x7610, R58 ;  /* 0x00007610ff3a7816 */ /* 0x000fc6000000003a */
[----:B------:R-:W-:Y:S01]  /*3540*/  STL.64 [R1+0x520], R74 ;  /* 0x0005204a01007387 */ /* 0x000fe20000100a00 */
[----:B------:R-:W-:-:S03]  /*3550*/  PRMT R59, RZ, 0x7610, R59 ;  /* 0x00007610ff3b7816 */ /* 0x000fc6000000003b */
[----:B------:R0:W-:Y:S02]  /*3560*/  STL.64 [R1+0x518], R70 ;  /* 0x0005184601007387 */ /* 0x0001e40000100a00 */
[----:B0-----:R-:W-:-:S05]  /*3570*/  IMAD.WIDE R70, R0, 0x2, R160 ;  /* 0x0000000200467825 */ /* 0x001fca00078e02a0 */
[----:B------:R-:W4:Y:S04]  /*3580*/  @!P6 LDG.E.U16 R59, desc[UR16][R70.64] ;  /* 0x00000010463be981 */ /* 0x000f28000c1e1500 */
[----:B--2---:R-:W-:Y:S04]  /*3590*/  STL [R1+0x2ac], R66 ;  /* 0x0002ac4201007387 */ /* 0x004fe80000100800 */
[----:B---3--:R0:W-:Y:S02]  /*35a0*/  STL [R1+0x2b0], R67 ;  /* 0x0002b04301007387 */ /* 0x0081e40000100800 */
[----:B0-----:R-:W-:-:S05]  /*35b0*/  IMAD.WIDE R66, R0, 0x2, R162 ;  /* 0x0000000200427825 */ /* 0x001fca00078e02a2 */
[----:B------:R0:W2:Y:S01]  /*35c0*/  @!P6 LDG.E.U16 R58, desc[UR16][R66.64] ;  /* 0x00000010423ae981 */ /* 0x0000a2000c1e1500 */
[C---:B-1----:R-:W-:Y:S01]  /*35d0*/  IMAD.WIDE R78, R0.reuse, 0x2, R156 ;  /* 0x00000002004e7825 */ /* 0x042fe200078e029c */
[----:B------:R-:W-:Y:S02]  /*35e0*/  PRMT R76, RZ, 0x7610, R76 ;  /* 0x00007610ff4c7816 */ /* 0x000fe4000000004c */
[----:B------:R-:W-:Y:S01]  /*35f0*/  PRMT R73, RZ, 0x7610, R73 ;  /* 0x00007610ff497816 */ /* 0x000fe20000000049 */
[----:B------:R-:W-:Y:S01]  /*3600*/  IMAD.WIDE R74, R0, 0x2, R158 ;  /* 0x00000002004a7825 */ /* 0x000fe200078e029e */
[----:B------:R-:W-:Y:S03]  /*3610*/  STL.64 [R1+0x430], R78 ;  /* 0x0004304e01007387 */ /* 0x000fe60000100a00 */
[----:B------:R-:W-:Y:S01]  /*3620*/  VIADD R0, R24, 0xffffffc4 ;  /* 0xffffffc418007836 */ /* 0x000fe20000000000 */
[----:B------:R-:W-:Y:S04]  /*3630*/  STL.64 [R1+0x428], R74 ;  /* 0x0004284a01007387 */ /* 0x000fe80000100a00 */
[----:B------:R-:W3:Y:S04]  /*3640*/  @!P6 LDG.E.U16 R76, desc[UR16][R78.64] ;  /* 0x000000104e4ce981 */ /* 0x000ee8000c1e1500 */
[----:B------:R-:W-:Y:S04]  /*3650*/  STL.64 [R1+0x420], R70 ;  /* 0x0004204601007387 */ /* 0x000fe80000100a00 */
[----:B------:R1:W3:Y:S01]  /*3660*/  @!P6 LDG.E.U16 R73, desc[UR16][R74.64] ;  /* 0x000000104a49e981 */ /* 0x0002e2000c1e1500 */
[----:B------:R-:W-:Y:S01]  /*3670*/  ISETP.GE.U32.AND P6, PT, R0, 0x7fffff85, PT ;  /* 0x7fffff850000780c */ /* 0x000fe20003fc6070 */
[----:B------:R-:W-:-:S02]  /*3680*/  IMAD R0, R164, 0x13, RZ ;  /* 0x00000013a4007824 */ /* 0x000fc400078e02ff */
[----:B------:R0:W-:Y:S01]  /*3690*/  STL.64 [R1+0x418], R66 ;  /* 0x0004184201007387 */ /* 0x0001e20000100a00 */
[----:B------:R-:W-:-:S03]  /*36a0*/  PRMT R48, RZ, 0x7610, R48 ;  /* 0x00007610ff307816 */ /* 0x000fc60000000030 */
[----:B----4-:R-:W-:Y:S01]  /*36b0*/  STL [R1+0x2b8], R80 ;  /* 0x0002b85001007387 */ /* 0x010fe20000100800 */
[----:B------:R-:W-:-:S03]  /*36c0*/  PRMT R49, RZ, 0x7610, R49 ;  /* 0x00007610ff317816 */ /* 0x000fc60000000031 */
[----:B------:R-:W-:Y:S01]  /*36d0*/  STL [R1+0x2b4], R77 ;  /* 0x0002b44d01007387 */ /* 0x000fe20000100800 */
[----:B0-----:R-:W-:-:S05]  /*36e0*/  IMAD.WIDE R66, R0, 0x2, R160 ;  /* 0x0000000200427825 */ /* 0x001fca00078e02a0 */
[----:B------:R-:W4:Y:S04]  /*36f0*/  @!P0 LDG.E.U16 R49, desc[UR16][R66.64] ;  /* 0x0000001042318981 */ /* 0x000f28000c1e1500 */
[----:B--2---:R-:W-:Y:S04]  /*3700*/  STL [R1+0x1cc], R58 ;  /* 0x0001cc3a01007387 */ /* 0x004fe80000100800 */
[----:B------:R0:W-:Y:S02]  /*3710*/  STL [R1+0x1d0], R59 ;  /* 0x0001d03b01007387 */ /* 0x0001e40000100800 */
        /* <DEDUP_REMOVED lines=9> */
[----:B------:R-:W4:Y:S04]  /*37b0*/  @!P0 LDG.E.U16 R72, desc[UR16][R74.64] ;  /* 0x000000104a488981 */ /* 0x000f28000c1e1500 */
[----:B------:R-:W-:Y:S04]  /*37c0*/  STL.64 [R1+0x320], R66 ;  /* 0x0003204201007387 */ /* 0x000fe80000100a00 */
[----:B------:R1:W4:Y:S01]  /*37d0*/  @!P0 LDG.E.U16 R69, desc[UR16][R70.64] ;  /* 0x0000001046458981 */ /* 0x000322000c1e1500 */
[----:B------:R-:W-:Y:S01]  /*37e0*/  ISETP.GE.U32.AND P0, PT, R0, 0x7fffffbc, PT ;  /* 0x7fffffbc0000780c */ /* 0x000fe20003f06070 */
[----:B------:R-:W-:-:S02]  /*37f0*/  IMAD R0, R164, 0x1b, RZ ;  /* 0x0000001ba4007824 */ /* 0x000fc400078e02ff */
[----:B------:R0:W-:Y:S01]  /*3800*/  STL.64 [R1+0x318], R58 ;  /* 0x0003183a01007387 */ /* 0x0001e20000100a00 */
[----:B------:R-:W-:-:S03]  /*3810*/  PRMT R46, RZ, 0x7610, R46 ;  /* 0x00007610ff2e7816 */ /* 0x000fc6000000002e */
[----:B---3--:R-:W-:Y:S01]  /*3820*/  STL [R1+0x298], R76 ;  /* 0x0002984c01007387 */ /* 0x008fe20000100800 */
[----:B------:R-:W-:-:S03]  /*3830*/  PRMT R47, RZ, 0x7610, R47 ;  /* 0x00007610ff2f7816 */ /* 0x000fc6000000002f */
[----:B------:R-:W-:Y:S01]  /*3840*/  STL [R1+0x1d4], R73 ;  /* 0x0001d44901007387 */ /* 0x000fe20000100800 */
[----:B0-----:R-:W-:-:S05]  /*3850*/  IMAD.WIDE R58, R0, 0x2, R160 ;  /* 0x00000002003a7825 */ /* 0x001fca00078e02a0 */
[----:B------:R-:W3:Y:S04]  /*3860*/  @!P1 LDG.E.U16 R47, desc[UR16][R58.64] ;  /* 0x000000103a2f9981 */ /* 0x000ee8000c1e1500 */
[----:B--2---:R-:W-:Y:S04]  /*3870*/  STL [R1+0x1bc], R48 ;  /* 0x0001bc3001007387 */ /* 0x004fe80000100800 */
[----:B----4-:R0:W-:Y:S02]  /*3880*/  STL [R1+0x1c0], R49 ;  /* 0x0001c03101007387 */ /* 0x0101e40000100800 */
        /* <DEDUP_REMOVED lines=16> */
[----:B------:R-:W-:Y:S01]  /*3990*/  STL [R1+0x1c8], R72 ;  /* 0x0001c84801007387 */ /* 0x000fe20000100800 */
[----:B------:R-:W-:-:S03]  /*39a0*/  PRMT R43, RZ, 0x7610, R43 ;  /* 0x00007610ff2b7816 */ /* 0x000fc6000000002b */
[----:B------:R-:W-:Y:S01]  /*39b0*/  STL [R1+0x1c4], R69 ;  /* 0x0001c44501007387 */ /* 0x000fe20000100800 */
[C---:B0-----:R-:W-:Y:S01]  /*39c0*/  IMAD.WIDE R48, R0.reuse, 0x2, R160 ;  /* 0x0000000200307825 */ /* 0x041fe200078e02a0 */
[----:B------:R-:W-:Y:S02]  /*39d0*/  PRMT R56, RZ, 0x7610, R56 ;  /* 0x00007610ff387816 */ /* 0x000fe40000000038 */
[----:B------:R-:W-:Y:S02]  /*39e0*/  PRMT R51, RZ, 0x7610, R51 ;  /* 0x00007610ff337816 */ /* 0x000fe40000000033 */
[----:B------:R-:W4:Y:S01]  /*39f0*/  @!P3 LDG.E.U16 R43, desc[UR16][R48.64] ;  /* 0x00000010302bb981 */ /* 0x000f22000c1e1500 */
[----:B-1----:R-:W-:-:S04]  /*3a00*/  IMAD.WIDE R66, R0, 0x2, R156 ;  /* 0x0000000200427825 */ /* 0x002fc800078e029c */
[C---:B------:R-:W-:Y:S01]  /*3a10*/  IMAD.WIDE R58, R0.reuse, 0x2, R158 ;  /* 0x00000002003a7825 */ /* 0x040fe200078e029e */
[----:B------:R-:W4:Y:S04]  /*3a20*/  @!P3 LDG.E.U16 R56, desc[UR16][R66.64] ;  /* 0x000000104238b981 */ /* 0x000f28000c1e1500 */
[----:B------:R0:W4:Y:S04]  /*3a30*/  @!P3 LDG.E.U16 R51, desc[UR16][R58.64] ;  /* 0x000000103a33b981 */ /* 0x000128000c1e1500 */
[----:B--2---:R-:W-:Y:S04]  /*3a40*/  STL [R1+0x1ac], R46 ;  /* 0x0001ac2e01007387 */ /* 0x004fe80000100800 */
[----:B---3--:R1:W-:Y:S02]  /*3a50*/  STL [R1+0x1b0], R47 ;  /* 0x0001b02f01007387 */ /* 0x0083e40000100800 */
[----:B-1----:R-:W-:-:S05]  /*3a60*/  IMAD.WIDE R46, R0, 0x2, R162 ;  /* 0x00000002002e7825 */ /* 0x002fca00078e02a2 */
[----:B------:R1:W2:Y:S01]  /*3a70*/  @!P3 LDG.E.U16 R42, desc[UR16][R46.64] ;  /* 0x000000102e2ab981 */ /* 0x0002a2000c1e1500 */
[----:B------:R-:W-:-:S03]  /*3a80*/  VIADD R0, R24, 0xffffffeb ;  /* 0xffffffeb18007836 */ /* 0x000fc60000000000 */
[----:B------:R-:W-:Y:S02]  /*3a90*/  STL.64 [R1+0x130], R66 ;  /* 0x0001304201007387 */ /* 0x000fe40000100a00 */
[----:B------:R-:W-:Y:S01]  /*3aa0*/  ISETP.GE.U32.AND P3, PT, R0, 0x7fffffac, PT ;  /* 0x7fffffac0000780c */ /* 0x000fe20003f66070 */
[C---:B------:R-:W-:Y:S01]  /*3ab0*/  IMAD R0, R164.reuse, 0x2b, RZ ;  /* 0x0000002ba4007824 */ /* 0x040fe200078e02ff */
[----:B------:R0:W-:Y:S04]  /*3ac0*/  STL.64 [R1+0x128], R58 ;  /* 0x0001283a01007387 */ /* 0x0001e80000100a00 */
[----:B------:R3:W-:Y:S04]  /*3ad0*/  STL.64 [R1+0x120], R48 ;  /* 0x0001203001007387 */ /* 0x0007e80000100a00 */
[----:B------:R1:W-:Y:S01]  /*3ae0*/  STL.64 [R1+0x118], R46 ;  /* 0x0001182e01007387 */ /* 0x0003e20000100a00 */
[----:B------:R-:W-:-:S03]  /*3af0*/  IMAD R104, R164, 0x33, RZ ;  /* 0x00000033a4687824 */ /* 0x000fc600078e02ff */
[----:B----4-:R-:W-:Y:S01]  /*3b00*/  STL [R1+0x1b8], R68 ;  /* 0x0001b84401007387 */ /* 0x010fe20000100800 */
[----:B0-----:R-:W-:-:S03]  /*3b10*/  IMAD.WIDE R58, R0, 0x2, R156 ;  /* 0x00000002003a7825 */ /* 0x001fc600078e029c */
[----:B------:R-:W-:Y:S01]  /*3b20*/  STL [R1+0x1b4], R64 ;  /* 0x0001b44001007387 */ /* 0x000fe20000100800 */
[----:B---3--:R-:W-:-:S04]  /*3b30*/  IMAD.WIDE R48, R0, 0x2, R158 ;  /* 0x0000000200307825 */ /* 0x008fc800078e029e */
[----:B-1----:R-:W-:-:S04]  /*3b40*/  IMAD.WIDE R46, R0, 0x2, R160 ;  /* 0x00000002002e7825 */ /* 0x002fc800078e02a0 */
[----:B------:R-:W-:Y:S01]  /*3b50*/  IMAD.WIDE R98, R104, 0x2, R156 ;  /* 0x0000000268627825 */ /* 0x000fe200078e029c */
[----:B------:R-:W-:-:S03]  /*3b60*/  PRMT R38, RZ, 0x7610, R38 ;  /* 0x00007610ff267816 */ /* 0x000fc60000000026 */
[----:B------:R-:W-:Y:S01]  /*3b70*/  IMAD.WIDE R100, R104, 0x2, R158 ;  /* 0x0000000268647825 */ /* 0x000fe200078e029e */
[----:B------:R-:W-:-:S03]  /*3b80*/  PRMT R50, RZ, 0x7610, R50 ;  /* 0x00007610ff327816 */ /* 0x000fc60000000032 */
[----:B------:R-:W-:Y:S01]  /*3b90*/  IMAD.WIDE R102, R104, 0x2, R160 ;  /* 0x0000000268667825 */ /* 0x000fe200078e02a0 */
[----:B------:R-:W-:Y:S02]  /*3ba0*/  PRMT R45, RZ, 0x7610, R45 ;  /* 0x00007610ff2d7816 */ /* 0x000fe4000000002d */
[----:B------:R-:W-:Y:S01]  /*3bb0*/  PRMT R44, RZ, 0x7610, R44 ;  /* 0x00007610ff2c7816 */ /* 0x000fe2000000002c */
[----:B------:R-:W-:Y:S01]  /*3bc0*/  IMAD R96, R164, 0x3b, RZ ;  /* 0x0000003ba4607824 */ /* 0x000fe200078e02ff */
[----:B------:R-:W-:Y:S01]  /*3bd0*/  PRMT R39, RZ, 0x7610, R39 ;  /* 0x00007610ff277816 */ /* 0x000fe20000000027 */
[----:B------:R-:W3:Y:S01]  /*3be0*/  @!P5 LDG.E.U16 R38, desc[UR16][R102.64] ;  /* 0x000000106626d981 */ /* 0x000ee2000c1e1500 */
[----:B------:R-:W-:Y:S01]  /*3bf0*/  PRMT R41, RZ, 0x7610, R41 ;  /* 0x00007610ff297816 */ /* 0x000fe20000000029 */
[----:B------:R-:W-:Y:S02]  /*3c00*/  IMAD.WIDE R90, R96, 0x2, R156 ;  /* 0x00000002605a7825 */ /* 0x000fe400078e029c */
[----:B------:R-:W4:Y:S01]  /*3c10*/  @!P4 LDG.E.U16 R50, desc[UR16][R58.64] ;  /* 0x000000103a32c981 */ /* 0x000f22000c1e1500 */
[----:B------:R-:W-:-:S03]  /*3c20*/  PRMT R40, RZ, 0x7610, R40 ;  /* 0x00007610ff287816 */ /* 0x000fc60000000028 */
[----:B------:R-:W3:Y:S01]  /*3c30*/  @!P4 LDG.E.U16 R45, desc[UR16][R48.64] ;  /* 0x00000010302dc981 */ /* 0x000ee2000c1e1500 */
[----:B------:R-:W-:-:S03]  /*3c40*/  IMAD.WIDE R92, R96, 0x2, R158 ;  /* 0x00000002605c7825 */ /* 0x000fc600078e029e */
[----:B------:R-:W3:Y:S04]  /*3c50*/  @!P4 LDG.E.U16 R44, desc[UR16][R46.64] ;  /* 0x000000102e2cc981 */ /* 0x000ee8000c1e1500 */
[----:B------:R0:W3:Y:S04]  /*3c60*/  @!P5 LDG.E.U16 R39, desc[UR16][R100.64] ;  /* 0x000000106427d981 */ /* 0x0000e8000c1e1500 */
[----:B------:R1:W3:Y:S04]  /*3c70*/  @!P5 LDG.E.U16 R40, desc[UR16][R98.64] ;  /* 0x000000106228d981 */ /* 0x0002e8000c1e1500 */
[----:B--2---:R-:W-:Y:S04]  /*3c80*/  STL [R1+0x19c], R42 ;  /* 0x00019c2a01007387 */ /* 0x004fe80000100800 */
[----:B------:R2:W-:Y:S04]  /*3c90*/  STL [R1+0x1a0], R43 ;  /* 0x0001a02b01007387 */ /* 0x0005e80000100800 */
[----:B------:R-:W-:Y:S01]  /*3ca0*/  STL.64 [R1+0x30], R58 ;  /* 0x0000303a01007387 */ /* 0x000fe20000100a00 */
[----:B--2---:R-:W-:-:S03]  /*3cb0*/  IMAD.WIDE R42, R0, 0x2, R162 ;  /* 0x00000002002a7825 */ /* 0x004fc600078e02a2 */
[----:B------:R-:W-:Y:S04]  /*3cc0*/  STL.64 [R1+0x28], R48 ;  /* 0x0000283001007387 */ /* 0x000fe80000100a00 */
[----:B------:R-:W-:Y:S04]  /*3cd0*/  STL.64 [R1+0x20], R46 ;  /* 0x0000202e01007387 */ /* 0x000fe80000100a00 */
[----:B------:R-:W-:Y:S04]  /*3ce0*/  STL.64 [R1+0x18], R42 ;  /* 0x0000182a01007387 */ /* 0x000fe80000100a00 */
[----:B------:R-:W-:Y:S04]  /*3cf0*/  STL [R1+0x1a8], R56 ;  /* 0x0001a83801007387 */ /* 0x000fe80000100800 */
[----:B------:R-:W-:Y:S04]  /*3d00*/  STL [R1+0x1a4], R51 ;  /* 0x0001a43301007387 */ /* 0x000fe80000100800 */
[----:B------:R-:W-:Y:S04]  /*3d10*/  STL.64 [R1+0xe60], R98 ;  /* 0x000e606201007387 */ /* 0x000fe80000100a00 */
[----:B------:R-:W-:Y:S04]  /*3d20*/  STL [R1+0xf80], R98 ;  /* 0x000f806201007387 */ /* 0x000fe80000100800 */
[----:B------:R-:W-:Y:S04]  /*3d30*/  STL [R1+0xf7c], R99 ;  /* 0x000f7c6301007387 */ /* 0x000fe80000100800 */
[----:B------:R-:W-:Y:S04]  /*3d40*/  STL.64 [R1+0xe70], R100 ;  /* 0x000e706401007387 */ /* 0x000fe80000100a00 */
[----:B------:R0:W-:Y:S04]  /*3d50*/  STL [R1+0xf88], R100 ;  /* 0x000f886401007387 */ /* 0x0001e80000100800 */
[----:B------:R-:W-:Y:S04]  /*3d60*/  STL [R1+0xf84], R101 ;  /* 0x000f846501007387 */ /* 0x000fe80000100800 */
[----:B------:R-:W-:Y:S04]  /*3d70*/  STL [R1+0xebc], R102 ;  /* 0x000ebc6601007387 */ /* 0x000fe80000100800 */
[----:B------:R2:W-:Y:S01]  /*3d80*/  STL [R1+0xf8c], R102 ;  /* 0x000f8c6601007387 */ /* 0x0005e20000100800 */
[----:B0-----:R-:W-:-:S03]  /*3d90*/  PRMT R100, RZ, 0x7610, R100 ;  /* 0x00007610ff647816 */ /* 0x001fc60000000064 */
[----:B------:R-:W3:Y:S04]  /*3da0*/  @!P4 LDG.E.U16 R41, desc[UR16][R42.64] ;  /* 0x000000102a29c981 */ /* 0x000ee8000c1e1500 */
[----:B------:R-:W3:Y:S01]  /*3db0*/  @!P6 LDG.E.U16 R100, desc[UR16][R92.64] ;  /* 0x000000105c64e981 */ /* 0x000ee2000c1e1500 */
[----:B--2---:R-:W-:-:S06]  /*3dc0*/  PRMT R102, RZ, 0x7610, R102 ;  /* 0x00007610ff667816 */ /* 0x004fcc0000000066 */
[----:B------:R-:W2:Y:S01]  /*3dd0*/  @!P6 LDG.E.U16 R102, desc[UR16][R90.64] ;  /* 0x000000105a66e981 */ /* 0x000ea2000c1e1500 */
[----:B------:R-:W-:-:S03]  /*3de0*/  IMAD.WIDE R104, R104, 0x2, R162 ;  /* 0x0000000268687825 */ /* 0x000fc600078e02a2 */
[----:B------:R-:W-:Y:S04]  /*3df0*/  STL [R1+0xe7c], R103 ;  /* 0x000e7c6701007387 */ /* 0x000fe80000100800 */
[----:B------:R-:W-:Y:S04]  /*3e00*/  STL [R1+0xf90], R103 ;  /* 0x000f906701007387 */ /* 0x000fe80000100800 */
[----:B------:R-:W-:Y:S04]  /*3e10*/  STL.64 [R1+0xe80], R104 ;  /* 0x000e806801007387 */ /* 0x000fe80000100a00 */
[----:B----4-:R-:W-:Y:S04]  /*3e20*/  STL [R1+0xd0], R50 ;  /* 0x0000d03201007387 */ /* 0x010fe80000100800 */
[----:B------:R-:W-:Y:S04]  /*3e30*/  STL [R1+0xf98], R104 ;  /* 0x000f986801007387 */ /* 0x000fe80000100800 */
[----:B------:R-:W-:Y:S04]  /*3e40*/  STL [R1+0xf94], R105 ;  /* 0x000f946901007387 */ /* 0x000fe80000100800 */
[----:B---3--:R-:W-:Y:S04]  /*3e50*/  STL [R1+0xcc], R45 ;  /* 0x0000cc2d01007387 */ /* 0x008fe80000100800 */
[----:B------:R-:W-:Y:S01]  /*3e60*/  STL [R1+0xc8], R44 ;  /* 0x0000c82c01007387 */ /* 0x000fe20000100800 */
[----:B------:R-:W-:Y:S01]  /*3e70*/  IMAD.WIDE R94, R96, 0x2, R160 ;  /* 0x00000002605e7825 */ /* 0x000fe200078e02a0 */
[----:B-1----:R-:W-:-:S03]  /*3e80*/  PRMT R98, RZ, 0x7610, R98 ;  /* 0x00007610ff627816 */ /* 0x002fc60000000062 */
[----:B------:R-:W-:Y:S01]  /*3e90*/  IMAD.WIDE R96, R96, 0x2, R162 ;  /* 0x0000000260607825 */ /* 0x000fe200078e02a2 */
[----:B------:R-:W-:-:S04]  /*3ea0*/  PRMT R37, RZ, 0x7610, R37 ;  /* 0x00007610ff257816 */ /* 0x000fc80000000025 */
[----:B------:R-:W3:Y:S04]  /*3eb0*/  @!P6 LDG.E.U16 R98, desc[UR16][R96.64] ;  /* 0x000000106062e981 */ /* 0x000ee8000c1e1500 */
[----:B------:R-:W4:Y:S04]  /*3ec0*/  @!P5 LDG.E.U16 R37, desc[UR16][R104.64] ;  /* 0x000000106825d981 */ /* 0x000f28000c1e1500 */
[----:B------:R-:W-:Y:S04]  /*3ed0*/  STL [R1+0xc4], R41 ;  /* 0x0000c42901007387 */ /* 0x000fe80000100800 */
[----:B--2---:R-:W-:Y:S04]  /*3ee0*/  STL [R1+0xf9c], R102 ;  /* 0x000f9c6601007387 */ /* 0x004fe80000100800 */
[----:B------:R-:W-:Y:S04]  /*3ef0*/  STL.64 [R1+0xe90], R90 ;  /* 0x000e905a01007387 */ /* 0x000fe80000100a00 */
[----:B------:R-:W-:Y:S04]  /*3f00*/  STL [R1+0xfa4], R90 ;  /* 0x000fa45a01007387 */ /* 0x000fe80000100800 */
[----:B------:R-:W-:Y:S04]  /*3f10*/  STL [R1+0xb4], R40 ;  /* 0x0000b42801007387 */ /* 0x000fe80000100800 */
[----:B------:R-:W-:Y:S04]  /*3f20*/  STL [R1+0xfa0], R91 ;  /* 0x000fa05b01007387 */ /* 0x000fe80000100800 */
[----:B------:R-:W-:Y:S04]  /*3f30*/  STL [R1+0xfa8], R100 ;  /* 0x000fa86401007387 */ /* 0x000fe80000100800 */
[----:B------:R-:W-:Y:S04]  /*3f40*/  STL.64 [R1+0xea0], R92 ;  /* 0x000ea05c01007387 */ /* 0x000fe80000100a00 */
[----:B------:R-:W-:Y:S04]  /*3f50*/  STL [R1+0xb0], R39 ;  /* 0x0000b02701007387 */ /* 0x000fe80000100800 */
[----:B------:R-:W-:Y:S04]  /*3f60*/  STL.64 [R1+0xeb0], R94 ;  /* 0x000eb05e01007387 */ /* 0x000fe80000100a00 */
[----:B------:R0:W-:Y:S04]  /*3f70*/  STL [R1+0xec4], R97 ;  /* 0x000ec46101007387 */ /* 0x0001e80000100800 */
[----:B------:R1:W-:Y:S04]  /*3f80*/  STL [R1+0xac], R38 ;  /* 0x0000ac2601007387 */ /* 0x0003e80000100800 */
[----:B0-----:R-:W2:Y:S01]  /*3f90*/  LDL.LU R97, [R1+0x578] ;  /* 0x0005780001617983 */ /* 0x001ea20000300800 */
[----:B------:R-:W-:-:S05]  /*3fa0*/  VIADD R0, R24, 0xffffffe3 ;  /* 0xffffffe318007836 */ /* 0x000fca0000000000 */
[----:B------:R-:W-:Y:S01]  /*3fb0*/  ISETP.GE.U32.AND P4, PT, R0, 0x7fffffa4, PT ;  /* 0x7fffffa40000780c */ /* 0x000fe20003f86070 */
[----:B------:R-:W-:Y:S01]  /*3fc0*/  VIADD R0, R24, 0xffffffdb ;  /* 0xffffffdb18007836 */ /* 0x000fe20000000000 */
[----:B------:R-:W-:-:S04]  /*3fd0*/  PRMT R101, RZ, 0x7610, R101 ;  /* 0x00007610ff657816 */ /* 0x000fc80000000065 */
[----:B------:R-:W-:Y:S01]  /*3fe0*/  ISETP.GE.U32.AND P5, PT, R0, 0x7fffff9c, PT ;  /* 0x7fffff9c0000780c */ /* 0x000fe20003fa6070 */
[----:B------:R-:W-:Y:S01]  /*3ff0*/  VIADD R0, R24, 0xffffffd3 ;  /* 0xffffffd318007836 */ /* 0x000fe20000000000 */
[----:B------:R0:W3:Y:S04]  /*4000*/  @!P6 LDG.E.U16 R101, desc[UR16][R94.64] ;  /* 0x000000105e65e981 */ /* 0x0000e8000c1e1500 */
[----:B------:R-:W-:Y:S01]  /*4010*/  ISETP.GE.U32.AND P6, PT, R0, 0x7fffff94, PT ;  /* 0x7fffff940000780c */ /* 0x000fe20003fc6070 */
[----:B------:R-:W-:Y:S01]  /*4020*/  IMAD.SHL.U32 R0, R164, 0x4, RZ ;  /* 0x00000004a4007824 */ /* 0x000fe200078e00ff */
[----:B------:R-:W-:Y:S02]  /*4030*/  PRMT R99, RZ, 0x7610, R99 ;  /* 0x00007610ff637816 */ /* 0x000fe40000000063 */
[----:B------:R-:W-:Y:S01]  /*4040*/  PRMT R114, RZ, 0x7610, R114 ;  /* 0x00007610ff727816 */ /* 0x000fe20000000072 */
[----:B------:R-:W-:Y:S01]  /*4050*/  IMAD.WIDE R44, R0, 0x2, R156 ;  /* 0x00000002002c7825 */ /* 0x000fe200078e029c */
[----:B------:R-:W-:-:S02]  /*4060*/  PRMT R115, RZ, 0x7610, R115 ;  /* 0x00007610ff737816 */ /* 0x000fc40000000073 */
[----:B------:R-:W-:Y:S01]  /*4070*/  PRMT R112, RZ, 0x7610, R112 ;  /* 0x00007610ff707816 */ /* 0x000fe20000000070 */
[C---:B------:R-:W-:Y:S01]  /*4080*/  IMAD.WIDE R42, R0.reuse, 0x2, R158 ;  /* 0x00000002002a7825 */ /* 0x040fe200078e029e */
[----:B------:R0:W3:Y:S03]  /*4090*/  @!P0 LDG.E.U16 R99, desc[UR16][R44.64] ;  /* 0x000000102c638981 */ /* 0x0000e6000c1e1500 */
[C---:B------:R-:W-:Y:S01]  /*40a0*/  IMAD.WIDE R40, R0.reuse, 0x2, R160 ;  /* 0x0000000200287825 */ /* 0x040fe200078e02a0 */
[----:B------:R0:W3:Y:S03]  /*40b0*/  @!P0 LDG.E.U16 R114, desc[UR16][R42.64] ;  /* 0x000000102a728981 */ /* 0x0000e6000c1e1500 */
[----:B-1----:R-:W-:Y:S01]  /*40c0*/  IMAD.WIDE R38, R0, 0x2, R162 ;  /* 0x0000000200267825 */ /* 0x002fe200078e02a2 */
[----:B------:R1:W3:Y:S04]  /*40d0*/  @!P0 LDG.E.U16 R115, desc[UR16][R40.64] ;  /* 0x0000001028738981 */ /* 0x0002e8000c1e1500 */
[----:B------:R0:W3:Y:S04]  /*40e0*/  @!P0 LDG.E.U16 R112, desc[UR16][R38.64] ;  /* 0x0000001026708981 */ /* 0x0000e8000c1e1500 */
[----:B----4-:R-:W-:Y:S01]  /*40f0*/  STL [R1+0xa8], R37 ;  /* 0x0000a82501007387 */ /* 0x010fe20000100800 */
[----:B------:R-:W-:-:S03]  /*4100*/  PRMT R113, RZ, 0x7610, R113 ;  /* 0x00007610ff717816 */ /* 0x000fc60000000071 */
[----:B------:R4:W-:Y:S01]  /*4110*/  STL.64 [R1+0x510], R44 ;  /* 0x0005102c01007387 */ /* 0x0009e20000100a00 */
[----:B------:R-:W-:-:S03]  /*4120*/  PRMT R110, RZ, 0x7610, R110 ;  /* 0x00007610ff6e7816 */ /* 0x000fc6000000006e */
[----:B------:R0:W-:Y:S01]  /*4130*/  STL.64 [R1+0x508], R42 ;  /* 0x0005082a01007387 */ /* 0x0001e20000100a00 */
[----:B------:R-:W-:Y:S02]  /*4140*/  PRMT R111, RZ, 0x7610, R111 ;  /* 0x00007610ff6f7816 */ /* 0x000fe4000000006f */
[----:B------:R-:W-:Y:S01]  /*4150*/  PRMT R108, RZ, 0x7610, R108 ;  /* 0x00007610ff6c7816 */ /* 0x000fe2000000006c */
[----:B------:R1:W-:Y:S04]  /*4160*/  STL.64 [R1+0x500], R40 ;  /* 0x0005002801007387 */ /* 0x0003e80000100a00 */
[----:B------:R0:W-:Y:S01]  /*4170*/  STL.64 [R1+0x4f8], R38 ;  /* 0x0004f82601007387 */ /* 0x0001e20000100a00 */
[----:B------:R-:W-:Y:S02]  /*4180*/  PRMT R109, RZ, 0x7610, R109 ;  /* 0x00007610ff6d7816 */ /* 0x000fe4000000006d */
[----:B------:R-:W-:-:S02]  /*4190*/  PRMT R122, RZ, 0x7610, R122 ;  /* 0x00007610ff7a7816 */ /* 0x000fc4000000007a */
[----:B------:R-:W-:Y:S02]  /*41a0*/  PRMT R123, RZ, 0x7610, R123 ;  /* 0x00007610ff7b7816 */ /* 0x000fe4000000007b */
[----:B------:R-:W-:Y:S02]  /*41b0*/  PRMT R121, RZ, 0x7610, R121 ;  /* 0x00007610ff797816 */ /* 0x000fe40000000079 */
[----:B------:R-:W-:Y:S02]  /*41c0*/  PRMT R120, RZ, 0x7610, R120 ;  /* 0x00007610ff787816 */ /* 0x000fe40000000078 */
[----:B------:R-:W-:Y:S02]  /*41d0*/  PRMT R119, RZ, 0x7610, R119 ;  /* 0x00007610ff777816 */ /* 0x000fe40000000077 */
[----:B------:R-:W-:Y:S02]  /*41e0*/  PRMT R118, RZ, 0x7610, R118 ;  /* 0x00007610ff767816 */ /* 0x000fe40000000076 */
[----:B------:R-:W-:-:S02]  /*41f0*/  PRMT R116, RZ, 0x7610, R116 ;  /* 0x00007610ff747816 */ /* 0x000fc40000000074 */
[----:B------:R-:W-:Y:S02]  /*4200*/  PRMT R130, RZ, 0x7610, R130 ;  /* 0x00007610ff827816 */ /* 0x000fe40000000082 */
[----:B------:R-:W-:Y:S02]  /*4210*/  PRMT R129, RZ, 0x7610, R129 ;  /* 0x00007610ff817816 */ /* 0x000fe40000000081 */
[----:B------:R-:W-:Y:S02]  /*4220*/  PRMT R128, RZ, 0x7610, R128 ;  /* 0x00007610ff807816 */ /* 0x000fe40000000080 */
[----:B------:R-:W-:Y:S01]  /*4230*/  PRMT R131, RZ, 0x7610, R131 ;  /* 0x00007610ff837816 */ /* 0x000fe20000000083 */
[----:B------:R-:W-:Y:S01]  /*4240*/  IMAD R106, R164, 0x2c, RZ ;  /* 0x0000002ca46a7824 */ /* 0x000fe200078e02ff */
        /* <DEDUP_REMOVED lines=10> */
[----:B------:R-:W-:-:S04]  /*42f0*/  IMAD.WIDE R76, R80, 0x2, R158 ;  /* 0x00000002504c7825 */ /* 0x000fc800078e029e */
[----:B------:R-:W-:-:S04]  /*4300*/  IMAD.WIDE R78, R80, 0x2, R160 ;  /* 0x00000002504e7825 */ /* 0x000fc800078e02a0 */
[----:B------:R-:W-:-:S04]  /*4310*/  IMAD.WIDE R80, R80, 0x2, R162 ;  /* 0x0000000250507825 */ /* 0x000fc800078e02a2 */
        /* <DEDUP_REMOVED lines=8> */
[----:B------:R-:W-:Y:S01]  /*43a0*/  IMAD.WIDE R72, R72, 0x2, R162 ;  /* 0x0000000248487825 */ /* 0x000fe200078e02a2 */
[----:B------:R-:W0:Y:S01]  /*43b0*/  S2R R153, SR_TID.X ;  /* 0x0000000000997919 */ /* 0x000e220000002100 */
        /* <DEDUP_REMOVED lines=11> */
[----:B------:R-:W-:Y:S01]  /*4470*/  PRMT R148, RZ, 0x7610, R148 ;  /* 0x00007610ff947816 */ /* 0x000fe20000000094 */
[----:B------:R-:W-:-:S04]  /*4480*/  @!UP1 UIADD3 UR10, UPT, UPT, -UR10, 0x100000, URZ ;  /* 0x001000000a0a9890 */ /* 0x000fc8000fffe1ff */
[----:B------:R-:W-:Y:S02]  /*4490*/  @!UP1 USHF.L.U32 UR11, UR10, 0xb, URZ ;  /* 0x0000000b0a0b9899 */ /* 0x000fe400080006ff */
[----:B------:R-:W-:Y:S01]  /*44a0*/  @!UP1 USHF.L.U32 UR10, UR10, 0x1, URZ ;  /* 0x000000010a0a9899 */ /* 0x000fe200080006ff */
[----:B------:R-:W-:Y:S01]  /*44b0*/  IMAD R24, R164, 0x1d, RZ ;  /* 0x0000001da4187824 */ /* 0x000fe200078e02ff */
[----:B0-----:R-:W-:Y:S01]  /*44c0*/  LOP3.LUT R165, R153, 0x3f, RZ, 0xc0, !PT ;  /* 0x0000003f99a57812 */ /* 0x001fe200078ec0ff */
[----:B------:R-:W-:-:S04]  /*44d0*/  VOTEU.ALL UP1, P2 ;  /* 0x0000000000ff7886 */ /* 0x000fc80001020000 */
[----:B------:R-:W-:-:S05]  /*44e0*/  IMAD.SHL.U32 R137, R165, 0x2, RZ ;  /* 0x00000002a5897824 */ /* 0x000fca00078e00ff */
[----:B------:R0:W0:Y:S01]  /*44f0*/  @!UP1 SYNCS.EXCH.64 URZ, [UR5+0x22008], UR10 ;  /* 0x0220080a05ff95b2 */ /* 0x0000220008000100 */
[----:B------:R-:W-:Y:S02]  /*4500*/  PRMT R149, RZ, 0x7610, R149 ;  /* 0x00007610ff957816 */ /* 0x000fe40000000095 */
[----:B------:R-:W-:Y:S01]  /*4510*/  PRMT R145, RZ, 0x7610, R145 ;  /* 0x00007610ff917816 */ /* 0x000fe20000000091 */
[----:B------:R-:W-:Y:S01]  /*4520*/  IMAD R94, R164, 0xe, RZ ;  /* 0x0000000ea45e7824 */ /* 0x000fe200078e02ff */
[----:B------:R-:W-:Y:S01]  /*4530*/  PRMT R117, RZ, 0x7610, R117 ;  /* 0x00007610ff757816 */ /* 0x000fe20000000075 */
[----:B--2---:R-:W-:-:S05]  /*4540*/  VIADD R0, R97, 0xffffffcb ;  /* 0xffffffcb61007836 */ /* 0x004fca0000000000 */
[----:B------:R-:W-:Y:S01]  /*4550*/  ISETP.GE.U32.AND P0, PT, R0, 0x7fffff8c, PT ;  /* 0x7fffff8c0000780c */ /* 0x000fe20003f06070 */
[----:B------:R-:W-:-:S04]  /*4560*/  IMAD R0, R164, 0xc, RZ ;  /* 0x0000000ca4007824 */ /* 0x000fc800078e02ff */
[----:B----4-:R-:W-:-:S04]  /*4570*/  IMAD.WIDE R44, R0, 0x2, R156 ;  /* 0x00000002002c7825 */ /* 0x010fc800078e029c */
[C---:B------:R-:W-:Y:S01]  /*4580*/  IMAD.WIDE R42, R0.reuse, 0x2, R158 ;  /* 0x00000002002a7825 */ /* 0x040fe200078e029e */
[----:B------:R2:W4:Y:S03]  /*4590*/  @!P1 LDG.E.U16 R113, desc[UR16][R44.64] ;  /* 0x000000102c719981 */ /* 0x000526000c1e1500 */
[C---:B-1----:R-:W-:Y:S01]  /*45a0*/  IMAD.WIDE R40, R0.reuse, 0x2, R160 ;  /* 0x0000000200287825 */ /* 0x042fe200078e02a0 */
[----:B------:R1:W3:Y:S03]  /*45b0*/  @!P1 LDG.E.U16 R110, desc[UR16][R42.64] ;  /* 0x000000102a6e9981 */ /* 0x0002e6000c1e1500 */
[----:B------:R-:W-:Y:S01]  /*45c0*/  IMAD.WIDE R38, R0, 0x2, R162 ;  /* 0x0000000200267825 */ /* 0x000fe200078e02a2 */
[----:B------:R0:W3:Y:S03]  /*45d0*/  @!P1 LDG.E.U16 R111, desc[UR16][R40.64] ;  /* 0x00000010286f9981 */ /* 0x0000e6000c1e1500 */
[----:B------:R-:W-:Y:S01]  /*45e0*/  VIADD R0, R97, 0xffffffc3 ;  /* 0xffffffc361007836 */ /* 0x000fe20000000000 */
[----:B------:R0:W3:Y:S04]  /*45f0*/  @!P1 LDG.E.U16 R108, desc[UR16][R38.64] ;  /* 0x00000010266c9981 */ /* 0x0000e8000c1e1500 */
[----:B------:R-:W-:Y:S01]  /*4600*/  ISETP.GE.U32.AND P1, PT, R0, 0x7fffff84, PT ;  /* 0x7fffff840000780c */ /* 0x000fe20003f26070 */
[----:B------:R2:W-:Y:S01]  /*4610*/  STL.64 [R1+0x410], R44 ;  /* 0x0004102c01007387 */ /* 0x0005e20000100a00 */
[----:B------:R-:W-:-:S03]  /*4620*/  IMAD R0, R164, 0x14, RZ ;  /* 0x00000014a4007824 */ /* 0x000fc600078e02ff */
[----:B------:R1:W-:Y:S04]  /*4630*/  STL.64 [R1+0x408], R42 ;  /* 0x0004082a01007387 */ /* 0x0003e80000100a00 */
[----:B------:R0:W-:Y:S04]  /*4640*/  STL.64 [R1+0x400], R40 ;  /* 0x0004002801007387 */ /* 0x0001e80000100a00 */
[----:B------:R0:W-:Y:S01]  /*4650*/  STL.64 [R1+0x3f8], R38 ;  /* 0x0003f82601007387 */ /* 0x0001e20000100a00 */
[----:B--2---:R-:W-:-:S03]  /*4660*/  IMAD.WIDE R44, R0, 0x2, R156 ;  /* 0x00000002002c7825 */ /* 0x004fc600078e029c */
[----:B------:R-:W2:Y:S01]  /*4670*/  @!P0 LDG.E.U16 R139, desc[UR16][R74.64] ;  /* 0x000000104a8b8981 */ /* 0x000ea2000c1e1500 */
[----:B-1----:R-:W-:-:S03]  /*4680*/  IMAD.WIDE R42, R0, 0x2, R158 ;  /* 0x00000002002a7825 */ /* 0x002fc600078e029e */
[----:B------:R1:W2:Y:S01]  /*4690*/  @!P3 LDG.E.U16 R109, desc[UR16][R44.64] ;  /* 0x000000102c6db981 */ /* 0x0002a2000c1e1500 */
[----:B0-----:R-:W-:-:S03]  /*46a0*/  IMAD.WIDE R40, R0, 0x2, R160 ;  /* 0x0000000200287825 */ /* 0x001fc600078e02a0 */
[----:B------:R0:W2:Y:S01]  /*46b0*/  @!P3 LDG.E.U16 R122, desc[UR16][R42.64] ;  /* 0x000000102a7ab981 */ /* 0x0000a2000c1e1500 */
[----:B------:R-:W-:-:S03]  /*46c0*/  IMAD.WIDE R38, R0, 0x2, R162 ;  /* 0x0000000200267825 */ /* 0x000fc600078e02a2 */
[----:B------:R0:W2:Y:S01]  /*46d0*/  @!P3 LDG.E.U16 R123, desc[UR16][R40.64] ;  /* 0x00000010287bb981 */ /* 0x0000a2000c1e1500 */
[----:B------:R-:W-:-:S03]  /*46e0*/  VIADD R0, R97, 0xfffffffa ;  /* 0xfffffffa61007836 */ /* 0x000fc60000000000 */
[----:B------:R0:W2:Y:S02]  /*46f0*/  @!P3 LDG.E.U16 R121, desc[UR16][R38.64] ;  /* 0x000000102679b981 */ /* 0x0000a4000c1e1500 */
[----:B------:R-:W-:Y:S01]  /*4700*/  ISETP.GE.U32.AND P3, PT, R0, 0x7fffffbb, PT ;  /* 0x7fffffbb0000780c */ /* 0x000fe20003f66070 */
[----:B------:R-:W-:Y:S01]  /*4710*/  IMAD R0, R164, 0x1c, RZ ;  /* 0x0000001ca4007824 */ /* 0x000fe200078e02ff */
[----:B------:R1:W-:Y:S04]  /*4720*/  STL.64 [R1+0x310], R44 ;  /* 0x0003102c01007387 */ /* 0x0003e80000100a00 */
[----:B------:R0:W-:Y:S04]  /*4730*/  STL.64 [R1+0x308], R42 ;  /* 0x0003082a01007387 */ /* 0x0001e80000100a00 */
[----:B------:R0:W-:Y:S04]  /*4740*/  STL.64 [R1+0x300], R40 ;  /* 0x0003002801007387 */ /* 0x0001e80000100a00 */
[----:B------:R0:W-:Y:S01]  /*4750*/  STL.64 [R1+0x2f8], R38 ;  /* 0x0002f82601007387 */ /* 0x0001e20000100a00 */
[----:B-1----:R-:W-:-:S03]  /*4760*/  IMAD.WIDE R44, R0, 0x2, R156 ;  /* 0x00000002002c7825 */ /* 0x002fc600078e029c */
[----:B------:R-:W2:Y:S01]  /*4770*/  @!P0 LDG.E.U16 R138, desc[UR16][R76.64] ;  /* 0x000000104c8a8981 */ /* 0x000ea2000c1e1500 */
[----:B0-----:R-:W-:-:S03]  /*4780*/  IMAD.WIDE R42, R0, 0x2, R158 ;  /* 0x00000002002a7825 */ /* 0x001fc600078e029e */
[----:B------:R0:W2:Y:S01]  /*4790*/  @!P4 LDG.E.U16 R120, desc[UR16][R44.64] ;  /* 0x000000102c78c981 */ /* 0x0000a2000c1e1500 */
[----:B------:R-:W-:-:S03]  /*47a0*/  IMAD.WIDE R40, R0, 0x2, R160 ;  /* 0x0000000200287825 */ /* 0x000fc600078e02a0 */
        /* <DEDUP_REMOVED lines=9> */
[----:B------:R1:W-:Y:S01]  /*4840*/  STL.64 [R1+0x200], R40 ;  /* 0x0002002801007387 */ /* 0x0003e20000100a00 */
[----:B0-----:R-:W-:-:S03]  /*4850*/  IMAD.WIDE R44, R0, 0x2, R156 ;  /* 0x00000002002c7825 */ /* 0x001fc600078e029c */
[----:B------:R0:W-:Y:S01]  /*4860*/  STL.64 [R1+0x1f8], R38 ;  /* 0x0001f82601007387 */ /* 0x0001e20000100a00 */
[----:B-1----:R-:W-:-:S03]  /*4870*/  IMAD.WIDE R42, R0, 0x2, R158 ;  /* 0x00000002002a7825 */ /* 0x002fc600078e029e */
[----:B------:R-:W-:Y:S01]  /*4880*/  STL.64 [R1+0x110], R44 ;  /* 0x0001102c01007387 */ /* 0x000fe20000100a00 */
[----:B------:R-:W-:-:S03]  /*4890*/  IMAD.WIDE R40, R0, 0x2, R160 ;  /* 0x0000000200287825 */ /* 0x000fc600078e02a0 */
[----:B------:R1:W-:Y:S01]  /*48a0*/  STL.64 [R1+0x108], R42 ;  /* 0x0001082a01007387 */ /* 0x0003e20000100a00 */
[----:B0-----:R-:W-:-:S03]  /*48b0*/  IMAD.WIDE R38, R0, 0x2, R162 ;  /* 0x0000000200267825 */ /* 0x001fc600078e02a2 */
[----:B------:R0:W-:Y:S01]  /*48c0*/  STL.64 [R1+0x100], R40 ;  /* 0x0001002801007387 */ /* 0x0001e20000100a00 */
[----:B------:R-:W-:-:S03]  /*48d0*/  VIADD R0, R97, 0xffffffea ;  /* 0xffffffea61007836 */ /* 0x000fc60000000000 */
[----:B------:R1:W2:Y:S04]  /*48e0*/  @!P5 LDG.E.U16 R130, desc[UR16][R42.64] ;  /* 0x000000102a82d981 */ /* 0x0002a8000c1e1500 */
[----:B------:R0:W-:Y:S04]  /*48f0*/  STL.64 [R1+0xf8], R38 ;  /* 0x0000f82601007387 */ /* 0x0001e80000100a00 */
[----:B------:R0:W2:Y:S01]  /*4900*/  @!P5 LDG.E.U16 R129, desc[UR16][R40.64] ;  /* 0x000000102881d981 */ /* 0x0000a2000c1e1500 */
[----:B-1----:R-:W-:-:S03]  /*4910*/  IMAD.WIDE R42, R106, 0x2, R156 ;  /* 0x000000026a2a7825 */ /* 0x002fc600078e029c */
[----:B------:R1:W2:Y:S04]  /*4920*/  @!P5 LDG.E.U16 R128, desc[UR16][R38.64] ;  /* 0x000000102680d981 */ /* 0x0002a8000c1e1500 */
[----:B------:R1:W2:Y:S01]  /*4930*/  @!P5 LDG.E.U16 R131, desc[UR16][R44.64] ;  /* 0x000000102c83d981 */ /* 0x0002a2000c1e1500 */
[----:B------:R-:W-:Y:S01]  /*4940*/  ISETP.GE.U32.AND P5, PT, R0, 0x7fffffab, PT ;  /* 0x7fffffab0000780c */ /* 0x000fe20003fa6070 */
[C---:B0-----:R-:W-:Y:S02]  /*4950*/  IMAD.WIDE R40, R106.reuse, 0x2, R158 ;  /* 0x000000026a287825 */ /* 0x041fe400078e029e */
[----:B------:R0:W2:Y:S02]  /*4960*/  @!P6 LDG.E.U16 R127, desc[UR16][R42.64] ;  /* 0x000000102a7fe981 */ /* 0x0000a4000c1e1500 */
[----:B-1----:R-:W-:-:S02]  /*4970*/  IMAD.WIDE R38, R106, 0x2, R160 ;  /* 0x000000026a267825 */ /* 0x002fc400078e02a0 */
[----:B------:R1:W2:Y:S02]  /*4980*/  @!P6 LDG.E.U16 R126, desc[UR16][R40.64] ;  /* 0x00000010287ee981 */ /* 0x0002a4000c1e1500 */
[----:B------:R-:W-:Y:S02]  /*4990*/  IMAD.WIDE R106, R106, 0x2, R162 ;  /* 0x000000026a6a7825 */ /* 0x000fe400078e02a2 */
[----:B------:R0:W2:Y:S02]  /*49a0*/  @!P6 LDG.E.U16 R125, desc[UR16][R38.64] ;  /* 0x00000010267de981 */ /* 0x0000a4000c1e1500 */
[C---:B------:R-:W-:Y:S02]  /*49b0*/  VIADD R0, R97.reuse, 0xffffffe2 ;  /* 0xffffffe261007836 */ /* 0x040fe40000000000 */
[----:B------:R-:W2:Y:S03]  /*49c0*/  @!P6 LDG.E.U16 R124, desc[UR16][R106.64] ;  /* 0x000000106a7ce981 */ /* 0x000ea6000c1e1500 */
[----:B------:R-:W-:Y:S01]  /*49d0*/  ISETP.GE.U32.AND P6, PT, R0, 0x7fffffa3, PT ;  /* 0x7fffffa30000780c */ /* 0x000fe20003fc6070 */
[C---:B------:R-:W-:Y:S01]  /*49e0*/  VIADD R0, R97.reuse, 0xffffffda ;  /* 0xffffffda61007836 */ /* 0x040fe20000000000 */
[----:B------:R-:W2:Y:S04]  /*49f0*/  @!P0 LDG.E.U16 R136, desc[UR16][R78.64] ;  /* 0x000000104e888981 */ /* 0x000ea8000c1e1500 */
[----:B------:R-:W2:Y:S01]  /*4a00*/  @!P0 LDG.E.U16 R135, desc[UR16][R80.64] ;  /* 0x0000001050878981 */ /* 0x000ea2000c1e1500 */
[----:B------:R-:W-:Y:S01]  /*4a10*/  ISETP.GE.U32.AND P0, PT, R0, 0x7fffff9b, PT ;  /* 0x7fffff9b0000780c */ /* 0x000fe20003f06070 */
[----:B------:R-:W-:-:S02]  /*4a20*/  VIADD R0, R97, 0xffffffd2 ;  /* 0xffffffd261007836 */ /* 0x000fc40000000000 */
[----:B------:R-:W2:Y:S04]  /*4a30*/  @!P1 LDG.E.U16 R134, desc[UR16][R66.64] ;  /* 0x0000001042869981 */ /* 0x000ea8000c1e1500 */
[----:B------:R-:W2:Y:S04]  /*4a40*/  @!P1 LDG.E.U16 R133, desc[UR16][R68.64] ;  /* 0x0000001044859981 */ /* 0x000ea8000c1e1500 */
[----:B------:R-:W2:Y:S04]  /*4a50*/  @!P1 LDG.E.U16 R132, desc[UR16][R70.64] ;  /* 0x0000001046849981 */ /* 0x000ea8000c1e1500 */
[----:B------:R-:W2:Y:S01]  /*4a60*/  @!P1 LDG.E.U16 R147, desc[UR16][R72.64] ;  /* 0x0000001048939981 */ /* 0x000ea2000c1e1500 */
[----:B------:R-:W-:Y:S01]  /*4a70*/  ISETP.GE.U32.AND P1, PT, R0, 0x7fffff93, PT ;  /* 0x7fffff930000780c */ /* 0x000fe20003f26070 */
[----:B------:R-:W-:-:S02]  /*4a80*/  IMAD R0, R164, 0x5, RZ ;  /* 0x00000005a4007824 */ /* 0x000fc400078e02ff */
[----:B------:R0:W-:Y:S02]  /*4a90*/  STL.64 [R1+0x10], R42 ;  /* 0x0000102a01007387 */ /* 0x0001e40000100a00 */
[C---:B------:R-:W-:Y:S02]  /*4aa0*/  IMAD.WIDE R44, R0.reuse, 0x2, R156 ;  /* 0x00000002002c7825 */ /* 0x040fe400078e029c */
[----:B------:R1:W-:Y:S04]  /*4ab0*/  STL.64 [R1+0x8], R40 ;  /* 0x0000082801007387 */ /* 0x0003e80000100a00 */
[----:B------:R1:W-:Y:S01]  /*4ac0*/  STL.64 [R1], R38 ;  /* 0x0000002601007387 */ /* 0x0003e20000100a00 */
[----:B0-----:R-:W-:-:S03]  /*4ad0*/  IMAD.WIDE R42, R0, 0x2, R158 ;  /* 0x00000002002a7825 */ /* 0x001fc600078e029e */
[----:B------:R0:W2:Y:S01]  /*4ae0*/  @!P3 LDG.E.U16 R146, desc[UR16][R44.64] ;  /* 0x000000102c92b981 */ /* 0x0000a2000c1e1500 */
[----:B-1----:R-:W-:-:S03]  /*4af0*/  IMAD.WIDE R40, R0, 0x2, R160 ;  /* 0x0000000200287825 */ /* 0x002fc600078e02a0 */
[----:B------:R1:W2:Y:S01]  /*4b00*/  @!P3 LDG.E.U16 R144, desc[UR16][R42.64] ;  /* 0x000000102a90b981 */ /* 0x0002a2000c1e1500 */
[----:B------:R-:W-:-:S03]  /*4b10*/  IMAD.WIDE R38, R0, 0x2, R162 ;  /* 0x0000000200267825 */ /* 0x000fc600078e02a2 */
[----:B------:R0:W2:Y:S01]  /*4b20*/  @!P3 LDG.E.U16 R143, desc[UR16][R40.64] ;  /* 0x00000010288fb981 */ /* 0x0000a2000c1e1500 */
[----:B------:R-:W-:-:S03]  /*4b30*/  VIADD R0, R97, 0xffffffca ;  /* 0xffffffca61007836 */ /* 0x000fc60000000000 */
[----:B------:R0:W2:Y:S04]  /*4b40*/  @!P3 LDG.E.U16 R142, desc[UR16][R38.64] ;  /* 0x00000010268eb981 */ /* 0x0000a8000c1e1500 */
[----:B------:R-:W-:Y:S01]  /*4b50*/  STL.64 [R1+0xec8], R106 ;  /* 0x000ec86a01007387 */ /* 0x000fe20000100a00 */
[----:B------:R-:W-:Y:S01]  /*4b60*/  ISETP.GE.U32.AND P3, PT, R0, 0x7fffff8b, PT ;  /* 0x7fffff8b0000780c */ /* 0x000fe20003f66070 */
[----:B------:R-:W-:Y:S02]  /*4b70*/  IMAD R0, R164, 0xd, RZ ;  /* 0x0000000da4007824 */ /* 0x000fe400078e02ff */
[----:B------:R0:W-:Y:S04]  /*4b80*/  STL.64 [R1+0x4f0], R44 ;  /* 0x0004f02c01007387 */ /* 0x0001e80000100a00 */
[----:B------:R1:W-:Y:S04]  /*4b90*/  STL.64 [R1+0x4e8], R42 ;  /* 0x0004e82a01007387 */ /* 0x0003e80000100a00 */
[----:B------:R1:W-:Y:S04]  /*4ba0*/  STL.64 [R1+0x4e0], R40 ;  /* 0x0004e02801007387 */ /* 0x0003e80000100a00 */
[----:B------:R1:W-:Y:S01]  /*4bb0*/  STL.64 [R1+0x4d8], R38 ;  /* 0x0004d82601007387 */ /* 0x0003e20000100a00 */
[----:B0-----:R-:W-:-:S04]  /*4bc0*/  IMAD.WIDE R44, R0, 0x2, R156 ;  /* 0x00000002002c7825 */ /* 0x001fc800078e029c */
[C---:B-1----:R-:W-:Y:S01]  /*4bd0*/  IMAD.WIDE R42, R0.reuse, 0x2, R158 ;  /* 0x00000002002a7825 */ /* 0x042fe200078e029e */
[----:B------:R0:W2:Y:S03]  /*4be0*/  @!P4 LDG.E.U16 R141, desc[UR16][R44.64] ;  /* 0x000000102c8dc981 */ /* 0x0000a6000c1e1500 */
[C---:B------:R-:W-:Y:S01]  /*4bf0*/  IMAD.WIDE R40, R0.reuse, 0x2, R160 ;  /* 0x0000000200287825 */ /* 0x040fe200078e02a0 */
[----:B------:R1:W2:Y:S03]  /*4c00*/  @!P4 LDG.E.U16 R140, desc[UR16][R42.64] ;  /* 0x000000102a8cc981 */ /* 0x0002a6000c1e1500 */
[----:B------:R-:W-:Y:S01]  /*4c10*/  IMAD.WIDE R38, R0, 0x2, R162 ;  /* 0x0000000200267825 */ /* 0x000fe200078e02a2 */
[----:B------:R0:W2:Y:S03]  /*4c20*/  @!P4 LDG.E.U16 R155, desc[UR16][R40.64] ;  /* 0x00000010289bc981 */ /* 0x0000a6000c1e1500 */
[----:B------:R-:W-:Y:S01]  /*4c30*/  VIADD R0, R97, 0xffffffc2 ;  /* 0xffffffc261007836 */ /* 0x000fe20000000000 */
[----:B------:R0:W2:Y:S04]  /*4c40*/  @!P4 LDG.E.U16 R154, desc[UR16][R38.64] ;  /* 0x00000010269ac981 */ /* 0x0000a8000c1e1500 */
[----:B------:R-:W-:Y:S01]  /*4c50*/  ISETP.GE.U32.AND P4, PT, R0, 0x7fffff83, PT ;  /* 0x7fffff830000780c */ /* 0x000fe20003f86070 */
[----:B------:R0:W-:Y:S01]  /*4c60*/  STL.64 [R1+0x3f0], R44 ;  /* 0x0003f02c01007387 */ /* 0x0001e20000100a00 */
[----:B------:R-:W-:-:S03]  /*4c70*/  IMAD R0, R164, 0x15, RZ ;  /* 0x00000015a4007824 */ /* 0x000fc600078e02ff */
        /* <DEDUP_REMOVED lines=12> */
[----:B------:R-:W-:-:S02]  /*4d40*/  ISETP.GE.U32.AND P5, PT, R0, 0x7fffffba, PT ;  /* 0x7fffffba0000780c */ /* 0x000fc40003fa6070 */
[----:B------:R-:W-:Y:S01]  /*4d50*/  LOP3.LUT R0, R153, 0x40, RZ, 0xc0, !PT ;  /* 0x0000004099007812 */ /* 0x000fe200078ec0ff */
[----:B------:R0:W-:Y:S01]  /*4d60*/  STL.64 [R1+0x2f0], R44 ;  /* 0x0002f02c01007387 */ /* 0x0001e20000100a00 */
[----:B------:R-:W-:-:S03]  /*4d70*/  PRMT R107, RZ, 0x7610, R107 ;  /* 0x00007610ff6b7816 */ /* 0x000fc6000000006b */
[----:B------:R-:W-:Y:S01]  /*4d80*/  IMAD R0, R0, 0x80, R137 ;  /* 0x0000008000007824 */ /* 0x000fe200078e0289 */
[----:B------:R1:W-:Y:S04]  /*4d90*/  STL.64 [R1+0x2e8], R42 ;  /* 0x0002e82a01007387 */ /* 0x0003e80000100a00 */
[----:B------:R3:W-:Y:S01]  /*4da0*/  STL.64 [R1+0x2e0], R40 ;  /* 0x0002e02801007387 */ /* 0x0007e20000100a00 */
[----:B0-----:R-:W-:-:S03]  /*4db0*/  IMAD.WIDE R44, R24, 0x2, R156 ;  /* 0x00000002182c7825 */ /* 0x001fc600078e029c */
[----:B------:R0:W-:Y:S01]  /*4dc0*/  STL.64 [R1+0x2d8], R38 ;  /* 0x0002d82601007387 */ /* 0x0001e20000100a00 */
[----:B-1----:R-:W-:-:S03]  /*4dd0*/  IMAD.WIDE R42, R24, 0x2, R158 ;  /* 0x00000002182a7825 */ /* 0x002fc600078e029e */
[----:B------:R1:W-:Y:S01]  /*4de0*/  STS.U16 [R0+UR5+0x5400], R2 ;  /* 0x0054000200007988 */ /* 0x0003e20008000405 */
[----:B---3--:R-:W-:-:S03]  /*4df0*/  IMAD.WIDE R40, R24, 0x2, R160 ;  /* 0x0000000218287825 */ /* 0x008fc600078e02a0 */
[----:B------:R-:W-:Y:S01]  /*4e00*/  STL.64 [R1+0x1f0], R44 ;  /* 0x0001f02c01007387 */ /* 0x000fe20000100a00 */
[----:B0-----:R-:W-:-:S03]  /*4e10*/  IMAD.WIDE R38, R24, 0x2, R162 ;  /* 0x0000000218267825 */ /* 0x001fc600078e02a2 */
[----:B------:R-:W-:Y:S01]  /*4e20*/  STL.64 [R1+0x1e8], R42 ;  /* 0x0001e82a01007387 */ /* 0x000fe20000100a00 */
[----:B-1----:R-:W-:-:S03]  /*4e30*/  IMAD R2, R164, 0x25, RZ ;  /* 0x00000025a4027824 */ /* 0x002fc600078e02ff */
[----:B------:R0:W-:Y:S04]  /*4e40*/  STS.U16 [R0+UR5+0x4000], R22 ;  /* 0x0040001600007988 */ /* 0x0001e80008000405 */
[----:B------:R-:W-:Y:S04]  /*4e50*/  STL.64 [R1+0x1e0], R40 ;  /* 0x0001e02801007387 */ /* 0x000fe80000100a00 */
[----:B------:R1:W-:Y:S01]  /*4e60*/  STS.U16 [R0+UR5+0x8800], R13 ;  /* 0x0088000d00007988 */ /* 0x0003e20008000405 */
[----:B0-----:R-:W-:-:S03]  /*4e70*/  IMAD R22, R164, 0x6, RZ ;  /* 0x00000006a4167824 */ /* 0x001fc600078e02ff */
[----:B------:R0:W-:Y:S04]  /*4e80*/  STL.64 [R1+0x1d8], R38 ;  /* 0x0001d82601007387 */ /* 0x0001e80000100a00 */
[----:B------:R0:W3:Y:S01]  /*4e90*/  @!P6 LDG.E.U16 R107, desc[UR16][R38.64] ;  /* 0x00000010266be981 */ /* 0x0000e2000c1e1500 */
[----:B-1----:R-:W-:Y:S01]  /*4ea0*/  PRMT R13, RZ, 0x7610, R13 ;  /* 0x00007610ff0d7816 */ /* 0x002fe2000000000d */
[----:B------:R-:W-:Y:S02]  /*4eb0*/  IMAD.WIDE R46, R22, 0x2, R156 ;  /* 0x00000002162e7825 */ /* 0x000fe400078e029c */
[----:B------:R1:W2:Y:S02]  /*4ec0*/  @!P6 LDG.E.U16 R149, desc[UR16][R44.64] ;  /* 0x000000102c95e981 */ /* 0x0002a4000c1e1500 */
[----:B------:R-:W-:-:S02]  /*4ed0*/  VIADD R50, R97, 0xfffffff1 ;  /* 0xfffffff161327836 */ /* 0x000fc40000000000 */
[----:B------:R4:W2:Y:S01]  /*4ee0*/  @!P6 LDG.E.U16 R145, desc[UR16][R42.64] ;  /* 0x000000102a91e981 */ /* 0x0008a2000c1e1500 */
[----:B0-----:R-:W-:-:S03]  /*4ef0*/  IMAD.WIDE R38, R2, 0x2, R156 ;  /* 0x0000000202267825 */ /* 0x001fc600078e029c */
[----:B------:R0:W2:Y:S01]  /*4f00*/  @!P6 LDG.E.U16 R117, desc[UR16][R40.64] ;  /* 0x000000102875e981 */ /* 0x0000a2000c1e1500 */
[----:B-1----:R-:W-:-:S03]  /*4f10*/  IMAD.WIDE R44, R94, 0x2, R156 ;  /* 0x000000025e2c7825 */ /* 0x002fc600078e029c */
[----:B------:R1:W-:Y:S01]  /*4f20*/  STL.64 [R1+0xf0], R38 ;  /* 0x0000f02601007387 */ /* 0x0003e20000100a00 */
[----:B----4-:R-:W-:-:S03]  /*4f30*/  IMAD.WIDE R42, R2, 0x2, R158 ;  /* 0x00000002022a7825 */ /* 0x010fc600078e029e */
[----:B------:R1:W4:Y:S01]  /*4f40*/  @!P0 LDG.E.U16 R13, desc[UR16][R38.64] ;  /* 0x00000010260d8981 */ /* 0x000322000c1e1500 */
[----:B0-----:R-:W-:-:S03]  /*4f50*/  IMAD.WIDE R40, R2, 0x2, R160 ;  /* 0x0000000202287825 */ /* 0x001fc600078e02a0 */
[----:B------:R0:W-:Y:S01]  /*4f60*/  STS.U16 [R0+UR5+0x400], R19 ;  /* 0x0004001300007988 */ /* 0x0001e20008000405 */
[----:B------:R-:W-:Y:S01]  /*4f70*/  ISETP.GE.U32.AND P6, PT, R50, 0x7fffffb2, PT ;  /* 0x7fffffb23200780c */ /* 0x000fe20003fc6070 */
[----:B------:R-:W-:Y:S02]  /*4f80*/  IMAD.WIDE R104, R22, 0x2, R158 ;  /* 0x0000000216687825 */ /* 0x000fe400078e029e */
[----:B------:R0:W-:Y:S02]  /*4f90*/  STS.U16 [R0+UR5+0x4400], R18 ;  /* 0x0044001200007988 */ /* 0x0001e40008000405 */
[----:B-1----:R-:W-:Y:S02]  /*4fa0*/  IMAD.WIDE R38, R2, 0x2, R162 ;  /* 0x0000000202267825 */ /* 0x002fe400078e02a2 */
[----:B------:R-:W-:Y:S01]  /*4fb0*/  STL.64 [R1+0x4d0], R46 ;  /* 0x0004d02e01007387 */ /* 0x000fe20000100a00 */
[----:B0-----:R-:W-:Y:S01]  /*4fc0*/  PRMT R19, RZ, 0x7610, R19 ;  /* 0x00007610ff137816 */ /* 0x001fe20000000013 */
[----:B------:R-:W-:-:S02]  /*4fd0*/  IMAD.WIDE R102, R22, 0x2, R160 ;  /* 0x0000000216667825 */ /* 0x000fc400078e02a0 */
[----:B------:R-:W-:Y:S01]  /*4fe0*/  STL.64 [R1+0x3d0], R44 ;  /* 0x0003d02c01007387 */ /* 0x000fe20000100a00 */
[----:B------:R-:W-:Y:S01]  /*4ff0*/  PRMT R18, RZ, 0x7610, R18 ;  /* 0x00007610ff127816 */ /* 0x000fe20000000012 */
[----:B------:R-:W-:Y:S02]  /*5000*/  IMAD.WIDE R90, R22, 0x2, R162 ;  /* 0x00000002165a7825 */ /* 0x000fe400078e02a2 */
[----:B------:R-:W-:Y:S04]  /*5010*/  STL.64 [R1+0xe8], R42 ;  /* 0x0000e82a01007387 */ /* 0x000fe80000100a00 */
[----:B------:R-:W-:Y:S04]  /*5020*/  STL.64 [R1+0xe0], R40 ;  /* 0x0000e02801007387 */ /* 0x000fe80000100a00 */
[----:B------:R-:W-:Y:S01]  /*5030*/  STL.64 [R1+0xd8], R38 ;  /* 0x0000d82601007387 */ /* 0x000fe20000100a00 */
[----:B------:R-:W-:-:S03]  /*5040*/  PRMT R22, RZ, 0x7610, R22 ;  /* 0x00007610ff167816 */ /* 0x000fc60000000016 */
[----:B------:R-:W-:Y:S04]  /*5050*/  STL.64 [R1+0x4c8], R104 ;  /* 0x0004c86801007387 */ /* 0x000fe80000100a00 */
[----:B------:R0:W-:Y:S04]  /*5060*/  STL.64 [R1+0x4c0], R102 ;  /* 0x0004c06601007387 */ /* 0x0001e80000100a00 */
[----:B------:R0:W2:Y:S04]  /*5070*/  @!P5 LDG.E.U16 R19, desc[UR16][R102.64] ;  /* 0x000000106613d981 */ /* 0x0000a8000c1e1500 */
[----:B------:R1:W-:Y:S04]  /*5080*/  STL.64 [R1+0x4b8], R90 ;  /* 0x0004b85a01007387 */ /* 0x0003e80000100a00 */
[----:B------:R1:W2:Y:S01]  /*5090*/  @!P5 LDG.E.U16 R18, desc[UR16][R90.64] ;  /* 0x000000105a12d981 */ /* 0x0002a2000c1e1500 */
[----:B0-----:R-:W-:-:S03]  /*50a0*/  IMAD.WIDE R102, R94, 0x2, R158 ;  /* 0x000000025e667825 */ /* 0x001fc600078e029e */
[----:B------:R0:W-:Y:S04]  /*50b0*/  STS.U16 [R0+UR5+0xc000], R20 ;  /* 0x00c0001400007988 */ /* 0x0001e80008000405 */
[----:B------:R0:W-:Y:S01]  /*50c0*/  STS.U16 [R0+UR5], R23 ;  /* 0x0000001700007988 */ /* 0x0001e20008000405 */
[----:B-1----:R-:W-:Y:S01]  /*50d0*/  IMAD.WIDE R90, R94, 0x2, R160 ;  /* 0x000000025e5a7825 */ /* 0x002fe200078e02a0 */
[----:B0-----:R-:W-:Y:S02]  /*50e0*/  PRMT R20, RZ, 0x7610, R20 ;  /* 0x00007610ff147816 */ /* 0x001fe40000000014 */
[----:B------:R-:W-:Y:S01]  /*50f0*/  STL.64 [R1+0x3c8], R102 ;  /* 0x0003c86601007387 */ /* 0x000fe20000100a00 */
[----:B------:R-:W-:-:S03]  /*5100*/  PRMT R23, RZ, 0x7610, R23 ;  /* 0x00007610ff177816 */ /* 0x000fc60000000017 */
[----:B------:R0:W-:Y:S04]  /*5110*/  STS.U16 [R0+UR5+0x4c00], R10 ;  /* 0x004c000a00007988 */ /* 0x0001e80008000405 */
[----:B------:R1:W-:Y:S04]  /*5120*/  STL.64 [R1+0x3c0], R90 ;  /* 0x0003c05a01007387 */ /* 0x0003e80000100a00 */
[----:B------:R-:W2:Y:S01]  /*5130*/  @!P6 LDG.E.U16 R22, desc[UR16][R90.64] ;  /* 0x000000105a16e981 */ /* 0x000ea2000c1e1500 */
[----:B0-----:R-:W-:-:S03]  /*5140*/  PRMT R10, RZ, 0x7610, R10 ;  /* 0x00007610ff0a7816 */ /* 0x001fc6000000000a */
[----:B------:R-:W2:Y:S04]  /*5150*/  LDL.LU R100, [R1+0x65c] ;  /* 0x00065c0001647983 */ /* 0x000ea80000300800 */
[----:B------:R0:W-:Y:S04]  /*5160*/  STS.U16 [R0+UR5+0xc00], R11 ;  /* 0x000c000b00007988 */ /* 0x0001e80008000405 */
[----:B------:R-:W2:Y:S04]  /*5170*/  @!P5 LDG.E.U16 R20, desc[UR16][R104.64] ;  /* 0x000000106814d981 */ /* 0x000ea8000c1e1500 */
[----:B-1----:R-:W2:Y:S01]  /*5180*/  LDL.LU R91, [R1+0x658] ;  /* 0x00065800015b7983 */ /* 0x002ea20000300800 */
[----:B0-----:R-:W-:-:S03]  /*5190*/  PRMT R11, RZ, 0x7610, R11 ;  /* 0x00007610ff0b7816 */ /* 0x001fc6000000000b */
[----:B------:R-:W2:Y:S04]  /*51a0*/  @!P6 LDG.E.U16 R23, desc[UR16][R102.64] ;  /* 0x000000106617e981 */ /* 0x000ea8000c1e1500 */
[----:B------:R-:W2:Y:S01]  /*51b0*/  LDL.LU R104, [R1+0x654] ;  /* 0x0006540001687983 */ /* 0x000ea20000300800 */
[----:B------:R-:W-:-:S03]  /*51c0*/  PRMT R24, RZ, 0x7610, R24 ;  /* 0x00007610ff187816 */ /* 0x000fc60000000018 */
[----:B------:R0:W-:Y:S01]  /*51d0*/  STS.U16 [R0+UR5+0xc800], R12 ;  /* 0x00c8000c00007988 */ /* 0x0001e20008000405 */
[----:B------:R-:W-:-:S03]  /*51e0*/  IMAD.MOV.U32 R37, RZ, RZ, R63 ;  /* 0x000000ffff257224 */ /* 0x000fc600078e003f */
[----:B------:R-:W2:Y:S04]  /*51f0*/  LDL.LU R102, [R1+0x650] ;  /* 0x0006500001667983 */ /* 0x000ea80000300800 */
[----:B------:R-:W2:Y:S01]  /*5200*/  LDL.LU R103, [R1+0x64c] ;  /* 0x00064c0001677983 */ /* 0x000ea20000300800 */
[----:B0-----:R-:W-:-:S03]  /*5210*/  PRMT R12, RZ, 0x7610, R12 ;  /* 0x00007610ff0c7816 */ /* 0x001fc6000000000c */
[----:B------:R0:W-:Y:S04]  /*5220*/  STS.U16 [R0+UR5+0xd800], R29 ;  /* 0x00d8001d00007988 */ /* 0x0001e80008000405 */
[----:B------:R1:W2:Y:S04]  /*5230*/  @!P0 LDG.E.U16 R10, desc[UR16][R38.64] ;  /* 0x00000010260a8981 */ /* 0x0002a8000c1e1500 */
[----:B------:R1:W-:Y:S04]  /*5240*/  STS.U16 [R0+UR5+0x8000], R21 ;  /* 0x0080001500007988 */ /* 0x0003e80008000405 */
[----:B0-----:R-:W2:Y:S01]  /*5250*/  LDL.LU R29, [R1+0x660] ;  /* 0x00066000011d7983 */ /* 0x001ea20000300800 */
[----:B-1----:R-:W-:-:S03]  /*5260*/  IMAD.MOV.U32 R38, RZ, RZ, R65 ;  /* 0x000000ffff267224 */ /* 0x002fc600078e0041 */
[----:B------:R0:W3:Y:S01]  /*5270*/  @!P0 LDG.E.U16 R11, desc[UR16][R40.64] ;  /* 0x00000010280b8981 */ /* 0x0000e2000c1e1500 */
[----:B------:R-:W-:Y:S01]  /*5280*/  IMAD.MOV.U32 R39, RZ, RZ, R84 ;  /* 0x000000ffff277224 */ /* 0x000fe200078e0054 */
[----:B------:R-:W-:Y:S02]  /*5290*/  PRMT R21, RZ, 0x7610, R21 ;  /* 0x00007610ff157816 */ /* 0x000fe40000000015 */
[----:B------:R1:W3:Y:S04]  /*52a0*/  @!P0 LDG.E.U16 R12, desc[UR16][R42.64] ;  /* 0x000000102a0c8981 */ /* 0x0002e8000c1e1500 */
[----:B------:R1:W-:Y:S01]  /*52b0*/  STS.U16 [R0+UR5+0x9c00], R26 ;  /* 0x009c001a00007988 */ /* 0x0003e20008000405 */
[----:B0-----:R-:W-:Y:S02]  /*52c0*/  IMAD.MOV.U32 R40, RZ, RZ, R85 ;  /* 0x000000ffff287224 */ /* 0x001fe400078e0055 */
[----:B------:R-:W-:Y:S01]  /*52d0*/  IMAD.MOV.U32 R41, RZ, RZ, R86 ;  /* 0x000000ffff297224 */ /* 0x000fe200078e0056 */
[----:B------:R0:W-:Y:S01]  /*52e0*/  STS.U16 [R0+UR5+0x9400], R37 ;  /* 0x0094002500007988 */ /* 0x0001e20008000405 */
[----:B-1----:R-:W-:-:S02]  /*52f0*/  IMAD.MOV.U32 R42, RZ, RZ, R53 ;  /* 0x000000ffff2a7224 */ /* 0x002fc400078e0035 */
[----:B------:R-:W-:Y:S01]  /*5300*/  IMAD.MOV.U32 R43, RZ, RZ, R55 ;  /* 0x000000ffff2b7224 */ /* 0x000fe200078e0037 */
[----:B------:R-:W3:Y:S01]  /*5310*/  LDL.LU R105, [R1+0x648] ;  /* 0x0006480001697983 */ /* 0x000ee20000300800 */
[----:B------:R-:W-:-:S03]  /*5320*/  LOP3.LUT R26, R0, 0x10, RZ, 0x3c, !PT ;  /* 0x00000010001a7812 */ /* 0x000fc600078e3cff */
[----:B------:R1:W3:Y:S04]  /*5330*/  @!P6 LDG.E.U16 R24, desc[UR16][R44.64] ;  /* 0x000000102c18e981 */ /* 0x0002e8000c1e1500 */
[----:B------:R1:W-:Y:S04]  /*5340*/  STS.U16 [R0+UR5+0xd400], R38 ;  /* 0x00d4002600007988 */ /* 0x0003e80008000405 */
[----:B0-----:R-:W4:Y:S01]  /*5350*/  LDL.LU R37, [R1+0x644] ;  /* 0x0006440001257983 */ /* 0x001f220000300800 */
[----:B-1----:R-:W-:-:S03]  /*5360*/  IMAD.MOV.U32 R44, RZ, RZ, R57 ;  /* 0x000000ffff2c7224 */ /* 0x002fc600078e0039 */
[----:B------:R0:W-:Y:S01]  /*5370*/  STS.U16 [R0+UR5+0x1800], R39 ;  /* 0x0018002700007988 */ /* 0x0001e20008000405 */
[----:B------:R-:W-:-:S03]  /*5380*/  IMAD.MOV.U32 R45, RZ, RZ, R60 ;  /* 0x000000ffff2d7224 */ /* 0x000fc600078e003c */
[----:B------:R-:W4:Y:S01]  /*5390*/  LDL.LU R38, [R1+0x640] ;  /* 0x0006400001267983 */ /* 0x000f220000300800 */
[----:B------:R-:W-:-:S03]  /*53a0*/  IMAD.MOV.U32 R48, RZ, RZ, R54 ;  /* 0x000000ffff307224 */ /* 0x000fc600078e0036 */
[----:B------:R1:W4:Y:S04]  /*53b0*/  @!P5 LDG.E.U16 R21, desc[UR16][R46.64] ;  /* 0x000000102e15d981 */ /* 0x000328000c1e1500 */
[----:B------:R1:W-:Y:S04]  /*53c0*/  STS.U16 [R0+UR5+0x5800], R40 ;  /* 0x0058002800007988 */ /* 0x0003e80008000405 */
[----:B0-----:R-:W4:Y:S01]  /*53d0*/  LDL.LU R39, [R1+0x63c] ;  /* 0x00063c0001277983 */ /* 0x001f220000300800 */
[----:B-1----:R-:W-:-:S03]  /*53e0*/  IMAD.MOV.U32 R46, RZ, RZ, R61 ;  /* 0x000000ffff2e7224 */ /* 0x002fc600078e003d */
[----:B------:R-:W-:Y:S01]  /*53f0*/  STS.U16 [R0+UR5+0x8400], R17 ;  /* 0x0084001100007988 */ /* 0x000fe20008000405 */
[----:B------:R-:W-:-:S03]  /*5400*/  IMAD.MOV.U32 R47, RZ, RZ, R62 ;  /* 0x000000ffff2f7224 */ /* 0x000fc600078e003e */
[----:B------:R-:W-:Y:S01]  /*5410*/  STS.U16 [R0+UR5+0xc400], R16 ;  /* 0x00c4001000007988 */ /* 0x000fe20008000405 */
[----:B------:R-:W-:-:S03]  /*5420*/  IMAD.MOV.U32 R49, RZ, RZ, R52 ;  /* 0x000000ffff317224 */ /* 0x000fc600078e0034 */
[----:B------:R-:W-:Y:S04]  /*5430*/  STS.U16 [R0+UR5+0x800], R15 ;  /* 0x0008000f00007988 */ /* 0x000fe80008000405 */
        /* <DEDUP_REMOVED lines=8> */
[----:B------:R0:W-:Y:S04]  /*54c0*/  STS.U16 [R0+UR5+0x9800], R41 ;  /* 0x0098002900007988 */ /* 0x0001e80008000405 */
[----:B------:R-:W-:Y:S04]  /*54d0*/  STS.U16 [R0+UR5+0x1c00], R28 ;  /* 0x001c001c00007988 */ /* 0x000fe80008000405 */
[----:B------:R-:W-:Y:S04]  /*54e0*/  STS.U16 [R0+UR5+0x5c00], R27 ;  /* 0x005c001b00007988 */ /* 0x000fe80008000405 */
[----:B------:R-:W-:Y:S04]  /*54f0*/  STS.U16 [R0+UR5+0xdc00], R25 ;  /* 0x00dc001900007988 */ /* 0x000fe80008000405 */
[----:B------:R-:W4:Y:S04]  /*5500*/  LDL.LU R40, [R1+0x638] ;  /* 0x0006380001287983 */ /* 0x000f280000300800 */
[----:B------:R1:W-:Y:S04]  /*5510*/  STS.U16 [R26+UR5+0x480], R42 ;  /* 0x0004802a1a007988 */ /* 0x0003e80008000405 */
[----:B0-----:R-:W4:Y:S04]  /*5520*/  LDL.LU R41, [R1+0x634] ;  /* 0x0006340001297983 */ /* 0x001f280000300800 */
[----:B------:R0:W-:Y:S04]  /*5530*/  STS.U16 [R26+UR5+0x4480], R43 ;  /* 0x0044802b1a007988 */ /* 0x0001e80008000405 */
[----:B-1----:R-:W4:Y:S04]  /*5540*/  LDL.LU R42, [R1+0x630] ;  /* 0x00063000012a7983 */ /* 0x002f280000300800 */
        /* <DEDUP_REMOVED lines=12> */
[----:B0-----:R-:W4:Y:S04]  /*5610*/  LDL.LU R49, [R1+0x2cc] ;  /* 0x0002cc0001317983 */ /* 0x001f280000300800 */
[----:B------:R-:W4:Y:S04]  /*5620*/  LDL.LU R25, [R1+0x5c4] ;  /* 0x0005c40001197983 */ /* 0x000f280000300800 */
[----:B------:R-:W4:Y:S04]  /*5630*/  LDL.LU R90, [R1+0x5c0] ;  /* 0x0005c000015a7983 */ /* 0x000f280000300800 */
[----:B--2---:R-:W-:Y:S04]  /*5640*/  STS.U16 [R26+UR5+0xc80], R29 ;  /* 0x000c801d1a007988 */ /* 0x004fe80008000405 */
[----:B------:R-:W-:Y:S04]  /*5650*/  STS.U16 [R26+UR5+0x4c80], R100 ;  /* 0x004c80641a007988 */ /* 0x000fe80008000405 */
[----:B------:R-:W-:Y:S04]  /*5660*/  STS.U16 [R26+UR5+0x8c80], R91 ;  /* 0x008c805b1a007988 */ /* 0x000fe80008000405 */
[----:B------:R0:W-:Y:S04]  /*5670*/  STS.U16 [R26+UR5+0xcc80], R104 ;  /* 0x00cc80681a007988 */ /* 0x0001e80008000405 */
[----:B------:R-:W-:Y:S04]  /*5680*/  STS.U16 [R26+UR5+0x1080], R102 ;  /* 0x001080661a007988 */ /* 0x000fe80008000405 */
[----:B------:R1:W-:Y:S04]  /*5690*/  STS.U16 [R26+UR5+0x5080], R103 ;  /* 0x005080671a007988 */ /* 0x0003e80008000405 */
[----:B0-----:R-:W2:Y:S04]  /*56a0*/  LDL.LU R104, [R1+0x620] ;  /* 0x0006200001687983 */ /* 0x001ea80000300800 */
[----:B---3--:R0:W-:Y:S04]  /*56b0*/  STS.U16 [R26+UR5+0x9080], R105 ;  /* 0x009080691a007988 */ /* 0x0081e80008000405 */
[----:B-1----:R-:W3:Y:S04]  /*56c0*/  LDL.LU R103, [R1+0x5bc] ;  /* 0x0005bc0001677983 */ /* 0x002ee80000300800 */
[----:B------:R-:W2:Y:S04]  /*56d0*/  LDL.LU R27, [R1+0x5b8] ;  /* 0x0005b800011b7983 */ /* 0x000ea80000300800 */
[----:B----4-:R1:W-:Y:S04]  /*56e0*/  STS.U16 [R26+UR5+0xd080], R37 ;  /* 0x00d080251a007988 */ /* 0x0103e80008000405 */
[----:B------:R-:W4:Y:S04]  /*56f0*/  LDL.LU R28, [R1+0x5b4] ;  /* 0x0005b400011c7983 */ /* 0x000f280000300800 */
[----:B------:R0:W-:Y:S04]  /*5700*/  STS.U16 [R26+UR5+0x1480], R38 ;  /* 0x001480261a007988 */ /* 0x0001e80008000405 */
[----:B------:R-:W2:Y:S04]  /*5710*/  LDL.LU R29, [R1+0x5b0] ;  /* 0x0005b000011d7983 */ /* 0x000ea80000300800 */
[----:B------:R0:W-:Y:S04]  /*5720*/  STS.U16 [R26+UR5+0x5480], R39 ;  /* 0x005480271a007988 */ /* 0x0001e80008000405 */
[----:B------:R-:W2:Y:S04]  /*5730*/  LDL.LU R100, [R1+0x2a8] ;  /* 0x0002a80001647983 */ /* 0x000ea80000300800 */
[----:B------:R-:W2:Y:S04]  /*5740*/  LDL.LU R91, [R1+0x2a4] ;  /* 0x0002a400015b7983 */ /* 0x000ea80000300800 */
[----:B------:R-:W2:Y:S04]  /*5750*/  LDL.LU R102, [R1+0x2a0] ;  /* 0x0002a00001667983 */ /* 0x000ea80000300800 */
[----:B0-----:R-:W2:Y:S04]  /*5760*/  LDL.LU R105, [R1+0x29c] ;  /* 0x00029c0001697983 */ /* 0x001ea80000300800 */
[----:B-1----:R-:W2:Y:S04]  /*5770*/  LDL.LU R37, [R1+0xfdc] ;  /* 0x000fdc0001257983 */ /* 0x002ea80000300800 */
[----:B------:R-:W2:Y:S04]  /*5780*/  LDL.LU R38, [R1+0xfd8] ;  /* 0x000fd80001267983 */ /* 0x000ea80000300800 */
[----:B------:R-:W2:Y:S04]  /*5790*/  LDL.LU R39, [R1+0xfd4] ;  /* 0x000fd40001277983 */ /* 0x000ea80000300800 */
[----:B------:R0:W-:Y:S04]  /*57a0*/  STS.U16 [R26+UR5+0x9480], R40 ;  /* 0x009480281a007988 */ /* 0x0001e80008000405 */
[----:B------:R1:W-:Y:S04]  /*57b0*/  STS.U16 [R26+UR5+0xd480], R41 ;  /* 0x00d480291a007988 */ /* 0x0003e80008000405 */
[----:B0-----:R-:W2:Y:S04]  /*57c0*/  LDL.LU R40, [R1+0xfd0] ;  /* 0x000fd00001287983 */ /* 0x001ea80000300800 */
[----:B------:R0:W-:Y:S04]  /*57d0*/  STS.U16 [R26+UR5+0x1880], R42 ;  /* 0x0018802a1a007988 */ /* 0x0001e80008000405 */
[----:B-1----:R-:W2:Y:S04]  /*57e0*/  LDL.LU R41, [R1+0xfcc] ;  /* 0x000fcc0001297983 */ /* 0x002ea80000300800 */
        /* <DEDUP_REMOVED lines=13> */
[----:B------:R1:W-:Y:S04]  /*58c0*/  STS.U16 [R26+UR5+0x80], R25 ;  /* 0x000080191a007988 */ /* 0x0003e80008000405 */
[----:B0-----:R-:W2:Y:S04]  /*58d0*/  LDL.LU R48, [R1+0xfb0] ;  /* 0x000fb00001307983 */ /* 0x001ea80000300800 */
[----:B-1----:R-:W2:Y:S01]  /*58e0*/  LDL.LU R49, [R1+0xfac] ;  /* 0x000fac0001317983 */ /* 0x002ea20000300800 */
[----:B------:R-:W-:-:S05]  /*58f0*/  VIADD R25, R97, 0xffffffe9 ;  /* 0xffffffe961197836 */ /* 0x000fca0000000000 */
[----:B------:R-:W-:Y:S02]  /*5900*/  ISETP.GE.U32.AND P0, PT, R25, 0x7fffffaa, PT ;  /* 0x7fffffaa1900780c */ /* 0x000fe40003f06070 */
[----:B------:R-:W2:Y:S04]  /*5910*/  LDL.LU R25, [R1+0x624] ;  /* 0x0006240001197983 */ /* 0x000ea80000300800 */
[----:B------:R0:W-:Y:S02]  /*5920*/  STS.U16 [R26+UR5+0x4080], R90 ;  /* 0x0040805a1a007988 */ /* 0x0001e40008000405 */
[C---:B0-----:R-:W-:Y:S02]  /*5930*/  LOP3.LUT R90, R0.reuse, 0x20, RZ, 0x3c, !PT ;  /* 0x00000020005a7812 */ /* 0x041fe400078e3cff */
[----:B--2---:R-:W-:Y:S04]  /*5940*/  STS.U16 [R26+UR5+0x8080], R25 ;  /* 0x008080191a007988 */ /* 0x004fe80008000405 */
[----:B------:R0:W-:Y:S04]  /*5950*/  STS.U16 [R26+UR5+0xc080], R104 ;  /* 0x00c080681a007988 */ /* 0x0001e80008000405 */
[----:B---3--:R1:W-:Y:S04]  /*5960*/  STS.U16 [R90+UR5+0x100], R103 ;  /* 0x000100675a007988 */ /* 0x0083e80008000405 */
[----:B0-----:R-:W2:Y:S04]  /*5970*/  LDL.LU R104, [R1+0xa4] ;  /* 0x0000a40001687983 */ /* 0x001ea80000300800 */
[----:B-1----:R-:W3:Y:S04]  /*5980*/  LDL.LU R103, [R1+0xa0] ;  /* 0x0000a00001677983 */ /* 0x002ee80000300800 */
[----:B------:R-:W-:Y:S04]  /*5990*/  STS.U16 [R90+UR5+0x4100], R27 ;  /* 0x0041001b5a007988 */ /* 0x000fe80008000405 */
[----:B----4-:R-:W-:Y:S04]  /*59a0*/  STS.U16 [R90+UR5+0x8100], R28 ;  /* 0x0081001c5a007988 */ /* 0x010fe80008000405 */
[----:B------:R-:W-:Y:S04]  /*59b0*/  STS.U16 [R90+UR5+0xc100], R29 ;  /* 0x00c1001d5a007988 */ /* 0x000fe80008000405 */
[----:B------:R0:W-:Y:S04]  /*59c0*/  STS.U16 [R90+UR5+0x500], R100 ;  /* 0x000500645a007988 */ /* 0x0001e80008000405 */
[----:B------:R1:W-:Y:S04]  /*59d0*/  STS.U16 [R90+UR5+0x4500], R91 ;  /* 0x0045005b5a007988 */ /* 0x0003e80008000405 */
[----:B------:R4:W-:Y:S04]  /*59e0*/  STS.U16 [R90+UR5+0x8500], R102 ;  /* 0x008500665a007988 */ /* 0x0009e80008000405 */
[----:B0-----:R-:W3:Y:S04]  /*59f0*/  LDL.LU R100, [R1+0x9c] ;  /* 0x00009c0001647983 */ /* 0x001ee80000300800 */
[----:B-1----:R-:W3:Y:S04]  /*5a00*/  LDL.LU R91, [R1+0x98] ;  /* 0x00009800015b7983 */ /* 0x002ee80000300800 */
[----:B----4-:R-:W4:Y:S04]  /*5a10*/  LDL.LU R102, [R1+0x2b8] ;  /* 0x0002b80001667983 */ /* 0x010f280000300800 */
        /* <DEDUP_REMOVED lines=20> */
[----:B------:R-:W-:Y:S01]  /*5b60*/  STS.U16 [R90+UR5+0xd900], R30 ;  /* 0x00d9001e5a007988 */ /* 0x000fe20008000405 */
[----:B------:R-:W-:-:S03]  /*5b70*/  LOP3.LUT R25, R0, 0x30, RZ, 0x3c, !PT ;  /* 0x0000003000197812 */ /* 0x000fc600078e3cff */
[----:B--2---:R0:W-:Y:S04]  /*5b80*/  STS.U16 [R90+UR5+0x1d00], R104 ;  /* 0x001d00685a007988 */ /* 0x0041e80008000405 */
[----:B---3--:R1:W-:Y:S04]  /*5b90*/  STS.U16 [R90+UR5+0x5d00], R103 ;  /* 0x005d00675a007988 */ /* 0x0083e80008000405 */
[----:B0-----:R-:W2:Y:S04]  /*5ba0*/  LDL.LU R104, [R1+0x2b4] ;  /* 0x0002b40001687983 */ /* 0x001ea80000300800 */
[----:B------:R-:W3:Y:S04]  /*5bb0*/  LDL.LU R105, [R1+0x2b0] ;  /* 0x0002b00001697983 */ /* 0x000ee80000300800 */
[----:B-1----:R-:W3:Y:S04]  /*5bc0*/  LDL.LU R103, [R1+0x2ac] ;  /* 0x0002ac0001677983 */ /* 0x002ee80000300800 */
[----:B------:R-:W3:Y:S04]  /*5bd0*/  LDL.LU R30, [R1+0x298] ;  /* 0x00029800011e7983 */ /* 0x000ee80000300800 */
        /* <DEDUP_REMOVED lines=23> */
[----:B------:R0:W-:Y:S04]  /*5d50*/  STS.U16 [R90+UR5+0x9d00], R100 ;  /* 0x009d00645a007988 */ /* 0x0001e80008000405 */
[----:B------:R1:W-:Y:S04]  /*5d60*/  STS.U16 [R90+UR5+0xdd00], R91 ;  /* 0x00dd005b5a007988 */ /* 0x0003e80008000405 */
[----:B----4-:R4:W-:Y:S04]  /*5d70*/  STS.U16 [R25+UR5+0x180], R102 ;  /* 0x0001806619007988 */ /* 0x0109e80008000405 */
[----:B0-----:R-:W3:Y:S04]  /*5d80*/  LDL.LU R100, [R1+0xfa8] ;  /* 0x000fa80001647983 */ /* 0x001ee80000300800 */
[----:B-1----:R-:W3:Y:S04]  /*5d90*/  LDL.LU R90, [R1+0xfa4] ;  /* 0x000fa400015a7983 */ /* 0x002ee80000300800 */
[----:B------:R-:W3:Y:S04]  /*5da0*/  LDL.LU R91, [R1+0xfa0] ;  /* 0x000fa000015b7983 */ /* 0x000ee80000300800 */
[----:B----4-:R-:W4:Y:S01]  /*5db0*/  LDL.LU R102, [R1+0xf9c] ;  /* 0x000f9c0001667983 */ /* 0x010f220000300800 */
[C---:B------:R-:W-:Y:S01]  /*5dc0*/  IMAD R88, R164.reuse, 0x2d, RZ ;  /* 0x0000002da4587824 */ /* 0x040fe200078e02ff */
[----:B------:R-:W-:Y:S01]  /*5dd0*/  PRMT R9, RZ, 0x7610, R9 ;  /* 0x00007610ff097816 */ /* 0x000fe20000000009 */
[----:B------:R-:W-:Y:S01]  /*5de0*/  IMAD R64, R164, 0x35, RZ ;  /* 0x00000035a4407824 */ /* 0x000fe200078e02ff */
[----:B------:R-:W-:Y:S01]  /*5df0*/  PRMT R8, RZ, 0x7610, R8 ;  /* 0x00007610ff087816 */ /* 0x000fe20000000008 */
[----:B------:R-:W-:Y:S01]  /*5e00*/  IMAD.WIDE R82, R88, 0x2, R156 ;  /* 0x0000000258527825 */ /* 0x000fe200078e029c */
[----:B------:R-:W-:-:S02]  /*5e10*/  PRMT R7, RZ, 0x7610, R7 ;  /* 0x00007610ff077816 */ /* 0x000fc40000000007 */
[----:B------:R-:W-:Y:S01]  /*5e20*/  PRMT R6, RZ, 0x7610, R6 ;  /* 0x00007610ff067816 */ /* 0x000fe20000000006 */
[C---:B------:R-:W-:Y:S01]  /*5e30*/  IMAD.WIDE R84, R88.reuse, 0x2, R158 ;  /* 0x0000000258547825 */ /* 0x040fe200078e029e */
[----:B------:R-:W-:Y:S01]  /*5e40*/  PRMT R5, RZ, 0x7610, R5 ;  /* 0x00007610ff057816 */ /* 0x000fe20000000005 */
[----:B------:R-:W4:Y:S02]  /*5e50*/  @!P1 LDG.E.U16 R9, desc[UR16][R82.64] ;  /* 0x0000001052099981 */ /* 0x000f24000c1e1500 */
[C---:B------:R-:W-:Y:S01]  /*5e60*/  IMAD.WIDE R86, R88.reuse, 0x2, R160 ;  /* 0x0000000258567825 */ /* 0x040fe200078e02a0 */
[----:B------:R-:W-:Y:S01]  /*5e70*/  PRMT R4, RZ, 0x7610, R4 ;  /* 0x00007610ff047816 */ /* 0x000fe20000000004 */
[----:B------:R-:W4:Y:S02]  /*5e80*/  @!P1 LDG.E.U16 R8, desc[UR16][R84.64] ;  /* 0x0000001054089981 */ /* 0x000f24000c1e1500 */
[----:B------:R-:W-:Y:S01]  /*5e90*/  IMAD.WIDE R88, R88, 0x2, R162 ;  /* 0x0000000258587825 */ /* 0x000fe200078e02a2 */
[----:B------:R-:W-:Y:S01]  /*5ea0*/  PRMT R3, RZ, 0x7610, R3 ;  /* 0x00007610ff037816 */ /* 0x000fe20000000003 */
[----:B------:R-:W4:Y:S02]  /*5eb0*/  @!P1 LDG.E.U16 R7, desc[UR16][R86.64] ;  /* 0x0000001056079981 */ /* 0x000f24000c1e1500 */
[C---:B------:R-:W-:Y:S01]  /*5ec0*/  IMAD.WIDE R58, R64.reuse, 0x2, R156 ;  /* 0x00000002403a7825 */ /* 0x040fe200078e029c */
[----:B------:R-:W-:Y:S01]  /*5ed0*/  PRMT R2, RZ, 0x7610, R2 ;  /* 0x00007610ff027816 */ /* 0x000fe20000000002 */
[----:B------:R-:W4:Y:S02]  /*5ee0*/  @!P1 LDG.E.U16 R6, desc[UR16][R88.64] ;  /* 0x0000001058069981 */ /* 0x000f24000c1e1500 */
[----:B------:R-:W-:-:S02]  /*5ef0*/  IMAD.WIDE R60, R64, 0x2, R158 ;  /* 0x00000002403c7825 */ /* 0x000fc400078e029e */
[----:B------:R-:W4:Y:S02]  /*5f00*/  @!P3 LDG.E.U16 R5, desc[UR16][R58.64] ;  /* 0x000000103a05b981 */ /* 0x000f24000c1e1500 */
[C---:B------:R-:W-:Y:S02]  /*5f10*/  IMAD.WIDE R62, R64.reuse, 0x2, R160 ;  /* 0x00000002403e7825 */ /* 0x040fe400078e02a0 */
[----:B------:R-:W4:Y:S02]  /*5f20*/  @!P3 LDG.E.U16 R4, desc[UR16][R60.64] ;  /* 0x000000103c04b981 */ /* 0x000f24000c1e1500 */
[----:B------:R-:W-:Y:S02]  /*5f30*/  IMAD.WIDE R64, R64, 0x2, R162 ;  /* 0x0000000240407825 */ /* 0x000fe400078e02a2 */
[----:B------:R-:W4:Y:S04]  /*5f40*/  @!P3 LDG.E.U16 R3, desc[UR16][R62.64] ;  /* 0x000000103e03b981 */ /* 0x000f28000c1e1500 */
[----:B------:R-:W4:Y:S01]  /*5f50*/  @!P3 LDG.E.U16 R2, desc[UR16][R64.64] ;  /* 0x000000104002b981 */ /* 0x000f22000c1e1500 */
[----:B------:R-:W-:Y:S01]  /*5f60*/  IMAD R56, R164, 0x3d, RZ ;  /* 0x0000003da4387824 */ /* 0x000fe200078e02ff */
[----:B------:R-:W-:-:S02]  /*5f70*/  PRMT R17, RZ, 0x7610, R17 ;  /* 0x00007610ff117816 */ /* 0x000fc40000000011 */
[----:B------:R-:W-:Y:S01]  /*5f80*/  PRMT R16, RZ, 0x7610, R16 ;  /* 0x00007610ff107816 */ /* 0x000fe20000000010 */
[C---:B------:R-:W-:Y:S01]  /*5f90*/  IMAD.WIDE R50, R56.reuse, 0x2, R156 ;  /* 0x0000000238327825 */ /* 0x040fe200078e029c */
[----:B------:R-:W-:Y:S02]  /*5fa0*/  PRMT R15, RZ, 0x7610, R15 ;  /* 0x00007610ff0f7816 */ /* 0x000fe4000000000f */
        /* <DEDUP_REMOVED lines=8> */
[----:B--2---:R0:W-:Y:S04]  /*6030*/  STS.U16 [R25+UR5+0x4180], R104 ;  /* 0x0041806819007988 */ /* 0x0041e80008000405 */
[----:B---3--:R-:W-:Y:S04]  /*6040*/  STS.U16 [R25+UR5+0x8180], R105 ;  /* 0x0081806919007988 */ /* 0x008fe80008000405 */
        /* <DEDUP_REMOVED lines=23> */
[----:B0-----:R-:W2:Y:S01]  /*61c0*/  LDL.LU R104, [R1+0xf98] ;  /* 0x000f980001687983 */ /* 0x001ea20000300800 */
[----:B-1----:R-:W-:-:S03]  /*61d0*/  LOP3.LUT R26, R0, 0x40, RZ, 0x3c, !PT ;  /* 0x00000040001a7812 */ /* 0x002fc600078e3cff */
[----:B------:R-:W-:Y:S04]  /*61e0*/  STS.U16 [R25+UR5+0x9980], R28 ;  /* 0x0099801c19007988 */ /* 0x000fe80008000405 */
[----:B------:R-:W3:Y:S04]  /*61f0*/  LDL.LU R105, [R1+0xf94] ;  /* 0x000f940001697983 */ /* 0x000ee80000300800 */
[----:B------:R-:W-:Y:S04]  /*6200*/  STS.U16 [R25+UR5+0xd980], R29 ;  /* 0x00d9801d19007988 */ /* 0x000fe80008000405 */
[----:B------:R-:W2:Y:S04]  /*6210*/  LDL.LU R103, [R1+0xf90] ;  /* 0x000f900001677983 */ /* 0x000ea80000300800 */
[----:B----4-:R0:W-:Y:S04]  /*6220*/  STS.U16 [R25+UR5+0x1d80], R102 ;  /* 0x001d806619007988 */ /* 0x0101e80008000405 */
[----:B------:R1:W-:Y:S04]  /*6230*/  STS.U16 [R25+UR5+0x5d80], R100 ;  /* 0x005d806419007988 */ /* 0x0003e80008000405 */
[----:B------:R4:W-:Y:S04]  /*6240*/  STS.U16 [R25+UR5+0x9d80], R101 ;  /* 0x009d806519007988 */ /* 0x0009e80008000405 */
[----:B0-----:R-:W2:Y:S04]  /*6250*/  LDL.LU R102, [R1+0xf8c] ;  /* 0x000f8c0001667983 */ /* 0x001ea80000300800 */
[----:B-1----:R-:W2:Y:S04]  /*6260*/  LDL.LU R100, [R1+0xf88] ;  /* 0x000f880001647983 */ /* 0x002ea80000300800 */
[----:B----4-:R-:W4:Y:S04]  /*6270*/  LDL.LU R101, [R1+0xf84] ;  /* 0x000f840001657983 */ /* 0x010f280000300800 */
[----:B------:R0:W-:Y:S04]  /*6280*/  STS.U16 [R25+UR5+0xdd80], R98 ;  /* 0x00dd806219007988 */ /* 0x0001e80008000405 */
[----:B------:R1:W-:Y:S04]  /*6290*/  STS.U16 [R26+UR5+0x200], R99 ;  /* 0x000200631a007988 */ /* 0x0003e80008000405 */
[----:B------:R1:W-:Y:S04]  /*62a0*/  STS.U16 [R26+UR5+0x4200], R114 ;  /* 0x004200721a007988 */ /* 0x0003e80008000405 */
[----:B0-----:R-:W2:Y:S04]  /*62b0*/  LDL.LU R98, [R1+0xf80] ;  /* 0x000f800001627983 */ /* 0x001ea80000300800 */
[----:B-1----:R-:W2:Y:S04]  /*62c0*/  LDL.LU R99, [R1+0xf7c] ;  /* 0x000f7c0001637983 */ /* 0x002ea80000300800 */
[----:B------:R-:W2:Y:S04]  /*62d0*/  LDL.LU R114, [R1+0xf78] ;  /* 0x000f780001727983 */ /* 0x000ea80000300800 */
        /* <DEDUP_REMOVED lines=27> */
[----:B0-----:R-:W3:Y:S04]  /*6490*/  LDL.LU R118, [R1+0xf44] ;  /* 0x000f440001767983 */ /* 0x001ee80000300800 */
[----:B-1----:R-:W3:Y:S04]  /*64a0*/  LDL.LU R116, [R1+0xf40] ;  /* 0x000f400001747983 */ /* 0x002ee80000300800 */
[----:B------:R-:W3:Y:S04]  /*64b0*/  LDL.LU R131, [R1+0xf3c] ;  /* 0x000f3c0001837983 */ /* 0x000ee80000300800 */
        /* <DEDUP_REMOVED lines=12> */
[----:B------:R0:W-:Y:S01]  /*6580*/  STS.U16 [R26+UR5+0xd600], R124 ;  /* 0x00d6007c1a007988 */ /* 0x0001e20008000405 */
[----:B------:R-:W-:-:S03]  /*6590*/  LOP3.LUT R25, R0, 0x50, RZ, 0x3c, !PT ;  /* 0x0000005000197812 */ /* 0x000fc600078e3cff */
        /* <DEDUP_REMOVED lines=18> */
[----:B0-----:R-:W3:Y:S04]  /*66c0*/  LDL.LU R146, [R1+0xefc] ;  /* 0x000efc0001927983 */ /* 0x001ee80000300800 */
[----:B------:R0:W-:Y:S04]  /*66d0*/  STS.U16 [R25+UR5+0x4280], R144 ;  /* 0x0042809019007988 */ /* 0x0001e80008000405 */
[----:B------:R1:W-:Y:S04]  /*66e0*/  STS.U16 [R25+UR5+0x8280], R143 ;  /* 0x0082808f19007988 */ /* 0x0003e80008000405 */
[----:B------:R4:W-:Y:S04]  /*66f0*/  STS.U16 [R25+UR5+0xc280], R142 ;  /* 0x00c2808e19007988 */ /* 0x0009e80008000405 */
[----:B0-----:R-:W3:Y:S04]  /*6700*/  LDL.LU R144, [R1+0xef8] ;  /* 0x000ef80001907983 */ /* 0x001ee80000300800 */
[----:B-1----:R-:W3:Y:S04]  /*6710*/  LDL.LU R143, [R1+0xef4] ;  /* 0x000ef400018f7983 */ /* 0x002ee80000300800 */
[----:B----4-:R-:W4:Y:S04]  /*6720*/  LDL.LU R142, [R1+0xef0] ;  /* 0x000ef000018e7983 */ /* 0x010f280000300800 */
[----:B------:R0:W-:Y:S04]  /*6730*/  STS.U16 [R25+UR5+0x680], R141 ;  /* 0x0006808d19007988 */ /* 0x0001e80008000405 */
        /* <DEDUP_REMOVED lines=19> */
[----:B0-----:R-:W4:Y:S04]  /*6870*/  LDL.LU R141, [R1+0xeec] ;  /* 0x000eec00018d7983 */ /* 0x001f280000300800 */
[----:B------:R-:W-:Y:S01]  /*6880*/  STS.U16 [R25+UR5+0x1a80], R5 ;  /* 0x001a800519007988 */ /* 0x000fe20008000405 */
[----:B-1----:R-:W-:-:S03]  /*6890*/  PRMT R6, RZ, 0x7610, R6 ;  /* 0x00007610ff067816 */ /* 0x002fc60000000006 */
[----:B------:R-:W4:Y:S04]  /*68a0*/  LDL.LU R140, [R1+0xee8] ;  /* 0x000ee800018c7983 */ /* 0x000f280000300800 */
[----:B------:R0:W-:Y:S04]  /*68b0*/  STS.U16 [R25+UR5+0x5a80], R4 ;  /* 0x005a800419007988 */ /* 0x0001e80008000405 */
[----:B------:R-:W4:Y:S04]  /*68c0*/  LDL.LU R155, [R1+0xee4] ;  /* 0x000ee400019b7983 */ /* 0x000f280000300800 */
[----:B------:R-:W-:Y:S01]  /*68d0*/  STS.U16 [R25+UR5+0x9a80], R3 ;  /* 0x009a800319007988 */ /* 0x000fe20008000405 */
[----:B0-----:R-:W-:-:S03]  /*68e0*/  IMAD.WIDE R4, R94, 0x2, R162 ;  /* 0x000000025e047825 */ /* 0x001fc600078e02a2 */
[----:B------:R-:W4:Y:S04]  /*68f0*/  LDL.LU R154, [R1+0xee0] ;  /* 0x000ee000019a7983 */ /* 0x000f280000300800 */
[----:B------:R0:W-:Y:S04]  /*6900*/  STS.U16 [R25+UR5+0xda80], R2 ;  /* 0x00da800219007988 */ /* 0x0001e80008000405 */
[----:B------:R-:W4:Y:S01]  /*6910*/  LDL.LU R152, [R1+0xedc] ;  /* 0x000edc0001987983 */ /* 0x000f220000300800 */
[----:B--2---:R-:W-:-:S03]  /*6920*/  PRMT R102, RZ, 0x7610, R102 ;  /* 0x00007610ff667816 */ /* 0x004fc60000000066 */
[----:B------:R-:W2:Y:S01]  /*6930*/  LDL.LU R151, [R1+0xed8] ;  /* 0x000ed80001977983 */ /* 0x000ea20000300800 */
[----:B0-----:R-:W-:-:S03]  /*6940*/  IMAD R2, R164, 0x16, RZ ;  /* 0x00000016a4027824 */ /* 0x001fc600078e02ff */
[----:B------:R-:W2:Y:S01]  /*6950*/  LDL.LU R150, [R1+0xed4] ;  /* 0x000ed40001967983 */ /* 0x000ea20000300800 */
[----:B------:R-:W-:-:S03]  /*6960*/  IMAD.WIDE R8, R2, 0x2, R156 ;  /* 0x0000000202087825 */ /* 0x000fc600078e029c */
[----:B------:R-:W2:Y:S04]  /*6970*/  LDL.LU R148, [R1+0xed0] ;  /* 0x000ed00001947983 */ /* 0x000ea80000300800 */
[----:B------:R0:W-:Y:S04]  /*6980*/  STL.64 [R1+0x3b8], R4 ;  /* 0x0003b80401007387 */ /* 0x0001e80000100a00 */
[----:B------:R0:W2:Y:S01]  /*6990*/  @!P6 LDG.E.U16 R6, desc[UR16][R4.64] ;  /* 0x000000100406e981 */ /* 0x0000a2000c1e1500 */
[----:B------:R-:W-:-:S03]  /*69a0*/  PRMT R101, RZ, 0x7610, R101 ;  /* 0x00007610ff657816 */ /* 0x000fc60000000065 */
[----:B------:R-:W-:Y:S01]  /*69b0*/  STL.64 [R1+0x2d0], R8 ;  /* 0x0002d00801007387 */ /* 0x000fe20000100a00 */
[----:B0-----:R-:W-:-:S05]  /*69c0*/  IMAD.WIDE R4, R2, 0x2, R158 ;  /* 0x0000000202047825 */ /* 0x001fca00078e029e */
[----:B------:R0:W-:Y:S04]  /*69d0*/  STL.64 [R1+0x2c8], R4 ;  /* 0x0002c80401007387 */ /* 0x0001e80000100a00 */
[----:B------:R0:W2:Y:S02]  /*69e0*/  @!P0 LDG.E.U16 R102, desc[UR16][R4.64] ;  /* 0x0000001004668981 */ /* 0x0000a4000c1e1500 */
[----:B0-----:R-:W-:-:S04]  /*69f0*/  IMAD.WIDE R4, R2, 0x2, R160 ;  /* 0x0000000202047825 */ /* 0x001fc800078e02a0 */
[----:B------:R-:W-:Y:S01]  /*6a00*/  IMAD.WIDE R2, R2, 0x2, R162 ;  /* 0x0000000202027825 */ /* 0x000fe200078e02a2 */
[----:B------:R-:W-:Y:S04]  /*6a10*/  STL.64 [R1+0x2c0], R4 ;  /* 0x0002c00401007387 */ /* 0x000fe80000100a00 */
[----:B------:R0:W-:Y:S04]  /*6a20*/  STL.64 [R1+0x2b8], R2 ;  /* 0x0002b80201007387 */ /* 0x0001e80000100a00 */
[----:B------:R0:W2:Y:S02]  /*6a30*/  @!P0 LDG.E.U16 R101, desc[UR16][R2.64] ;  /* 0x0000001002658981 */ /* 0x0000a4000c1e1500 */
[----:B0-----:R-:W-:-:S02]  /*6a40*/  VIADD R2, R97, 0xffffffe1 ;  /* 0xffffffe161027836 */ /* 0x001fc40000000000 */
[----:B------:R-:W-:-:S03]  /*6a50*/  IMAD R3, R164, 0x1e, RZ ;  /* 0x0000001ea4037824 */ /* 0x000fc600078e02ff */
[----:B------:R-:W-:Y:S01]  /*6a60*/  ISETP.GE.U32.AND P3, PT, R2, 0x7fffffa2, PT ;  /* 0x7fffffa20200780c */ /* 0x000fe20003f66070 */
[----:B------:R-:W-:Y:S01]  /*6a70*/  VIADD R2, R97, 0xfffffff8 ;  /* 0xfffffff861027836 */ /* 0x000fe20000000000 */
[----:B------:R-:W-:Y:S02]  /*6a80*/  PRMT R111, RZ, 0x7610, R111 ;  /* 0x00007610ff6f7816 */ /* 0x000fe4000000006f */
[----:B---3--:R-:W-:Y:S02]  /*6a90*/  PRMT R128, RZ, 0x7610, R128 ;  /* 0x00007610ff807816 */ /* 0x008fe40000000080 */
[----:B------:R-:W-:Y:S02]  /*6aa0*/  PRMT R93, RZ, 0x7610, R93 ;  /* 0x00007610ff5d7816 */ /* 0x000fe4000000005d */
[----:B------:R-:W-:Y:S01]  /*6ab0*/  PRMT R100, RZ, 0x7610, R100 ;  /* 0x00007610ff647816 */ /* 0x000fe20000000064 */
[----:B------:R-:W-:Y:S01]  /*6ac0*/  STS.U16 [R25+UR5+0x1e80], R17 ;  /* 0x001e801119007988 */ /* 0x000fe20008000405 */
[----:B------:R-:W-:-:S03]  /*6ad0*/  PRMT R98, RZ, 0x7610, R98 ;  /* 0x00007610ff627816 */ /* 0x000fc60000000062 */
[----:B------:R-:W-:Y:S04]  /*6ae0*/  STS.U16 [R25+UR5+0x5e80], R16 ;  /* 0x005e801019007988 */ /* 0x000fe80008000405 */
[----:B------:R-:W-:Y:S04]  /*6af0*/  STS.U16 [R25+UR5+0x9e80], R15 ;  /* 0x009e800f19007988 */ /* 0x000fe80008000405 */
[----:B------:R-:W-:Y:S01]  /*6b00*/  STS.U16 [R25+UR5+0xde80], R14 ;  /* 0x00de800e19007988 */ /* 0x000fe20008000405 */
[----:B------:R-:W-:-:S06]  /*6b10*/  PRMT R133, RZ, 0x7610, R133 ;  /* 0x00007610ff857816 */ /* 0x000fcc0000000085 */
[----:B------:R0:W3:Y:S01]  /*6b20*/  @!P0 LDG.E.U16 R133, desc[UR16][R8.64] ;  /* 0x0000001008858981 */ /* 0x0000e2000c1e1500 */
[----:B------:R-:W-:Y:S01]  /*6b30*/  PRMT R146, RZ, 0x7610, R146 ;  /* 0x00007610ff927816 */ /* 0x000fe20000000092 */
[----:B0-----:R-:W-:-:S05]  /*6b40*/  IMAD.WIDE R8, R3, 0x2, R158 ;  /* 0x0000000203087825 */ /* 0x001fca00078e029e */
[----:B------:R0:W3:Y:S01]  /*6b50*/  @!P0 LDG.E.U16 R146, desc[UR16][R4.64] ;  /* 0x0000001004928981 */ /* 0x0000e2000c1e1500 */
[----:B------:R-:W-:Y:S01]  /*6b60*/  ISETP.GE.U32.AND P0, PT, R2, 0x7fffffb9, PT ;  /* 0x7fffffb90200780c */ /* 0x000fe20003f06070 */
[----:B------:R-:W-:Y:S02]  /*6b70*/  VIADD R2, R97, 0xffffffe0 ;  /* 0xffffffe061027836 */ /* 0x000fe40000000000 */
[----:B------:R-:W3:Y:S01]  /*6b80*/  @!P3 LDG.E.U16 R128, desc[UR16][R8.64] ;  /* 0x000000100880b981 */ /* 0x000ee2000c1e1500 */
[----:B0-----:R-:W-:Y:S02]  /*6b90*/  IMAD.WIDE R4, R3, 0x2, R156 ;  /* 0x0000000203047825 */ /* 0x001fe400078e029c */
[----:B------:R-:W-:-:S03]  /*6ba0*/  ISETP.GE.U32.AND P6, PT, R2, 0x7fffffa1, PT ;  /* 0x7fffffa10200780c */ /* 0x000fc60003fc6070 */
[----:B------:R0:W-:Y:S01]  /*6bb0*/  STL.64 [R1+0x1d0], R4 ;  /* 0x0001d00401007387 */ /* 0x0001e20000100a00 */
[----:B------:R-:W-:-:S03]  /*6bc0*/  IMAD R2, R164, 0x7, RZ ;  /* 0x00000007a4027824 */ /* 0x000fc600078e02ff */
[----:B------:R0:W3:Y:S04]  /*6bd0*/  @!P3 LDG.E.U16 R111, desc[UR16][R4.64] ;  /* 0x00000010046fb981 */ /* 0x0000e8000c1e1500 */
[----:B------:R1:W-:Y:S01]  /*6be0*/  STL.64 [R1+0x1c8], R8 ;  /* 0x0001c80801007387 */ /* 0x0003e20000100a00 */
[C---:B0-----:R-:W-:Y:S02]  /*6bf0*/  VIADD R5, R97.reuse, 0xfffffff0 ;  /* 0xfffffff061057836 */ /* 0x041fe40000000000 */
[----:B------:R-:W-:Y:S02]  /*6c00*/  VIADD R4, R97, 0xffffffe8 ;  /* 0xffffffe861047836 */ /* 0x000fe40000000000 */
[----:B-1----:R-:W-:Y:S01]  /*6c10*/  IMAD.WIDE R8, R3, 0x2, R160 ;  /* 0x0000000203087825 */ /* 0x002fe200078e02a0 */
[----:B------:R-:W-:-:S02]  /*6c20*/  ISETP.GE.U32.AND P1, PT, R5, 0x7fffffb1, PT ;  /* 0x7fffffb10500780c */ /* 0x000fc40003f26070 */
[----:B------:R-:W-:Y:S01]  /*6c30*/  ISETP.GE.U32.AND P4, PT, R4, 0x7fffffa9, PT ;  /* 0x7fffffa90400780c */ /* 0x000fe20003f86070 */
[C---:B------:R-:W-:Y:S01]  /*6c40*/  IMAD.WIDE R12, R2.reuse, 0x2, R156 ;  /* 0x00000002020c7825 */ /* 0x040fe200078e029c */
[----:B------:R0:W-:Y:S03]  /*6c50*/  STL.64 [R1+0x1c0], R8 ;  /* 0x0001c00801007387 */ /* 0x0001e60000100a00 */
[C---:B------:R-:W-:Y:S01]  /*6c60*/  IMAD.WIDE R10, R2.reuse, 0x2, R158 ;  /* 0x00000002020a7825 */ /* 0x040fe200078e029e */
[----:B------:R0:W3:Y:S03]  /*6c70*/  @!P3 LDG.E.U16 R93, desc[UR16][R8.64] ;  /* 0x00000010085db981 */ /* 0x0000e6000c1e1500 */
[C---:B------:R-:W-:Y:S01]  /*6c80*/  IMAD.WIDE R4, R2.reuse, 0x2, R162 ;  /* 0x0000000202047825 */ /* 0x040fe200078e02a2 */
[----:B----4-:R-:W-:Y:S01]  /*6c90*/  PRMT R142, RZ, 0x7610, R142 ;  /* 0x00007610ff8e7816 */ /* 0x010fe2000000008e */
[----:B------:R1:W4:Y:S02]  /*6ca0*/  @!P0 LDG.E.U16 R100, desc[UR16][R12.64] ;  /* 0x000000100c648981 */ /* 0x000324000c1e1500 */
[----:B0-----:R-:W-:-:S02]  /*6cb0*/  IMAD.WIDE R8, R2, 0x2, R160 ;  /* 0x0000000202087825 */ /* 0x001fc400078e02a0 */
[----:B------:R1:W-:Y:S02]  /*6cc0*/  STL.64 [R1+0x4b0], R12 ;  /* 0x0004b00c01007387 */ /* 0x0003e40000100a00 */
[----:B------:R-:W-:Y:S02]  /*6cd0*/  VIADD R2, R97, 0xffffffd9 ;  /* 0xffffffd961027836 */ /* 0x000fe40000000000 */
[----:B------:R0:W3:Y:S03]  /*6ce0*/  @!P0 LDG.E.U16 R142, desc[UR16][R10.64] ;  /* 0x000000100a8e8981 */ /* 0x0000e6000c1e1500 */
[----:B------:R-:W-:Y:S01]  /*6cf0*/  ISETP.GE.U32.AND P5, PT, R2, 0x7fffff9a, PT ;  /* 0x7fffff9a0200780c */ /* 0x000fe20003fa6070 */
[----:B------:R-:W-:Y:S01]  /*6d00*/  IMAD R2, R164, 0xf, RZ ;  /* 0x0000000fa4027824 */ /* 0x000fe200078e02ff */
[----:B------:R0:W-:Y:S03]  /*6d10*/  STL.64 [R1+0x4a8], R10 ;  /* 0x0004a80a01007387 */ /* 0x0001e60000100a00 */
[C---:B------:R-:W-:Y:S01]  /*6d20*/  IMAD.WIDE R16, R2.reuse, 0x2, R156 ;  /* 0x0000000202107825 */ /* 0x040fe200078e029c */
[----:B------:R0:W-:Y:S03]  /*6d30*/  STL.64 [R1+0x4a0], R8 ;  /* 0x0004a00801007387 */ /* 0x0001e60000100a00 */
[C---:B------:R-:W-:Y:S01]  /*6d40*/  IMAD.WIDE R14, R2.reuse, 0x2, R158 ;  /* 0x00000002020e7825 */ /* 0x040fe200078e029e */
[----:B------:R0:W3:Y:S03]  /*6d50*/  @!P0 LDG.E.U16 R98, desc[UR16][R8.64] ;  /* 0x0000001008628981 */ /* 0x0000e6000c1e1500 */
[C---:B-1----:R-:W-:Y:S01]  /*6d60*/  IMAD.WIDE R12, R2.reuse, 0x2, R160 ;  /* 0x00000002020c7825 */ /* 0x042fe200078e02a0 */
[----:B------:R1:W-:Y:S03]  /*6d70*/  STL.64 [R1+0x498], R4 ;  /* 0x0004980401007387 */ /* 0x0003e60000100a00 */
[--C-:B0-----:R-:W-:Y:S01]  /*6d80*/  IMAD.WIDE R10, R2, 0x2, R162.reuse ;  /* 0x00000002020a7825 */ /* 0x101fe200078e02a2 */
[----:B------:R-:W-:Y:S03]  /*6d90*/  STL.64 [R1+0x3b0], R16 ;  /* 0x0003b01001007387 */ /* 0x000fe60000100a00 */
[----:B------:R-:W-:Y:S01]  /*6da0*/  IMAD.WIDE R8, R3, 0x2, R162 ;  /* 0x0000000203087825 */ /* 0x000fe200078e02a2 */
[----:B------:R-:W-:Y:S04]  /*6db0*/  STL.64 [R1+0x3a8], R14 ;  /* 0x0003a80e01007387 */ /* 0x000fe80000100a00 */
[----:B------:R0:W-:Y:S04]  /*6dc0*/  STL.64 [R1+0x3a0], R12 ;  /* 0x0003a00c01007387 */ /* 0x0001e80000100a00 */
[----:B------:R0:W-:Y:S04]  /*6dd0*/  STL.64 [R1+0x398], R10 ;  /* 0x0003980a01007387 */ /* 0x0001e80000100a00 */
[----:B------:R0:W-:Y:S04]  /*6de0*/  STL.64 [R1+0x1b8], R8 ;  /* 0x0001b80801007387 */ /* 0x0001e80000100a00 */
[----:B------:R-:W3:Y:S01]  /*6df0*/  LDL.LU R117, [R1+0x584] ;  /* 0x0005840001757983 */ /* 0x000ee20000300800 */
[----:B------:R-:W-:-:S02]  /*6e00*/  PRMT R143, RZ, 0x7610, R143 ;  /* 0x00007610ff8f7816 */ /* 0x000fc4000000008f */
[----:B------:R-:W-:Y:S02]  /*6e10*/  PRMT R114, RZ, 0x7610, R114 ;  /* 0x00007610ff727816 */ /* 0x000fe40000000072 */
[----:B------:R-:W-:Y:S02]  /*6e20*/  PRMT R112, RZ, 0x7610, R112 ;  /* 0x00007610ff707816 */ /* 0x000fe40000000070 */
[----:B------:R-:W-:Y:S01]  /*6e30*/  PRMT R141, RZ, 0x7610, R141 ;  /* 0x00007610ff8d7816 */ /* 0x000fe2000000008d */
[----:B------:R1:W4:Y:S01]  /*6e40*/  @!P0 LDG.E.U16 R143, desc[UR16][R4.64] ;  /* 0x00000010048f8981 */ /* 0x000322000c1e1500 */
[----:B------:R-:W-:Y:S02]  /*6e50*/  PRMT R140, RZ, 0x7610, R140 ;  /* 0x00007610ff8c7816 */ /* 0x000fe4000000008c */
[----:B------:R-:W-:Y:S01]  /*6e60*/  PRMT R99, RZ, 0x7610, R99 ;  /* 0x00007610ff637816 */ /* 0x000fe20000000063 */
[----:B------:R-:W-:Y:S01]  /*6e70*/  IMAD R2, R164, 0x17, RZ ;  /* 0x00000017a4027824 */ /* 0x000fe200078e02ff */
[----:B------:R-:W4:Y:S01]  /*6e80*/  @!P1 LDG.E.U16 R114, desc[UR16][R16.64] ;  /* 0x0000001010729981 */ /* 0x000f22000c1e1500 */
[----:B------:R-:W-:-:S02]  /*6e90*/  PRMT R110, RZ, 0x7610, R110 ;  /* 0x00007610ff6e7816 */ /* 0x000fc4000000006e */
[----:B------:R-:W-:Y:S01]  /*6ea0*/  PRMT R108, RZ, 0x7610, R108 ;  /* 0x00007610ff6c7816 */ /* 0x000fe2000000006c */
[----:B------:R-:W4:Y:S01]  /*6eb0*/  @!P1 LDG.E.U16 R140, desc[UR16][R14.64] ;  /* 0x000000100e8c9981 */ /* 0x000f22000c1e1500 */
[C---:B-1----:R-:W-:Y:S02]  /*6ec0*/  VIADD R5, R97.reuse, 0xffffffd8 ;  /* 0xffffffd861057836 */ /* 0x042fe40000000000 */
[----:B------:R-:W-:Y:S01]  /*6ed0*/  VIADD R4, R97, 0xffffffd1 ;  /* 0xffffffd161047836 */ /* 0x000fe20000000000 */
[----:B------:R0:W4:Y:S01]  /*6ee0*/  @!P1 LDG.E.U16 R112, desc[UR16][R12.64] ;  /* 0x000000100c709981 */ /* 0x000122000c1e1500 */
[----:B------:R-:W-:-:S03]  /*6ef0*/  PRMT R155, RZ, 0x7610, R155 ;  /* 0x00007610ff9b7816 */ /* 0x000fc6000000009b */
[----:B------:R1:W4:Y:S01]  /*6f00*/  @!P1 LDG.E.U16 R141, desc[UR16][R10.64] ;  /* 0x000000100a8d9981 */ /* 0x000322000c1e1500 */
[----:B------:R-:W-:Y:S02]  /*6f10*/  ISETP.GE.U32.AND P1, PT, R5, 0x7fffff99, PT ;  /* 0x7fffff990500780c */ /* 0x000fe40003f26070 */
[----:B------:R-:W-:Y:S01]  /*6f20*/  ISETP.GE.U32.AND P0, PT, R4, 0x7fffff92, PT ;  /* 0x7fffff920400780c */ /* 0x000fe20003f06070 */
[----:B------:R1:W4:Y:S01]  /*6f30*/  @!P3 LDG.E.U16 R99, desc[UR16][R8.64] ;  /* 0x000000100863b981 */ /* 0x000322000c1e1500 */
[----:B------:R-:W-:Y:S01]  /*6f40*/  PRMT R154, RZ, 0x7610, R154 ;  /* 0x00007610ff9a7816 */ /* 0x000fe2000000009a */
[----:B0-----:R-:W-:-:S04]  /*6f50*/  IMAD.WIDE R12, R2, 0x2, R156 ;  /* 0x00000002020c7825 */ /* 0x001fc800078e029c */
[C---:B-1----:R-:W-:Y:S01]  /*6f60*/  IMAD.WIDE R10, R2.reuse, 0x2, R158 ;  /* 0x00000002020a7825 */ /* 0x042fe200078e029e */
[----:B------:R0:W4:Y:S03]  /*6f70*/  @!P4 LDG.E.U16 R110, desc[UR16][R12.64] ;  /* 0x000000100c6ec981 */ /* 0x000126000c1e1500 */
[C---:B------:R-:W-:Y:S01]  /*6f80*/  IMAD.WIDE R8, R2.reuse, 0x2, R160 ;  /* 0x0000000202087825 */ /* 0x040fe200078e02a0 */
[----:B------:R1:W4:Y:S03]  /*6f90*/  @!P4 LDG.E.U16 R154, desc[UR16][R10.64] ;  /* 0x000000100a9ac981 */ /* 0x000326000c1e1500 */
[----:B------:R-:W-:Y:S01]  /*6fa0*/  IMAD.WIDE R4, R2, 0x2, R162 ;  /* 0x0000000202047825 */ /* 0x000fe200078e02a2 */
[----:B------:R-:W4:Y:S03]  /*6fb0*/  @!P4 LDG.E.U16 R108, desc[UR16][R8.64] ;  /* 0x00000010086cc981 */ /* 0x000f26000c1e1500 */
[C---:B------:R-:W-:Y:S01]  /*6fc0*/  VIADD R3, R97.reuse, 0xffffffd0 ;  /* 0xffffffd061037836 */ /* 0x040fe20000000000 */
[----:B------:R0:W4:Y:S01]  /*6fd0*/  @!P4 LDG.E.U16 R155, desc[UR16][R4.64] ;  /* 0x00000010049bc981 */ /* 0x000122000c1e1500 */
[----:B------:R-:W-:-:S03]  /*6fe0*/  VIADD R2, R97, 0xffffffc9 ;  /* 0xffffffc961027836 */ /* 0x000fc60000000000 */
[----:B------:R-:W-:Y:S01]  /*6ff0*/  ISETP.GE.U32.AND P4, PT, R3, 0x7fffff91, PT ;  /* 0x7fffff910300780c */ /* 0x000fe20003f86070 */
[----:B------:R0:W-:Y:S01]  /*7000*/  STL.64 [R1+0x2b0], R12 ;  /* 0x0002b00c01007387 */ /* 0x0001e20000100a00 */
[----:B------:R-:W-:Y:S01]  /*7010*/  IMAD R3, R164, 0x26, RZ ;  /* 0x00000026a4037824 */ /* 0x000fe200078e02ff */
[----:B------:R-:W-:Y:S02]  /*7020*/  PRMT R109, RZ, 0x7610, R109 ;  /* 0x00007610ff6d7816 */ /* 0x000fe4000000006d */
[----:B------:R1:W-:Y:S01]  /*7030*/  STL.64 [R1+0x2a8], R10 ;  /* 0x0002a80a01007387 */ /* 0x0003e20000100a00 */
[----:B------:R-:W-:-:S03]  /*7040*/  ISETP.GE.U32.AND P3, PT, R2, 0x7fffff8a, PT ;  /* 0x7fffff8a0200780c */ /* 0x000fc60003f66070 */
[----:B------:R-:W-:Y:S01]  /*7050*/  STL.64 [R1+0x2a0], R8 ;  /* 0x0002a00801007387 */ /* 0x000fe20000100a00 */
[----:B------:R-:W-:-:S03]  /*7060*/  IMAD R2, R164, 0x1f, RZ ;  /* 0x0000001fa4027824 */ /* 0x000fc600078e02ff */
[----:B------:R2:W-:Y:S01]  /*7070*/  STL.64 [R1+0x298], R4 ;  /* 0x0002980401007387 */ /* 0x0005e20000100a00 */
[----:B------:R-:W-:Y:S01]  /*7080*/  PRMT R152, RZ, 0x7610, R152 ;  /* 0x00007610ff987816 */ /* 0x000fe20000000098 */
[C---:B0-----:R-:W-:Y:S01]  /*7090*/  IMAD.WIDE R12, R2.reuse, 0x2, R156 ;  /* 0x00000002020c7825 */ /* 0x041fe200078e029c */
[----:B--2---:R-:W-:Y:S02]  /*70a0*/  PRMT R151, RZ, 0x7610, R151 ;  /* 0x00007610ff977816 */ /* 0x004fe40000000097 */
[----:B------:R-:W-:Y:S01]  /*70b0*/  PRMT R123, RZ, 0x7610, R123 ;  /* 0x00007610ff7b7816 */ /* 0x000fe2000000007b */
[----:B-1----:R-:W-:Y:S01]  /*70c0*/  IMAD.WIDE R10, R2, 0x2, R158 ;  /* 0x00000002020a7825 */ /* 0x002fe200078e029e */
[----:B------:R-:W-:Y:S01]  /*70d0*/  PRMT R131, RZ, 0x7610, R131 ;  /* 0x00007610ff837816 */ /* 0x000fe20000000083 */
[----:B------:R-:W2:Y:S02]  /*70e0*/  @!P6 LDG.E.U16 R152, desc[UR16][R12.64] ;  /* 0x000000100c98e981 */ /* 0x000ea4000c1e1500 */
[----:B------:R-:W-:-:S02]  /*70f0*/  IMAD.WIDE R4, R3, 0x2, R156 ;  /* 0x0000000203047825 */ /* 0x000fc400078e029c */
[----:B------:R-:W2:Y:S02]  /*7100*/  @!P6 LDG.E.U16 R151, desc[UR16][R10.64] ;  /* 0x000000100a97e981 */ /* 0x000ea4000c1e1500 */
[C---:B------:R-:W-:Y:S02]  /*7110*/  IMAD.WIDE R8, R2.reuse, 0x2, R160 ;  /* 0x0000000202087825 */ /* 0x040fe400078e02a0 */
[----:B------:R0:W-:Y:S04]  /*7120*/  STL.64 [R1+0xd0], R4 ;  /* 0x0000d00401007387 */ /* 0x0001e80000100a00 */
[----:B------:R0:W2:Y:S04]  /*7130*/  @!P5 LDG.E.U16 R109, desc[UR16][R4.64] ;  /* 0x00000010046dd981 */ /* 0x0000a8000c1e1500 */
[----:B------:R1:W2:Y:S01]  /*7140*/  @!P6 LDG.E.U16 R123, desc[UR16][R8.64] ;  /* 0x00000010087be981 */ /* 0x0002a2000c1e1500 */
[----:B0-----:R-:W-:-:S04]  /*7150*/  IMAD.WIDE R4, R2, 0x2, R162 ;  /* 0x0000000202047825 */ /* 0x001fc800078e02a2 */
[----:B------:R-:W-:Y:S01]  /*7160*/  VIADD R2, R97, 0xffffffc8 ;  /* 0xffffffc861027836 */ /* 0x000fe20000000000 */
[----:B------:R-:W2:Y:S04]  /*7170*/  @!P6 LDG.E.U16 R131, desc[UR16][R4.64] ;  /* 0x000000100483e981 */ /* 0x000ea8000c1e1500 */
[----:B------:R-:W-:Y:S01]  /*7180*/  ISETP.GE.U32.AND P6, PT, R2, 0x7fffff89, PT ;  /* 0x7fffff890200780c */ /* 0x000fe20003fc6070 */
[----:B------:R0:W-:Y:S01]  /*7190*/  STL.64 [R1+0x1b0], R12 ;  /* 0x0001b00c01007387 */ /* 0x0001e20000100a00 */
[----:B------:R-:W-:Y:S02]  /*71a0*/  PRMT R118, RZ, 0x7610, R118 ;  /* 0x00007610ff767816 */ /* 0x000fe40000000076 */
[----:B------:R-:W-:Y:S01]  /*71b0*/  PRMT R91, RZ, 0x7610, R91 ;  /* 0x00007610ff5b7816 */ /* 0x000fe2000000005b */
[----:B------:R1:W-:Y:S01]  /*71c0*/  STL.64 [R1+0x1a8], R10 ;  /* 0x0001a80a01007387 */ /* 0x0003e20000100a00 */
[----:B------:R-:W-:-:S03]  /*71d0*/  PRMT R115, RZ, 0x7610, R115 ;  /* 0x00007610ff737816 */ /* 0x000fc60000000073 */
[----:B------:R1:W-:Y:S01]  /*71e0*/  STL.64 [R1+0x1a0], R8 ;  /* 0x0001a00801007387 */ /* 0x0003e20000100a00 */
[----:B0-----:R-:W-:-:S04]  /*71f0*/  IMAD.WIDE R12, R3, 0x2, R158 ;  /* 0x00000002030c7825 */ /* 0x001fc800078e029e */
[C---:B-1----:R-:W-:Y:S01]  /*7200*/  IMAD.WIDE R10, R3.reuse, 0x2, R160 ;  /* 0x00000002030a7825 */ /* 0x042fe200078e02a0 */
[----:B------:R0:W2:Y:S03]  /*7210*/  @!P5 LDG.E.U16 R118, desc[UR16][R12.64] ;  /* 0x000000100c76d981 */ /* 0x0000a6000c1e1500 */
[----:B------:R-:W-:Y:S01]  /*7220*/  IMAD.WIDE R8, R3, 0x2, R162 ;  /* 0x0000000203087825 */ /* 0x000fe200078e02a2 */
[----:B------:R1:W2:Y:S04]  /*7230*/  @!P5 LDG.E.U16 R91, desc[UR16][R10.64] ;  /* 0x000000100a5bd981 */ /* 0x0002a8000c1e1500 */
[----:B------:R0:W2:Y:S04]  /*7240*/  @!P5 LDG.E.U16 R115, desc[UR16][R8.64] ;  /* 0x000000100873d981 */ /* 0x0000a8000c1e1500 */
[----:B------:R-:W-:Y:S04]  /*7250*/  STL.64 [R1+0x198], R4 ;  /* 0x0001980401007387 */ /* 0x000fe80000100a00 */
[----:B------:R0:W-:Y:S04]  /*7260*/  STL.64 [R1+0xc8], R12 ;  /* 0x0000c80c01007387 */ /* 0x0001e80000100a00 */
[----:B------:R1:W-:Y:S04]  /*7270*/  STL.64 [R1+0xc0], R10 ;  /* 0x0000c00a01007387 */ /* 0x0003e80000100a00 */
[----:B------:R0:W-:Y:S01]  /*7280*/  STL.64 [R1+0xb8], R8 ;  /* 0x0000b80801007387 */ /* 0x0001e20000100a00 */
[----:B---3--:R-:W-:-:S05]  /*7290*/  IABS R2, R117 ;  /* 0x0000007500027213 */ /* 0x008fca0000000000 */
[----:B------:R-:W-:Y:S02]  /*72a0*/  IMAD.MOV.U32 R94, RZ, RZ, R2 ;  /* 0x000000ffff5e7224 */ /* 0x000fe400078e0002 */
[----:B------:R-:W-:-:S05]  /*72b0*/  VIADD R2, R97, 0xffffffc1 ;  /* 0xffffffc161027836 */ /* 0x000fca0000000000 */
[----:B------:R-:W-:Y:S01]  /*72c0*/  ISETP.GE.U32.AND P5, PT, R2, 0x7fffff82, PT ;  /* 0x7fffff820200780c */ /* 0x000fe20003fa6070 */
[----:B------:R-:W-:-:S04]  /*72d0*/  IMAD R2, R164, 0x27, RZ ;  /* 0x00000027a4027824 */ /* 0x000fc800078e02ff */
[----:B------:R-:W-:-:S04]  /*72e0*/  IMAD.WIDE R14, R2, 0x2, R156 ;  /* 0x00000002020e7825 */ /* 0x000fc800078e029c */
[C---:B0-----:R-:W-:Y:S01]  /*72f0*/  IMAD.WIDE R12, R2.reuse, 0x2, R158 ;  /* 0x00000002020c7825 */ /* 0x041fe200078e029e */
[----:B------:R-:W-:Y:S03]  /*7300*/  STL.64 [R1+0xb0], R14 ;  /* 0x0000b00e01007387 */ /* 0x000fe60000100a00 */
[C---:B-1----:R-:W-:Y:S01]  /*7310*/  IMAD.WIDE R10, R2.reuse, 0x2, R160 ;  /* 0x00000002020a7825 */ /* 0x042fe200078e02a0 */
[----:B------:R-:W-:Y:S03]  /*7320*/  STL.64 [R1+0xa8], R12 ;  /* 0x0000a80c01007387 */ /* 0x000fe60000100a00 */
[----:B------:R-:W-:Y:S01]  /*7330*/  IMAD.WIDE R8, R2, 0x2, R162 ;  /* 0x0000000202087825 */ /* 0x000fe200078e02a2 */
[----:B------:R-:W-:Y:S04]  /*7340*/  STL.64 [R1+0xa0], R10 ;  /* 0x0000a00a01007387 */ /* 0x000fe80000100a00 */
[----:B------:R-:W-:Y:S04]  /*7350*/  STL.64 [R1+0x98], R8 ;  /* 0x0000980801007387 */ /* 0x000fe80000100a00 */
[----:B------:R-:W3:Y:S01]  /*7360*/  LDL.LU R149, [R1+0x590] ;  /* 0x0005900001957983 */ /* 0x000ee20000300800 */
[----:B------:R-:W-:Y:S01]  /*7370*/  IMAD R48, R164, 0x2e, RZ ;  /* 0x0000002ea4307824 */ /* 0x000fe200078e02ff */
[----:B------:R-:W-:-:S03]  /*7380*/  PRMT R122, RZ, 0x7610, R122 ;  /* 0x00007610ff7a7816 */ /* 0x000fc6000000007a */
[----:B------:R-:W-:-:S05]  /*7390*/  IMAD.WIDE R42, R48, 0x2, R156 ;  /* 0x00000002302a7825 */ /* 0x000fca00078e029c */
[----:B------:R-:W2:Y:S01]  /*73a0*/  @!P0 LDG.E.U16 R122, desc[UR16][R42.64] ;  /* 0x000000102a7a8981 */ /* 0x000ea2000c1e1500 */
[----:B------:R-:W-:Y:S01]  /*73b0*/  PRMT R116, RZ, 0x7610, R116 ;  /* 0x00007610ff747816 */ /* 0x000fe20000000074 */
[----:B------:R-:W-:-:S05]  /*73c0*/  IMAD.WIDE R44, R48, 0x2, R158 ;  /* 0x00000002302c7825 */ /* 0x000fca00078e029e */
[----:B------:R-:W2:Y:S01]  /*73d0*/  @!P0 LDG.E.U16 R116, desc[UR16][R44.64] ;  /* 0x000000102c748981 */ /* 0x000ea2000c1e1500 */
[----:B------:R-:W0:Y:S01]  /*73e0*/  I2F.RP R4, R94 ;  /* 0x0000005e00047306 */ /* 0x000e220000209400 */
[----:B------:R-:W-:-:S07]  /*73f0*/  LOP3.LUT R145, R0, 0x60, RZ, 0x3c, !PT ;  /* 0x0000006000917812 */ /* 0x000fce00078e3cff */
[----:B0-----:R-:W0:Y:S01]  /*7400*/  MUFU.RCP R2, R4 ;  /* 0x0000000400027308 */ /* 0x001e220000001000 */
[----:B------:R-:W-:Y:S01]  /*7410*/  PRMT R119, RZ, 0x7610, R119 ;  /* 0x00007610ff777816 */ /* 0x000fe20000000077 */
[----:B------:R-:W-:Y:S04]  /*7420*/  STS.U16 [R145+UR5+0x300], R21 ;  /* 0x0003001591007988 */ /* 0x000fe80008000405 */
[----:B------:R-:W-:Y:S01]  /*7430*/  STS.U16 [R145+UR5+0x4300], R20 ;  /* 0x0043001491007988 */ /* 0x000fe20008000405 */
[----:B------:R-:W-:-:S03]  /*7440*/  IMAD R40, R164, 0x2f, RZ ;  /* 0x0000002fa4287824 */ /* 0x000fc600078e02ff */
[----:B------:R-:W-:Y:S01]  /*7450*/  STS.U16 [R145+UR5+0x8300], R19 ;  /* 0x0083001391007988 */ /* 0x000fe20008000405 */
[----:B0-----:R-:W-:-:S03]  /*7460*/  VIADD R2, R2, 0xffffffe ;  /* 0x0ffffffe02027836 */ /* 0x001fc60000000000 */
[----:B------:R-:W-:Y:S01]  /*7470*/  STS.U16 [R145+UR5+0xc300], R18 ;  /* 0x00c3001291007988 */ /* 0x000fe20008000405 */
[----:B------:R-:W0:Y:S03]  /*7480*/  F2I.FTZ.U32.TRUNC.NTZ R107, R2 ;  /* 0x00000002006b7305 */ /* 0x000e26000021f000 */
[----:B------:R1:W-:Y:S01]  /*7490*/  STS.U16 [R145+UR5+0x700], R24 ;  /* 0x0007001891007988 */ /* 0x0003e20008000405 */
[C---:B------:R-:W-:Y:S02]  /*74a0*/  IMAD R16, R164.reuse, 0x37, RZ ;  /* 0x00000037a4107824 */ /* 0x040fe400078e02ff */
[C---:B------:R-:W-:Y:S01]  /*74b0*/  IMAD R32, R164.reuse, 0x3f, RZ ;  /* 0x0000003fa4207824 */ /* 0x040fe200078e02ff */
[----:B------:R0:W2:Y:S01]  /*74c0*/  @!P1 LDG.E.U16 R119, desc[UR16][R8.64] ;  /* 0x0000001008779981 */ /* 0x0000a2000c1e1500 */
[C---:B-1----:R-:W-:Y:S02]  /*74d0*/  IMAD R24, R164.reuse, 0x3e, RZ ;  /* 0x0000003ea4187824 */ /* 0x042fe400078e02ff */
[----:B0-----:R-:W-:-:S02]  /*74e0*/  IMAD R8, R164, 0x36, RZ ;  /* 0x00000036a4087824 */ /* 0x001fc400078e02ff */
[----:B------:R-:W-:Y:S01]  /*74f0*/  IMAD.MOV.U32 R164, RZ, RZ, R6 ;  /* 0x000000ffffa47224 */ /* 0x000fe200078e0006 */
[----:B------:R-:W-:Y:S04]  /*7500*/  STS.U16 [R145+UR5+0x4700], R23 ;  /* 0x0047001791007988 */ /* 0x000fe80008000405 */
[----:B------:R-:W-:Y:S04]  /*7510*/  STS.U16 [R145+UR5+0x8700], R22 ;  /* 0x0087001691007988 */ /* 0x000fe80008000405 */
[----:B------:R0:W-:Y:S04]  /*7520*/  STS.U16 [R145+UR5+0xc700], R164 ;  /* 0x00c700a491007988 */ /* 0x0001e80008000405 */
[----:B------:R-:W-:Y:S04]  /*7530*/  STS.U16 [R145+UR5+0xb00], R133 ;  /* 0x000b008591007988 */ /* 0x000fe80008000405 */
[----:B------:R1:W-:Y:S01]  /*7540*/  STS.U16 [R145+UR5+0x4b00], R102 ;  /* 0x004b006691007988 */ /* 0x0003e20008000405 */
[----:B0-----:R-:W-:-:S02]  /*7550*/  IMAD.MOV R164, RZ, RZ, -R107 ;  /* 0x000000ffffa47224 */ /* 0x001fc400078e0a6b */
[----:B------:R-:W-:Y:S01]  /*7560*/  IMAD.MOV.U32 R106, RZ, RZ, RZ ;  /* 0x000000ffff6a7224 */ /* 0x000fe200078e00ff */
[----:B-1----:R-:W-:Y:S01]  /*7570*/  SHF.R.U32.HI R102, RZ, 0x6, R153 ;  /* 0x00000006ff667819 */ /* 0x002fe20000011699 */
[----:B------:R-:W-:-:S03]  /*7580*/  IMAD R164, R164, R94, RZ ;  /* 0x0000005ea4a47224 */ /* 0x000fc600078e02ff */
[----:B------:R-:W-:Y:S01]  /*7590*/  SGXT.U32 R133, R102, 0x1 ;  /* 0x000000016685781a */ /* 0x000fe20000000000 */
[----:B------:R-:W-:Y:S02]  /*75a0*/  IMAD.HI.U32 R164, R107, R164, R106 ;  /* 0x000000a46ba47227 */ /* 0x000fe400078e006a */
[----:B------:R-:W5:Y:S01]  /*75b0*/  LDL.LU.64 R106, [R1+0xec8] ;  /* 0x000ec800016a7983 */ /* 0x000f620000300a00 */
[----:B------:R-:W-:Y:S02]  /*75c0*/  PRMT R150, RZ, 0x7610, R150 ;  /* 0x00007610ff967816 */ /* 0x000fe40000000096 */
[----:B------:R-:W-:Y:S02]  /*75d0*/  PRMT R120, RZ, 0x7610, R120 ;  /* 0x00007610ff787816 */ /* 0x000fe40000000078 */
[----:B------:R-:W-:Y:S01]  /*75e0*/  PRMT R121, RZ, 0x7610, R121 ;  /* 0x00007610ff797816 */ /* 0x000fe20000000079 */
[----:B------:R-:W-:Y:S01]  /*75f0*/  VIADD R3, R97, 0xffffffc0 ;  /* 0xffffffc061037836 */ /* 0x000fe20000000000 */
[----:B------:R-:W2:Y:S01]  /*7600*/  @!P1 LDG.E.U16 R150, desc[UR16][R14.64] ;  /* 0x000000100e969981 */ /* 0x000ea2000c1e1500 */
[----:B------:R-:W-:Y:S01]  /*7610*/  PRMT R95, RZ, 0x7610, R95 ;  /* 0x00007610ff5f7816 */ /* 0x000fe2000000005f */
[----:B------:R-:W-:-:S02]  /*7620*/  IMAD.WIDE R4, R8, 0x2, R158 ;  /* 0x0000000208047825 */ /* 0x000fc400078e029e */
[----:B------:R-:W2:Y:S01]  /*7630*/  @!P1 LDG.E.U16 R120, desc[UR16][R12.64] ;  /* 0x000000100c789981 */ /* 0x000ea2000c1e1500 */
[----:B------:R-:W-:Y:S01]  /*7640*/  PRMT R92, RZ, 0x7610, R92 ;  /* 0x00007610ff5c7816 */ /* 0x000fe2000000005c */
[C---:B------:R-:W-:Y:S02]  /*7650*/  IMAD.WIDE R6, R8.reuse, 0x2, R160 ;  /* 0x0000000208067825 */ /* 0x040fe400078e02a0 */
[----:B------:R0:W2:Y:S01]  /*7660*/  @!P1 LDG.E.U16 R121, desc[UR16][R10.64] ;  /* 0x000000100a799981 */ /* 0x0000a2000c1e1500 */
[----:B------:R-:W-:Y:S01]  /*7670*/  ISETP.GE.U32.AND P1, PT, R3, 0x7fffff81, PT ;  /* 0x7fffff810300780c */ /* 0x000fe20003f26070 */
[C---:B------:R-:W-:Y:S01]  /*7680*/  IMAD.WIDE R2, R8.reuse, 0x2, R156 ;  /* 0x0000000208027825 */ /* 0x040fe200078e029c */
[----:B------:R-:W-:Y:S01]  /*7690*/  PRMT R147, RZ, 0x7610, R147 ;  /* 0x00007610ff937816 */ /* 0x000fe20000000093 */
[----:B------:R-:W2:Y:S01]  /*76a0*/  @!P3 LDG.E.U16 R92, desc[UR16][R4.64] ;  /* 0x00000010045cb981 */ /* 0x000ea2000c1e1500 */
[----:B------:R-:W-:Y:S01]  /*76b0*/  PRMT R90, RZ, 0x7610, R90 ;  /* 0x00007610ff5a7816 */ /* 0x000fe2000000005a */
[----:B------:R-:W-:-:S02]  /*76c0*/  IMAD.WIDE R8, R8, 0x2, R162 ;  /* 0x0000000208087825 */ /* 0x000fc400078e02a2 */
[----:B------:R-:W2:Y:S04]  /*76d0*/  @!P3 LDG.E.U16 R95, desc[UR16][R2.64] ;  /* 0x00000010025fb981 */ /* 0x000ea8000c1e1500 */
[----:B------:R-:W2:Y:S04]  /*76e0*/  @!P3 LDG.E.U16 R147, desc[UR16][R6.64] ;  /* 0x000000100693b981 */ /* 0x000ea8000c1e1500 */
[----:B------:R-:W2:Y:S01]  /*76f0*/  @!P3 LDG.E.U16 R90, desc[UR16][R8.64] ;  /* 0x00000010085ab981 */ /* 0x000ea2000c1e1500 */
[----:B------:R-:W-:-:S03]  /*7700*/  PRMT R136, RZ, 0x7610, R136 ;  /* 0x00007610ff887816 */ /* 0x000fc60000000088 */
[----:B------:R-:W-:Y:S01]  /*7710*/  STS.U16 [R145+UR5+0x8b00], R146 ;  /* 0x008b009291007988 */ /* 0x000fe20008000405 */
[----:B------:R-:W-:Y:S01]  /*7720*/  PRMT R134, RZ, 0x7610, R134 ;  /* 0x00007610ff867816 */ /* 0x000fe20000000086 */
[C---:B------:R-:W-:Y:S01]  /*7730*/  IMAD.WIDE R26, R32.reuse, 0x2, R156 ;  /* 0x00000002201a7825 */ /* 0x040fe200078e029c */
[----:B------:R-:W-:Y:S02]  /*7740*/  PRMT R135, RZ, 0x7610, R135 ;  /* 0x00007610ff877816 */ /* 0x000fe40000000087 */
[----:B------:R-:W-:Y:S01]  /*7750*/  PRMT R132, RZ, 0x7610, R132 ;  /* 0x00007610ff847816 */ /* 0x000fe20000000084 */
[C---:B------:R-:W-:Y:S01]  /*7760*/  IMAD.WIDE R28, R32.reuse, 0x2, R158 ;  /* 0x00000002201c7825 */ /* 0x040fe200078e029e */
[----:B------:R-:W-:Y:S03]  /*7770*/  STS.U16 [R145+UR5+0xcb00], R101 ;  /* 0x00cb006591007988 */ /* 0x000fe60008000405 */
[C---:B------:R-:W-:Y:S01]  /*7780*/  IMAD.WIDE R30, R32.reuse, 0x2, R160 ;  /* 0x00000002201e7825 */ /* 0x040fe200078e02a0 */
[----:B------:R-:W2:Y:S03]  /*7790*/  @!P1 LDG.E.U16 R136, desc[UR16][R26.64] ;  /* 0x000000101a889981 */ /* 0x000ea6000c1e1500 */
[----:B------:R-:W-:Y:S01]  /*77a0*/  IMAD.WIDE R32, R32, 0x2, R162 ;  /* 0x0000000220207825 */ /* 0x000fe200078e02a2 */
[----:B------:R-:W2:Y:S04]  /*77b0*/  @!P1 LDG.E.U16 R134, desc[UR16][R28.64] ;  /* 0x000000101c869981 */ /* 0x000ea8000c1e1500 */
[----:B------:R-:W2:Y:S04]  /*77c0*/  @!P1 LDG.E.U16 R135, desc[UR16][R30.64] ;  /* 0x000000101e879981 */ /* 0x000ea8000c1e1500 */
[----:B------:R-:W2:Y:S04]  /*77d0*/  @!P1 LDG.E.U16 R132, desc[UR16][R32.64] ;  /* 0x0000001020849981 */ /* 0x000ea8000c1e1500 */
[----:B------:R-:W-:Y:S01]  /*77e0*/  STS.U16 [R145+UR5+0xf00], R111 ;  /* 0x000f006f91007988 */ /* 0x000fe20008000405 */
[----:B------:R-:W-:Y:S01]  /*77f0*/  PRMT R130, RZ, 0x7610, R130 ;  /* 0x00007610ff827816 */ /* 0x000fe20000000082 */
[----:B------:R-:W-:Y:S01]  /*7800*/  IMAD.WIDE R34, R40, 0x2, R156 ;  /* 0x0000000228227825 */ /* 0x000fe200078e029c */
[----:B------:R-:W-:-:S02]  /*7810*/  PRMT R129, RZ, 0x7610, R129 ;  /* 0x00007610ff817816 */ /* 0x000fc40000000081 */
[----:B------:R-:W-:Y:S01]  /*7820*/  PRMT R126, RZ, 0x7610, R126 ;  /* 0x00007610ff7e7816 */ /* 0x000fe2000000007e */
[C---:B------:R-:W-:Y:S01]  /*7830*/  IMAD.WIDE R36, R40.reuse, 0x2, R158 ;  /* 0x0000000228247825 */ /* 0x040fe200078e029e */
[----:B------:R-:W-:Y:S01]  /*7840*/  PRMT R127, RZ, 0x7610, R127 ;  /* 0x00007610ff7f7816 */ /* 0x000fe2000000007f */
[----:B------:R-:W2:Y:S02]  /*7850*/  @!P4 LDG.E.U16 R130, desc[UR16][R34.64] ;  /* 0x000000102282c981 */ /* 0x000ea4000c1e1500 */
[C---:B------:R-:W-:Y:S02]  /*7860*/  IMAD.WIDE R38, R40.reuse, 0x2, R160 ;  /* 0x0000000228267825 */ /* 0x040fe400078e02a0 */
[----:B------:R-:W2:Y:S02]  /*7870*/  @!P4 LDG.E.U16 R129, desc[UR16][R36.64] ;  /* 0x000000102481c981 */ /* 0x000ea4000c1e1500 */
[----:B------:R-:W-:Y:S02]  /*7880*/  IMAD.WIDE R40, R40, 0x2, R162 ;  /* 0x0000000228287825 */ /* 0x000fe400078e02a2 */
[----:B------:R-:W2:Y:S01]  /*7890*/  @!P4 LDG.E.U16 R126, desc[UR16][R38.64] ;  /* 0x00000010267ec981 */ /* 0x000ea2000c1e1500 */
[----:B------:R-:W-:-:S03]  /*78a0*/  PRMT R105, RZ, 0x7610, R105 ;  /* 0x00007610ff697816 */ /* 0x000fc60000000069 */
[----:B------:R-:W2:Y:S01]  /*78b0*/  @!P4 LDG.E.U16 R127, desc[UR16][R40.64] ;  /* 0x00000010287fc981 */ /* 0x000ea2000c1e1500 */
[----:B------:R-:W-:Y:S01]  /*78c0*/  PRMT R113, RZ, 0x7610, R113 ;  /* 0x00007610ff717816 */ /* 0x000fe20000000071 */
[----:B------:R-:W-:Y:S01]  /*78d0*/  IMAD.WIDE R46, R48, 0x2, R160 ;  /* 0x00000002302e7825 */ /* 0x000fe200078e02a0 */
[----:B------:R-:W-:-:S03]  /*78e0*/  PRMT R144, RZ, 0x7610, R144 ;  /* 0x00007610ff907816 */ /* 0x000fc60000000090 */
[----:B------:R-:W-:Y:S01]  /*78f0*/  IMAD.WIDE R48, R48, 0x2, R162 ;  /* 0x0000000230307825 */ /* 0x000fe200078e02a2 */
[----:B------:R-:W-:Y:S01]  /*7900*/  PRMT R104, RZ, 0x7610, R104 ;  /* 0x00007610ff687816 */ /* 0x000fe20000000068 */
[----:B------:R-:W2:Y:S01]  /*7910*/  @!P0 LDG.E.U16 R105, desc[UR16][R46.64] ;  /* 0x000000102e698981 */ /* 0x000ea2000c1e1500 */
[----:B------:R-:W-:Y:S01]  /*7920*/  PRMT R103, RZ, 0x7610, R103 ;  /* 0x00007610ff677816 */ /* 0x000fe20000000067 */
[C---:B------:R-:W-:Y:S01]  /*7930*/  IMAD.WIDE R18, R24.reuse, 0x2, R156 ;  /* 0x0000000218127825 */ /* 0x040fe200078e029c */
[----:B------:R-:W-:Y:S01]  /*7940*/  PRMT R148, RZ, 0x7610, R148 ;  /* 0x00007610ff947816 */ /* 0x000fe20000000094 */
[----:B------:R-:W2:Y:S02]  /*7950*/  @!P0 LDG.E.U16 R113, desc[UR16][R48.64] ;  /* 0x0000001030718981 */ /* 0x000ea4000c1e1500 */
[----:B------:R-:W-:-:S04]  /*7960*/  IMAD.WIDE R20, R24, 0x2, R158 ;  /* 0x0000000218147825 */ /* 0x000fc800078e029e */
[C---:B------:R-:W-:Y:S01]  /*7970*/  IMAD.WIDE R22, R24.reuse, 0x2, R160 ;  /* 0x0000000218167825 */ /* 0x040fe200078e02a0 */
[----:B------:R-:W-:Y:S03]  /*7980*/  STS.U16 [R145+UR5+0x4f00], R128 ;  /* 0x004f008091007988 */ /* 0x000fe60008000405 */
[----:B------:R-:W-:Y:S01]  /*7990*/  IMAD.WIDE R24, R24, 0x2, R162 ;  /* 0x0000000218187825 */ /* 0x000fe200078e02a2 */
[----:B------:R-:W2:Y:S04]  /*79a0*/  @!P5 LDG.E.U16 R144, desc[UR16][R18.64] ;  /* 0x000000101290d981 */ /* 0x000ea8000c1e1500 */
[----:B------:R-:W2:Y:S04]  /*79b0*/  @!P5 LDG.E.U16 R104, desc[UR16][R20.64] ;  /* 0x000000101468d981 */ /* 0x000ea8000c1e1500 */
[----:B------:R-:W2:Y:S04]  /*79c0*/  @!P5 LDG.E.U16 R103, desc[UR16][R22.64] ;  /* 0x000000101667d981 */ /* 0x000ea8000c1e1500 */
[----:B------:R-:W2:Y:S01]  /*79d0*/  @!P5 LDG.E.U16 R148, desc[UR16][R24.64] ;  /* 0x000000101894d981 */ /* 0x000ea2000c1e1500 */
[----:B---3--:R-:W-:-:S05]  /*79e0*/  IMAD.SHL.U32 R102, R149, 0x20, RZ ;  /* 0x0000002095667824 */ /* 0x008fca00078e00ff */
[----:B------:R-:W-:Y:S01]  /*79f0*/  LOP3.LUT R133, R102, R133, RZ, 0xfc, !PT ;  /* 0x0000008566857212 */ /* 0x000fe200078efcff */
[----:B------:R1:W-:Y:S03]  /*7a00*/  STL [R1+0xc88], R102 ;  /* 0x000c886601007387 */ /* 0x0003e60000100800 */
[----:B-1----:R-:W-:-:S05]  /*7a10*/  IABS R102, R133 ;  /* 0x0000008500667213 */ /* 0x002fca0000000000 */
[----:B------:R-:W-:-:S04]  /*7a20*/  IMAD.MOV.U32 R149, RZ, RZ, R102 ;  /* 0x000000ffff957224 */ /* 0x000fc800078e0066 */
[----:B------:R-:W-:-:S04]  /*7a30*/  IMAD.HI.U32 R102, R164, R149, RZ ;  /* 0x00000095a4667227 */ /* 0x000fc800078e00ff */
[----:B------:R-:W-:-:S04]  /*7a40*/  IMAD.MOV R102, RZ, RZ, -R102 ;  /* 0x000000ffff667224 */ /* 0x000fc800078e0a66 */
[----:B------:R-:W-:-:S05]  /*7a50*/  IMAD R102, R94, R102, R149 ;  /* 0x000000665e667224 */ /* 0x000fca00078e0295 */
[----:B------:R-:W-:Y:S02]  /*7a60*/  ISETP.GT.U32.AND P3, PT, R94, R102, PT ;  /* 0x000000665e00720c */ /* 0x000fe40003f64070 */
[----:B------:R-:W-:-:S04]  /*7a70*/  LOP3.LUT R149, R133, 0x2, RZ, 0xfc, !PT ;  /* 0x0000000285957812 */ /* 0x000fc800078efcff */
[----:B------:R-:W-:-:S07]  /*7a80*/  IABS R146, R149 ;  /* 0x0000009500927213 */ /* 0x000fce0000000000 */
[----:B------:R-:W-:Y:S02]  /*7a90*/  @!P3 IMAD.IADD R102, R102, 0x1, -R94 ;  /* 0x000000016666b824 */ /* 0x000fe400078e0a5e */
[----:B------:R-:W-:-:S03]  /*7aa0*/  IMAD.HI.U32 R101, R164, R146, RZ ;  /* 0x00000092a4657227 */ /* 0x000fc600078e00ff */
[C---:B------:R-:W-:Y:S01]  /*7ab0*/  ISETP.GT.U32.AND P3, PT, R94.reuse, R102, PT ;  /* 0x000000665e00720c */ /* 0x040fe20003f64070 */
[----:B------:R-:W-:Y:S01]  /*7ac0*/  IMAD.MOV R101, RZ, RZ, -R101 ;  /* 0x000000ffff657224 */ /* 0x000fe200078e0a65 */
[----:B------:R-:W-:Y:S02]  /*7ad0*/  ISETP.GE.AND P1, PT, R149, RZ, PT ;  /* 0x000000ff9500720c */ /* 0x000fe40003f26270 */
[----:B------:R-:W-:Y:S01]  /*7ae0*/  LOP3.LUT R149, R133, 0x4, RZ, 0xfc, !PT ;  /* 0x0000000485957812 */ /* 0x000fe200078efcff */
[----:B------:R-:W-:-:S03]  /*7af0*/  IMAD R101, R94, R101, R146 ;  /* 0x000000655e657224 */ /* 0x000fc600078e0292 */
[----:B------:R-:W-:-:S05]  /*7b00*/  IABS R146, R149 ;  /* 0x0000009500927213 */ /* 0x000fca0000000000 */
[----:B------:R-:W-:Y:S01]  /*7b10*/  @!P3 IMAD.IADD R102, R102, 0x1, -R94 ;  /* 0x000000016666b824 */ /* 0x000fe200078e0a5e */
[----:B------:R-:W-:Y:S01]  /*7b20*/  ISETP.GE.AND P3, PT, R133, RZ, PT ;  /* 0x000000ff8500720c */ /* 0x000fe20003f66270 */
[----:B------:R-:W-:-:S04]  /*7b30*/  IMAD.HI.U32 R111, R164, R146, RZ ;  /* 0x00000092a46f7227 */ /* 0x000fc800078e00ff */
[----:B------:R-:W-:-:S04]  /*7b40*/  IMAD.MOV R111, RZ, RZ, -R111 ;  /* 0x000000ffff6f7224 */ /* 0x000fc800078e0a6f */
[----:B------:R-:W-:Y:S01]  /*7b50*/  IMAD R111, R94, R111, R146 ;  /* 0x0000006f5e6f7224 */ /* 0x000fe200078e0292 */
[----:B------:R-:W-:-:S03]  /*7b60*/  ISETP.GE.AND P4, PT, R149, RZ, PT ;  /* 0x000000ff9500720c */ /* 0x000fc60003f86270 */
[----:B------:R-:W-:Y:S01]  /*7b70*/  @!P3 IMAD.MOV R102, RZ, RZ, -R102 ;  /* 0x000000ffff66b224 */ /* 0x000fe200078e0a66 */
[----:B------:R-:W-:Y:S02]  /*7b80*/  ISETP.GT.U32.AND P3, PT, R94, R111, PT ;  /* 0x0000006f5e00720c */ /* 0x000fe40003f64070 */
[----:B------:R-:W-:-:S04]  /*7b90*/  LOP3.LUT R149, R133, 0x6, RZ, 0xfc, !PT ;  /* 0x0000000685957812 */ /* 0x000fc800078efcff */
[----:B------:R-:W-:Y:S02]  /*7ba0*/  IABS R146, R149 ;  /* 0x0000009500927213 */ /* 0x000fe40000000000 */
[----:B------:R-:W-:Y:S02]  /*7bb0*/  ISETP.GE.AND P0, PT, R149, RZ, PT ;  /* 0x000000ff9500720c */ /* 0x000fe40003f06270 */
[----:B------:R-:W-:Y:S01]  /*7bc0*/  LOP3.LUT R149, R133, 0x8, RZ, 0xfc, !PT ;  /* 0x0000000885957812 */ /* 0x000fe200078efcff */
[----:B------:R-:W-:Y:S01]  /*7bd0*/  IMAD.HI.U32 R128, R164, R146, RZ ;  /* 0x00000092a4807227 */ /* 0x000fe200078e00ff */
[----:B------:R1:W-:Y:S01]  /*7be0*/  STS.U16 [R145+UR5+0x8f00], R93 ;  /* 0x008f005d91007988 */ /* 0x0003e20008000405 */
[----:B------:R-:W-:Y:S02]  /*7bf0*/  ISETP.GT.U32.AND P5, PT, R94, R101, PT ;  /* 0x000000655e00720c */ /* 0x000fe40003fa4070 */
[----:B------:R-:W-:Y:S02]  /*7c00*/  @!P3 IMAD.IADD R111, R111, 0x1, -R94 ;  /* 0x000000016f6fb824 */ /* 0x000fe400078e0a5e */
[----:B------:R-:W-:Y:S01]  /*7c10*/  IMAD.MOV R128, RZ, RZ, -R128 ;  /* 0x000000ffff807224 */ /* 0x000fe200078e0a80 */
[----:B-1----:R-:W-:-:S03]  /*7c20*/  IABS R93, R149 ;  /* 0x00000095005d7213 */ /* 0x002fc60000000000 */
[C---:B------:R-:W-:Y:S01]  /*7c30*/  IMAD R128, R94.reuse, R128, R146 ;  /* 0x000000805e807224 */ /* 0x040fe200078e0292 */
[----:B------:R-:W-:Y:S01]  /*7c40*/  ISETP.GT.U32.AND P3, PT, R94, R111, PT ;  /* 0x0000006f5e00720c */ /* 0x000fe20003f64070 */
[----:B------:R-:W-:Y:S01]  /*7c50*/  IMAD.MOV.U32 R146, RZ, RZ, R93 ;  /* 0x000000ffff927224 */ /* 0x000fe200078e005d */
[----:B------:R-:W-:Y:S01]  /*7c60*/  PRMT R124, RZ, 0x7610, R124 ;  /* 0x00007610ff7c7816 */ /* 0x000fe2000000007c */
[----:B0-----:R-:W-:Y:S01]  /*7c70*/  IMAD.WIDE R10, R16, 0x2, R156 ;  /* 0x00000002100a7825 */ /* 0x001fe200078e029c */
[----:B------:R-:W-:-:S03]  /*7c80*/  PRMT R125, RZ, 0x7610, R125 ;  /* 0x00007610ff7d7816 */ /* 0x000fc6000000007d */
[----:B------:R-:W-:Y:S01]  /*7c90*/  IMAD.HI.U32 R93, R164, R146, RZ ;  /* 0x00000092a45d7227 */ /* 0x000fe200078e00ff */
[----:B------:R-:W-:Y:S01]  /*7ca0*/  PRMT R138, RZ, 0x7610, R138 ;  /* 0x00007610ff8a7816 */ /* 0x000fe2000000008a */
[----:B------:R-:W3:Y:S01]  /*7cb0*/  @!P6 LDG.E.U16 R124, desc[UR16][R10.64] ;  /* 0x000000100a7ce981 */ /* 0x000ee2000c1e1500 */
[----:B------:R-:W-:Y:S01]  /*7cc0*/  PRMT R139, RZ, 0x7610, R139 ;  /* 0x00007610ff8b7816 */ /* 0x000fe2000000008b */
[----:B------:R-:W-:-:S04]  /*7cd0*/  IMAD.WIDE R12, R16, 0x2, R158 ;  /* 0x00000002100c7825 */ /* 0x000fc800078e029e */
[C---:B------:R-:W-:Y:S01]  /*7ce0*/  IMAD.WIDE R14, R16.reuse, 0x2, R160 ;  /* 0x00000002100e7825 */ /* 0x040fe200078e02a0 */
[----:B------:R-:W3:Y:S03]  /*7cf0*/  @!P6 LDG.E.U16 R125, desc[UR16][R12.64] ;  /* 0x000000100c7de981 */ /* 0x000ee6000c1e1500 */
[----:B------:R-:W-:Y:S01]  /*7d00*/  IMAD.WIDE R16, R16, 0x2, R162 ;  /* 0x0000000210107825 */ /* 0x000fe200078e02a2 */
[----:B------:R-:W3:Y:S03]  /*7d10*/  @!P6 LDG.E.U16 R138, desc[UR16][R14.64] ;  /* 0x000000100e8ae981 */ /* 0x000ee6000c1e1500 */
[--C-:B------:R-:W-:Y:S01]  /*7d20*/  @!P5 IMAD.IADD R101, R101, 0x1, -R94.reuse ;  /* 0x000000016565d824 */ /* 0x100fe200078e0a5e */
[----:B------:R-:W3:Y:S01]  /*7d30*/  @!P6 LDG.E.U16 R139, desc[UR16][R16.64] ;  /* 0x00000010108be981 */ /* 0x000ee2000c1e1500 */
[----:B------:R-:W-:Y:S01]  /*7d40*/  IMAD.MOV R93, RZ, RZ, -R93 ;  /* 0x000000ffff5d7224 */ /* 0x000fe200078e0a5d */
[----:B------:R-:W-:Y:S01]  /*7d50*/  ISETP.GE.AND P6, PT, R149, RZ, PT ;  /* 0x000000ff9500720c */ /* 0x000fe20003fc6270 */
[----:B------:R-:W-:Y:S01]  /*7d60*/  @!P3 IMAD.IADD R111, R111, 0x1, -R94 ;  /* 0x000000016f6fb824 */ /* 0x000fe200078e0a5e */
[C---:B------:R-:W-:Y:S01]  /*7d70*/  ISETP.GT.U32.AND P5, PT, R94.reuse, R101, PT ;  /* 0x000000655e00720c */ /* 0x040fe20003fa4070 */
[C---:B------:R-:W-:Y:S01]  /*7d80*/  IMAD R93, R94.reuse, R93, R146 ;  /* 0x0000005d5e5d7224 */ /* 0x040fe200078e0292 */
[----:B------:R-:W-:Y:S01]  /*7d90*/  LOP3.LUT R149, R133, 0xa, RZ, 0xfc, !PT ;  /* 0x0000000a85957812 */ /* 0x000fe200078efcff */
[----:B------:R-:W-:Y:S01]  /*7da0*/  @!P4 IMAD.MOV R111, RZ, RZ, -R111 ;  /* 0x000000ffff6fc224 */ /* 0x000fe200078e0a6f */
[----:B----4-:R0:W-:Y:S02]  /*7db0*/  STS.U16 [R145+UR5+0xcf00], R99 ;  /* 0x00cf006391007988 */ /* 0x0101e40008000405 */
[----:B------:R-:W-:-:S02]  /*7dc0*/  ISETP.GT.U32.AND P4, PT, R94, R93, PT ;  /* 0x0000005d5e00720c */ /* 0x000fc40003f84070 */
[----:B0-----:R-:W-:-:S05]  /*7dd0*/  IABS R99, R149 ;  /* 0x0000009500637213 */ /* 0x001fca0000000000 */
[--C-:B------:R-:W-:Y:S01]  /*7de0*/  @!P5 IMAD.IADD R101, R101, 0x1, -R94.reuse ;  /* 0x000000016565d824 */ /* 0x100fe200078e0a5e */
[----:B------:R-:W-:Y:S01]  /*7df0*/  ISETP.GE.AND P5, PT, R149, RZ, PT ;  /* 0x000000ff9500720c */ /* 0x000fe20003fa6270 */
[----:B------:R-:W-:Y:S01]  /*7e00*/  IMAD.MOV.U32 R146, RZ, RZ, R99 ;  /* 0x000000ffff927224 */ /* 0x000fe200078e0063 */
[----:B------:R-:W-:Y:S01]  /*7e10*/  LOP3.LUT R149, R133, 0xc, RZ, 0xfc, !PT ;  /* 0x0000000c85957812 */ /* 0x000fe200078efcff */
[----:B------:R-:W-:Y:S02]  /*7e20*/  @!P1 IMAD.MOV R101, RZ, RZ, -R101 ;  /* 0x000000ffff659224 */ /* 0x000fe400078e0a65 */
[----:B------:R-:W-:Y:S01]  /*7e30*/  IMAD.HI.U32 R99, R164, R146, RZ ;  /* 0x00000092a4637227 */ /* 0x000fe200078e00ff */
[----:B--2---:R0:W-:Y:S01]  /*7e40*/  STS.U16 [R145+UR5+0x1300], R109 ;  /* 0x0013006d91007988 */ /* 0x0041e20008000405 */
[----:B------:R-:W-:Y:S02]  /*7e50*/  ISETP.GT.U32.AND P1, PT, R94, R128, PT ;  /* 0x000000805e00720c */ /* 0x000fe40003f24070 */
[----:B------:R-:W-:-:S02]  /*7e60*/  @!P4 IMAD.IADD R93, R93, 0x1, -R94 ;  /* 0x000000015d5dc824 */ /* 0x000fc400078e0a5e */
[----:B------:R-:W-:Y:S01]  /*7e70*/  IMAD.MOV R99, RZ, RZ, -R99 ;  /* 0x000000ffff637224 */ /* 0x000fe200078e0a63 */
[----:B0-----:R-:W-:-:S03]  /*7e80*/  IABS R109, R149 ;  /* 0x00000095006d7213 */ /* 0x001fc60000000000 */
[C---:B------:R-:W-:Y:S01]  /*7e90*/  IMAD R99, R94.reuse, R99, R146 ;  /* 0x000000635e637224 */ /* 0x040fe200078e0292 */
[----:B------:R-:W-:Y:S01]  /*7ea0*/  ISETP.GT.U32.AND P4, PT, R94, R93, PT ;  /* 0x0000005d5e00720c */ /* 0x000fe20003f84070 */
[----:B------:R-:W-:-:S04]  /*7eb0*/  IMAD.MOV.U32 R146, RZ, RZ, R109 ;  /* 0x000000ffff927224 */ /* 0x000fc800078e006d */
[----:B------:R-:W-:-:S04]  /*7ec0*/  IMAD.HI.U32 R109, R164, R146, RZ ;  /* 0x00000092a46d7227 */ /* 0x000fc800078e00ff */
[--C-:B------:R-:W-:Y:S02]  /*7ed0*/  @!P1 IMAD.IADD R128, R128, 0x1, -R94.reuse ;  /* 0x0000000180809824 */ /* 0x100fe400078e0a5e */
[----:B------:R-:W-:Y:S01]  /*7ee0*/  IMAD.MOV R109, RZ, RZ, -R109 ;  /* 0x000000ffff6d7224 */ /* 0x000fe200078e0a6d */
[----:B------:R-:W-:Y:S01]  /*7ef0*/  ISETP.GE.AND P3, PT, R149, RZ, PT ;  /* 0x000000ff9500720c */ /* 0x000fe20003f66270 */
[----:B------:R-:W-:Y:S01]  /*7f00*/  @!P4 IMAD.IADD R93, R93, 0x1, -R94 ;  /* 0x000000015d5dc824 */ /* 0x000fe200078e0a5e */
[C---:B------:R-:W-:Y:S01]  /*7f10*/  ISETP.GT.U32.AND P1, PT, R94.reuse, R128, PT ;  /* 0x000000805e00720c */ /* 0x040fe20003f24070 */
[C---:B------:R-:W-:Y:S01]  /*7f20*/  IMAD R109, R94.reuse, R109, R146 ;  /* 0x0000006d5e6d7224 */ /* 0x040fe200078e0292 */
[----:B------:R-:W-:Y:S01]  /*7f30*/  LOP3.LUT R149, R133, 0xe, RZ, 0xfc, !PT ;  /* 0x0000000e85957812 */ /* 0x000fe200078efcff */
[----:B------:R-:W-:Y:S01]  /*7f40*/  @!P6 IMAD.MOV R93, RZ, RZ, -R93 ;  /* 0x000000ffff5de224 */ /* 0x000fe200078e0a5d */
[----:B------:R0:W-:Y:S02]  /*7f50*/  STS.U16 [R145+UR5+0x5300], R118 ;  /* 0x0053007691007988 */ /* 0x0001e40008000405 */
[----:B------:R-:W-:-:S02]  /*7f60*/  ISETP.GT.U32.AND P6, PT, R94, R109, PT ;  /* 0x0000006d5e00720c */ /* 0x000fc40003fc4070 */
[----:B0-----:R-:W-:-:S05]  /*7f70*/  IABS R118, R149 ;  /* 0x0000009500767213 */ /* 0x001fca0000000000 */
[----:B------:R-:W-:Y:S01]  /*7f80*/  @!P1 IMAD.IADD R128, R128, 0x1, -R94 ;  /* 0x0000000180809824 */ /* 0x000fe200078e0a5e */
[----:B------:R-:W-:Y:S01]  /*7f90*/  ISETP.GE.AND P1, PT, R149, RZ, PT ;  /* 0x000000ff9500720c */ /* 0x000fe20003f26270 */
[----:B------:R-:W-:Y:S01]  /*7fa0*/  IMAD.MOV.U32 R146, RZ, RZ, R118 ;  /* 0x000000ffff927224 */ /* 0x000fe200078e0076 */
[----:B------:R-:W-:Y:S01]  /*7fb0*/  LOP3.LUT R149, R133, 0x10, RZ, 0xfc, !PT ;  /* 0x0000001085957812 */ /* 0x000fe200078efcff */
[----:B------:R-:W-:Y:S02]  /*7fc0*/  @!P0 IMAD.MOV R128, RZ, RZ, -R128 ;  /* 0x000000ffff808224 */ /* 0x000fe400078e0a80 */
[----:B------:R-:W-:Y:S01]  /*7fd0*/  IMAD.HI.U32 R118, R164, R146, RZ ;  /* 0x00000092a4767227 */ /* 0x000fe200078e00ff */
[----:B------:R0:W-:Y:S01]  /*7fe0*/  STS.U16 [R145+UR5+0x9300], R91 ;  /* 0x0093005b91007988 */ /* 0x0001e20008000405 */
        /* <DEDUP_REMOVED lines=22> */
[----:B------:R-:W-:-:S03]  /*8150*/  LOP3.LUT R149, R133, 0x14, RZ, 0xfc, !PT ;  /* 0x0000001485957812 */ /* 0x000fc600078efcff */
[----:B------:R-:W-:Y:S01]  /*8160*/  IMAD.HI.U32 R115, R164, R146, RZ ;  /* 0x00000092a4737227 */ /* 0x000fe200078e00ff */
[----:B------:R0:W-:Y:S03]  /*8170*/  STS.U16 [R145+UR5+0x1700], R122 ;  /* 0x0017007a91007988 */ /* 0x0001e60008000405 */
[----:B------:R-:W-:Y:S01]  /*8180*/  @!P5 IMAD.MOV R99, RZ, RZ, -R99 ;  /* 0x000000ffff63d224 */ /* 0x000fe200078e0a63 */
[----:B------:R-:W-:Y:S01]  /*8190*/  ISETP.GT.U32.AND P5, PT, R94, R118, PT ;  /* 0x000000765e00720c */ /* 0x000fe20003fa4070 */
[----:B------:R-:W-:Y:S02]  /*81a0*/  @!P3 IMAD.IADD R91, R91, 0x1, -R94 ;  /* 0x000000015b5bb824 */ /* 0x000fe400078e0a5e */
[----:B------:R-:W-:Y:S01]  /*81b0*/  IMAD.MOV R115, RZ, RZ, -R115 ;  /* 0x000000ffff737224 */ /* 0x000fe200078e0a73 */
[----:B0-----:R-:W-:-:S03]  /*81c0*/  IABS R122, R149 ;  /* 0x00000095007a7213 */ /* 0x001fc60000000000 */
[C---:B------:R-:W-:Y:S01]  /*81d0*/  IMAD R115, R94.reuse, R115, R146 ;  /* 0x000000735e737224 */ /* 0x040fe200078e0292 */
[----:B------:R-:W-:Y:S01]  /*81e0*/  ISETP.GT.U32.AND P3, PT, R94, R91, PT ;  /* 0x0000005b5e00720c */ /* 0x000fe20003f64070 */
[----:B------:R-:W-:-:S04]  /*81f0*/  IMAD.MOV.U32 R146, RZ, RZ, R122 ;  /* 0x000000ffff927224 */ /* 0x000fc800078e007a */
[----:B------:R-:W-:Y:S01]  /*8200*/  IMAD.HI.U32 R122, R164, R146, RZ ;  /* 0x00000092a47a7227 */ /* 0x000fe200078e00ff */
[----:B------:R-:W-:-:S03]  /*8210*/  ISETP.GE.AND P6, PT, R149, RZ, PT ;  /* 0x000000ff9500720c */ /* 0x000fc60003fc6270 */
[----:B------:R-:W-:Y:S02]  /*8220*/  IMAD.MOV R122, RZ, RZ, -R122 ;  /* 0x000000ffff7a7224 */ /* 0x000fe400078e0a7a */
[----:B------:R-:W-:Y:S02]  /*8230*/  @!P5 IMAD.IADD R118, R118, 0x1, -R94 ;  /* 0x000000017676d824 */ /* 0x000fe400078e0a5e */
[C---:B------:R-:W-:Y:S02]  /*8240*/  IMAD R149, R94.reuse, R122, R146 ;  /* 0x0000007a5e957224 */ /* 0x040fe400078e0292 */
[----:B------:R-:W-:Y:S01]  /*8250*/  @!P3 IMAD.IADD R91, R91, 0x1, -R94 ;  /* 0x000000015b5bb824 */ /* 0x000fe200078e0a5e */
[----:B------:R-:W-:-:S03]  /*8260*/  ISETP.GT.U32.AND P5, PT, R94, R118, PT ;  /* 0x000000765e00720c */ /* 0x000fc60003fa4070 */
[----:B------:R-:W-:Y:S01]  /*8270*/  @!P4 IMAD.MOV R91, RZ, RZ, -R91 ;  /* 0x000000ffff5bc224 */ /* 0x000fe200078e0a5b */
[----:B------:R-:W-:Y:S02]  /*8280*/  ISETP.GT.U32.AND P4, PT, R94, R149, PT ;  /* 0x000000955e00720c */ /* 0x000fe40003f84070 */
[----:B------:R-:W-:Y:S01]  /*8290*/  LOP3.LUT R146, R133, 0x16, RZ, 0xfc, !PT ;  /* 0x0000001685927812 */ /* 0x000fe200078efcff */
[----:B------:R0:W-:Y:S06]  /*82a0*/  STS.U16 [R145+UR5+0x5700], R116 ;  /* 0x0057007491007988 */ /* 0x0001ec0008000405 */
[----:B------:R-:W-:Y:S01]  /*82b0*/  @!P5 IMAD.IADD R118, R118, 0x1, -R94 ;  /* 0x000000017676d824 */ /* 0x000fe200078e0a5e */
[----:B0-----:R-:W-:-:S03]  /*82c0*/  IABS R116, R146 ;  /* 0x0000009200747213 */ /* 0x001fc60000000000 */
[----:B------:R-:W-:Y:S01]  /*82d0*/  @!P1 IMAD.MOV R118, RZ, RZ, -R118 ;  /* 0x000000ffff769224 */ /* 0x000fe200078e0a76 */
[----:B------:R-:W-:Y:S01]  /*82e0*/  ISETP.GT.U32.AND P1, PT, R94, R115, PT ;  /* 0x000000735e00720c */ /* 0x000fe20003f24070 */
[----:B------:R-:W-:Y:S02]  /*82f0*/  @!P4 IMAD.IADD R149, R149, 0x1, -R94 ;  /* 0x000000019595c824 */ /* 0x000fe400078e0a5e */
[----:B------:R-:W-:-:S03]  /*8300*/  IMAD.MOV.U32 R122, RZ, RZ, R116 ;  /* 0x000000ffff7a7224 */ /* 0x000fc600078e0074 */
[----:B------:R-:W-:Y:S01]  /*8310*/  ISETP.GT.U32.AND P4, PT, R94, R149, PT ;  /* 0x000000955e00720c */ /* 0x000fe20003f84070 */
[----:B------:R-:W-:-:S04]  /*8320*/  IMAD.HI.U32 R116, R164, R122, RZ ;  /* 0x0000007aa4747227 */ /* 0x000fc800078e00ff */
[----:B------:R-:W-:Y:S02]  /*8330*/  IMAD.MOV R116, RZ, RZ, -R116 ;  /* 0x000000ffff747224 */ /* 0x000fe400078e0a74 */
[----:B------:R-:W-:Y:S02]  /*8340*/  @!P1 IMAD.IADD R115, R115, 0x1, -R94 ;  /* 0x0000000173739824 */ /* 0x000fe400078e0a5e */
[----:B------:R-:W-:-:S03]  /*8350*/  IMAD R116, R94, R116, R122 ;  /* 0x000000745e747224 */ /* 0x000fc600078e027a */
[C---:B------:R-:W-:Y:S01]  /*8360*/  ISETP.GT.U32.AND P1, PT, R94.reuse, R115, PT ;  /* 0x000000735e00720c */ /* 0x040fe20003f24070 */
[----:B------:R-:W-:Y:S01]  /*8370*/  @!P4 IMAD.IADD R149, R149, 0x1, -R94 ;  /* 0x000000019595c824 */ /* 0x000fe200078e0a5e */
[----:B------:R-:W-:-:S11]  /*8380*/  ISETP.GT.U32.AND P4, PT, R94, R116, PT ;  /* 0x000000745e00720c */ /* 0x000fd60003f84070 */
[--C-:B------:R-:W-:Y:S02]  /*8390*/  @!P1 IMAD.IADD R115, R115, 0x1, -R94.reuse ;  /* 0x0000000173739824 */ /* 0x100fe400078e0a5e */
[----:B------:R-:W-:Y:S02]  /*83a0*/  @!P4 IMAD.IADD R116, R116, 0x1, -R94 ;  /* 0x000000017474c824 */ /* 0x000fe400078e0a5e */
[----:B------:R-:W-:-:S03]  /*83b0*/  @!P0 IMAD.MOV R115, RZ, RZ, -R115 ;  /* 0x000000ffff738224 */ /* 0x000fc600078e0a73 */
[----:B------:R-:W-:Y:S01]  /*83c0*/  ISETP.GT.U32.AND P0, PT, R94, R116, PT ;  /* 0x000000745e00720c */ /* 0x000fe20003f04070 */
[----:B------:R-:W-:Y:S02]  /*83d0*/  IMAD.MOV.U32 R153, RZ, RZ, R149 ;  /* 0x000000ffff997224 */ /* 0x000fe400078e0095 */
[----:B------:R-:W-:-:S10]  /*83e0*/  VIADD R149, R97, 0x3f ;  /* 0x0000003f61957836 */ /* 0x000fd40000000000 */
[----:B------:R-:W-:Y:S01]  /*83f0*/  @!P0 IMAD.IADD R116, R116, 0x1, -R94 ;  /* 0x0000000174748824 */ /* 0x000fe200078e0a5e */
[----:B------:R-:W-:-:S04]  /*8400*/  ISETP.GT.AND P0, PT, R149, 0x3f, PT ;  /* 0x0000003f9500780c */ /* 0x000fc80003f04270 */
[----:B------:R-:W-:Y:S02]  /*8410*/  ISETP.LT.AND P0, PT, R165, R97, P0 ;  /* 0x00000061a500720c */ /* 0x000fe40000701270 */
[----:B------:R-:W5:Y:S04]  /*8420*/  LDL.LU R97, [R1+0xec4] ;  /* 0x000ec40001617983 */ /* 0x000f680000300800 */
[----:B------:R-:W2:Y:S01]  /*8430*/  LDL.LU R165, [R1+0xec0] ;  /* 0x000ec00001a57983 */ /* 0x000ea20000300800 */
[----:B------:R-:W-:Y:S02]  /*8440*/  ISETP.GE.AND P5, PT, R146, RZ, PT ;  /* 0x000000ff9200720c */ /* 0x000fe40003fa6270 */
[----:B------:R-:W-:-:S04]  /*8450*/  LOP3.LUT R146, R133, 0x18, RZ, 0xfc, !PT ;  /* 0x0000001885927812 */ /* 0x000fc800078efcff */
[----:B------:R-:W-:Y:S01]  /*8460*/  IABS R122, R146 ;  /* 0x00000092007a7213 */ /* 0x000fe20000000000 */
[----:B------:R0:W-:Y:S01]  /*8470*/  STS.U16 [R145+UR5+0x9700], R105 ;  /* 0x0097006991007988 */ /* 0x0001e20008000405 */
[----:B------:R-:W-:Y:S02]  /*8480*/  ISETP.GE.AND P3, PT, R146, RZ, PT ;  /* 0x000000ff9200720c */ /* 0x000fe40003f66270 */
[----:B------:R-:W-:Y:S01]  /*8490*/  LOP3.LUT R146, R133, 0x1a, RZ, 0xfc, !PT ;  /* 0x0000001a85927812 */ /* 0x000fe200078efcff */
[----:B------:R1:W-:Y:S01]  /*84a0*/  STS.U16 [R145+UR5+0xd700], R113 ;  /* 0x00d7007191007988 */ /* 0x0003e20008000405 */
[----:B0-----:R-:W-:-:S04]  /*84b0*/  IMAD.HI.U32 R105, R164, R122, RZ ;  /* 0x0000007aa4697227 */ /* 0x001fc800078e00ff */
[----:B------:R-:W-:Y:S01]  /*84c0*/  IMAD.MOV R105, RZ, RZ, -R105 ;  /* 0x000000ffff697224 */ /* 0x000fe200078e0a69 */
[----:B-1----:R-:W-:-:S03]  /*84d0*/  IABS R113, R146 ;  /* 0x0000009200717213 */ /* 0x002fc60000000000 */
[----:B------:R-:W-:Y:S02]  /*84e0*/  IMAD R105, R94, R105, R122 ;  /* 0x000000695e697224 */ /* 0x000fe400078e027a */
[----:B------:R-:W-:-:S04]  /*84f0*/  IMAD.MOV.U32 R122, RZ, RZ, R113 ;  /* 0x000000ffff7a7224 */ /* 0x000fc800078e0071 */
[----:B------:R-:W-:Y:S01]  /*8500*/  IMAD.HI.U32 R113, R164, R122, RZ ;  /* 0x0000007aa4717227 */ /* 0x000fe200078e00ff */
[----:B------:R0:W-:Y:S03]  /*8510*/  STS.U16 [R145+UR5+0x1b00], R95 ;  /* 0x001b005f91007988 */ /* 0x0001e60008000405 */
[----:B------:R-:W-:-:S04]  /*8520*/  IMAD.MOV R113, RZ, RZ, -R113 ;  /* 0x000000ffff717224 */ /* 0x000fc800078e0a71 */
[----:B------:R-:W-:Y:S01]  /*8530*/  IMAD R113, R94, R113, R122 ;  /* 0x000000715e717224 */ /* 0x000fe200078e027a */
[----:B0-----:R-:W-:-:S04]  /*8540*/  LOP3.LUT R95, R133, 0x1c, RZ, 0xfc, !PT ;  /* 0x0000001c855f7812 */ /* 0x001fc800078efcff */
[----:B------:R-:W-:Y:S02]  /*8550*/  IABS R122, R95 ;  /* 0x0000005f007a7213 */ /* 0x000fe40000000000 */
[----:B------:R-:W-:-:S03]  /*8560*/  ISETP.GE.AND P1, PT, R146, RZ, PT ;  /* 0x000000ff9200720c */ /* 0x000fc60003f26270 */
[----:B------:R-:W-:-:S04]  /*8570*/  IMAD.MOV.U32 R146, RZ, RZ, R122 ;  /* 0x000000ffff927224 */ /* 0x000fc800078e007a */
[----:B------:R-:W-:Y:S01]  /*8580*/  IMAD.HI.U32 R122, R164, R146, RZ ;  /* 0x00000092a47a7227 */ /* 0x000fe200078e00ff */
[----:B------:R-:W-:-:S03]  /*8590*/  LOP3.LUT R133, R133, 0x1e, RZ, 0xfc, !PT ;  /* 0x0000001e85857812 */ /* 0x000fc600078efcff */
[----:B------:R-:W-:-:S04]  /*85a0*/  IMAD.MOV R122, RZ, RZ, -R122 ;  /* 0x000000ffff7a7224 */ /* 0x000fc800078e0a7a */
[----:B------:R-:W-:Y:S01]  /*85b0*/  IMAD R122, R94, R122, R146 ;  /* 0x0000007a5e7a7224 */ /* 0x000fe200078e0292 */
[----:B------:R-:W-:-:S05]  /*85c0*/  IABS R146, R133 ;  /* 0x0000008500927213 */ /* 0x000fca0000000000 */
[----:B------:R-:W-:-:S04]  /*85d0*/  IMAD.HI.U32 R164, R164, R146, RZ ;  /* 0x00000092a4a47227 */ /* 0x000fc800078e00ff */
[----:B------:R-:W-:-:S04]  /*85e0*/  IMAD.MOV R164, RZ, RZ, -R164 ;  /* 0x000000ffffa47224 */ /* 0x000fc800078e0aa4 */
[C---:B------:R-:W-:Y:S02]  /*85f0*/  IMAD R146, R94.reuse, R164, R146 ;  /* 0x000000a45e927224 */ /* 0x040fe400078e0292 */
[----:B------:R-:W0:Y:S01]  /*8600*/  S2R R164, SR_TID.X ;  /* 0x0000000000a47919 */ /* 0x000e220000002100 */
[----:B------:R-:W-:Y:S01]  /*8610*/  ISETP.GT.U32.AND P4, PT, R94, R105, PT ;  /* 0x000000695e00720c */ /* 0x000fe20003f84070 */
[----:B------:R-:W-:-:S12]  /*8620*/  @!P6 IMAD.MOV R153, RZ, RZ, -R153 ;  /* 0x000000ffff99e224 */ /* 0x000fd800078e0a99 */
[----:B------:R-:W-:-:S05]  /*8630*/  @!P4 IMAD.IADD R105, R105, 0x1, -R94 ;  /* 0x000000016969c824 */ /* 0x000fca00078e0a5e */
[----:B------:R-:W-:Y:S02]  /*8640*/  ISETP.GT.U32.AND P4, PT, R94, R105, PT ;  /* 0x000000695e00720c */ /* 0x000fe40003f84070 */
[----:B0-----:R-:W-:-:S04]  /*8650*/  SHF.R.S32.HI R164, RZ, 0x6, R164 ;  /* 0x00000006ffa47819 */ /* 0x001fc800000114a4 */
[----:B------:R-:W-:-:S04]  /*8660*/  SGXT R164, R164, 0x1 ;  /* 0x00000001a4a4781a */ /* 0x000fc80000000200 */
[----:B------:R-:W-:Y:S02]  /*8670*/  LOP3.LUT R164, R137, 0x90, R164, 0x78, !PT ;  /* 0x0000009089a47812 */ /* 0x000fe400078e78a4 */
[----:B------:R-:W-:-:S04]  /*8680*/  ISETP.GT.U32.AND P6, PT, R94, R113, PT ;  /* 0x000000715e00720c */ /* 0x000fc80003fc4070 */
[----:B------:R-:W0:Y:S01]  /*8690*/  S2R R164, SR_TID.X ;  /* 0x0000000000a47919 */ /* 0x000e220000002100 */
[----:B------:R-:W-:Y:S01]  /*86a0*/  @!P4 IMAD.IADD R105, R105, 0x1, -R94 ;  /* 0x000000016969c824 */ /* 0x000fe200078e0a5e */
[----:B------:R-:W-:-:S07]  /*86b0*/  ISETP.GT.U32.AND P4, PT, R94, R122, PT ;  /* 0x0000007a5e00720c */ /* 0x000fce0003f84070 */
[----:B------:R-:W-:Y:S01]  /*86c0*/  @!P6 IMAD.IADD R113, R113, 0x1, -R94 ;  /* 0x000000017171e824 */ /* 0x000fe200078e0a5e */
[----:B------:R-:W-:-:S05]  /*86d0*/  ISETP.GT.U32.AND P6, PT, R94, R146, PT ;  /* 0x000000925e00720c */ /* 0x000fca0003fc4070 */
[----:B------:R-:W-:Y:S01]  /*86e0*/  @!P4 IMAD.IADD R122, R122, 0x1, -R94 ;  /* 0x000000017a7ac824 */ /* 0x000fe200078e0a5e */
[----:B------:R-:W-:Y:S01]  /*86f0*/  ISETP.GT.U32.AND P4, PT, R94, R113, PT ;  /* 0x000000715e00720c */ /* 0x000fe20003f84070 */
[----:B------:R-:W-:-:S06]  /*8700*/  @!P5 IMAD.MOV R116, RZ, RZ, -R116 ;  /* 0x000000ffff74d224 */ /* 0x000fcc00078e0a74 */
[----:B------:R-:W-:Y:S01]  /*8710*/  @!P6 IMAD.IADD R146, R146, 0x1, -R94 ;  /* 0x000000019292e824 */ /* 0x000fe200078e0a5e */
[----:B------:R-:W-:-:S04]  /*8720*/  ISETP.GT.U32.AND P6, PT, R94, R122, PT ;  /* 0x0000007a5e00720c */ /* 0x000fc80003fc4070 */
[----:B------:R-:W-:Y:S01]  /*8730*/  ISETP.GT.U32.AND P5, PT, R94, R146, PT ;  /* 0x000000925e00720c */ /* 0x000fe20003fa4070 */
[----:B------:R-:W-:Y:S01]  /*8740*/  @!P4 IMAD.IADD R113, R113, 0x1, -R94 ;  /* 0x000000017171c824 */ /* 0x000fe200078e0a5e */
[----:B------:R-:W-:Y:S02]  /*8750*/  ISETP.NE.AND P4, PT, R117, RZ, PT ;  /* 0x000000ff7500720c */ /* 0x000fe40003f85270 */
[----:B0-----:R-:W-:Y:S02]  /*8760*/  LOP3.LUT R164, R164, 0x3f, RZ, 0xc0, !PT ;  /* 0x0000003fa4a47812 */ /* 0x001fe400078ec0ff */
[----:B------:R-:W-:-:S03]  /*8770*/  LOP3.LUT R117, RZ, R117, RZ, 0x33, !PT ;  /* 0x00000075ff757212 */ /* 0x000fc600078e33ff */
[----:B------:R-:W-:Y:S01]  /*8780*/  @!P6 IMAD.IADD R122, R122, 0x1, -R94 ;  /* 0x000000017a7ae824 */ /* 0x000fe200078e0a5e */
[----:B------:R-:W-:-:S03]  /*8790*/  ISETP.GE.AND P6, PT, R95, RZ, PT ;  /* 0x000000ff5f00720c */ /* 0x000fc60003fc6270 */
[----:B------:R-:W-:Y:S02]  /*87a0*/  @!P5 IMAD.IADD R146, R146, 0x1, -R94 ;  /* 0x000000019292d824 */ /* 0x000fe400078e0a5e */
[----:B--2---:R-:W-:Y:S01]  /*87b0*/  IMAD R165, R164, R165, RZ ;  /* 0x000000a5a4a57224 */ /* 0x004fe200078e02ff */
[----:B------:R-:W-:Y:S02]  /*87c0*/  SEL R164, R117, R102, !P4 ;  /* 0x0000006675a47207 */ /* 0x000fe40006000000 */
[----:B------:R-:W5:Y:S03]  /*87d0*/  LDL.LU R102, [R1+0xebc] ;  /* 0x000ebc0001667983 */ /* 0x000f660000300800 */
[----:B------:R-:W-:Y:S01]  /*87e0*/  IMAD R95, R164, UR4, RZ ;  /* 0x00000004a45f7c24 */ /* 0x000fe2000f8e02ff */
[----:B------:R-:W-:-:S04]  /*87f0*/  LEA R164, P5, R165, UR22, 0x1 ;  /* 0x00000016a5a47c11 */ /* 0x000fc8000f8a08ff */
[----:B------:R-:W-:Y:S02]  /*8800*/  LEA.HI.X.SX32 R165, R165, UR23, 0x1, P5 ;  /* 0x00000017a5a57c11 */ /* 0x000fe4000a8f0eff */
[----:B------:R-:W-:-:S04]  /*8810*/  LEA R94, P5, R95, R164, 0x1 ;  /* 0x000000a45f5e7211 */ /* 0x000fc800078a08ff */
[----:B------:R-:W-:Y:S02]  /*8820*/  LEA.HI.X.SX32 R95, R95, R165, 0x1, P5 ;  /* 0x000000a55f5f7211 */ /* 0x000fe400028f0eff */
[----:B------:R-:W-:Y:S02]  /*8830*/  ISETP.GE.AND P5, PT, R133, RZ, PT ;  /* 0x000000ff8500720c */ /* 0x000fe40003fa6270 */
[----:B------:R-:W2:Y:S01]  /*8840*/  LDL.LU R133, [R1+0xeb8] ;  /* 0x000eb80001857983 */ /* 0x000ea20000300800 */
[----:B------:R-:W-:Y:S02]  /*8850*/  @!P3 IMAD.MOV R105, RZ, RZ, -R105 ;  /* 0x000000ffff69b224 */ /* 0x000fe400078e0a69 */
[----:B------:R-:W-:Y:S02]  /*8860*/  @!P1 IMAD.MOV R113, RZ, RZ, -R113 ;  /* 0x000000ffff719224 */ /* 0x000fe400078e0a71 */
[----:B------:R-:W-:Y:S01]  /*8870*/  @!P6 IMAD.MOV R122, RZ, RZ, -R122 ;  /* 0x000000ffff7ae224 */ /* 0x000fe200078e0a7a */
[----:B------:R-:W-:Y:S01]  /*8880*/  STL [R1+0x640], R94 ;  /* 0x0006405e01007387 */ /* 0x000fe20000100800 */
[----:B------:R-:W-:-:S04]  /*8890*/  SEL R101, R117, R101, !P4 ;  /* 0x0000006575657207 */ /* 0x000fc80006000000 */
[----:B------:R-:W-:Y:S01]  /*88a0*/  @!P5 IMAD.MOV R146, RZ, RZ, -R146 ;  /* 0x000000ffff92d224 */ /* 0x000fe200078e0a92 */
[----:B------:R0:W-:Y:S01]  /*88b0*/  STL [R1+0x63c], R95 ;  /* 0x00063c5f01007387 */ /* 0x0001e20000100800 */
[C---:B------:R-:W-:Y:S02]  /*88c0*/  SEL R111, R117.reuse, R111, !P4 ;  /* 0x0000006f756f7207 */ /* 0x040fe40006000000 */
[C---:B------:R-:W-:Y:S02]  /*88d0*/  SEL R128, R117.reuse, R128, !P4 ;  /* 0x0000008075807207 */ /* 0x040fe40006000000 */
[C---:B------:R-:W-:Y:S02]  /*88e0*/  SEL R93, R117.reuse, R93, !P4 ;  /* 0x0000005d755d7207 */ /* 0x040fe40006000000 */
[C---:B------:R-:W-:Y:S02]  /*88f0*/  SEL R99, R117.reuse, R99, !P4 ;  /* 0x0000006375637207 */ /* 0x040fe40006000000 */
[----:B------:R-:W-:-:S02]  /*8900*/  SEL R109, R117, R109, !P4 ;  /* 0x0000006d756d7207 */ /* 0x000fc40006000000 */
[C---:B------:R-:W-:Y:S02]  /*8910*/  SEL R118, R117.reuse, R118, !P4 ;  /* 0x0000007675767207 */ /* 0x040fe40006000000 */
[C---:B------:R-:W-:Y:S02]  /*8920*/  SEL R91, R117.reuse, R91, !P4 ;  /* 0x0000005b755b7207 */ /* 0x040fe40006000000 */
[C---:B------:R-:W-:Y:S02]  /*8930*/  SEL R115, R117.reuse, R115, !P4 ;  /* 0x0000007375737207 */ /* 0x040fe40006000000 */
[C---:B------:R-:W-:Y:S02]  /*8940*/  SEL R153, R117.reuse, R153, !P4 ;  /* 0x0000009975997207 */ /* 0x040fe40006000000 */
[C---:B------:R-:W-:Y:S02]  /*8950*/  SEL R116, R117.reuse, R116, !P4 ;  /* 0x0000007475747207 */ /* 0x040fe40006000000 */
[----:B------:R-:W-:-:S02]  /*8960*/  SEL R105, R117, R105, !P4 ;  /* 0x0000006975697207 */ /* 0x000fc40006000000 */
[C---:B------:R-:W-:Y:S02]  /*8970*/  SEL R113, R117.reuse, R113, !P4 ;  /* 0x0000007175717207 */ /* 0x040fe40006000000 */
[C---:B------:R-:W-:Y:S02]  /*8980*/  SEL R122, R117.reuse, R122, !P4 ;  /* 0x0000007a757a7207 */ /* 0x040fe40006000000 */
[----:B------:R-:W-:Y:S02]  /*8990*/  SEL R117, R117, R146, !P4 ;  /* 0x0000009275757207 */ /* 0x000fe40006000000 */
[----:B--2---:R-:W-:-:S06]  /*89a0*/  PRMT R133, RZ, 0x7610, R133 ;  /* 0x00007610ff857816 */ /* 0x004fcc0000000085 */
[----:B------:R-:W2:Y:S04]  /*89b0*/  @P0 LDG.E.U16 R133, desc[UR16][R94.64] ;  /* 0x000000105e850981 */ /* 0x000ea8000c1e1500 */
[----:B0-----:R-:W5:Y:S04]  /*89c0*/  LDL.LU.64 R94, [R1+0xeb0] ;  /* 0x000eb000015e7983 */ /* 0x001f680000300a00 */
[----:B------:R-:W4:Y:S01]  /*89d0*/  LDL.LU R146, [R1+0xea8] ;  /* 0x000ea80001927983 */ /* 0x000f220000300800 */
[----:B------:R-:W-:-:S03]  /*89e0*/  IMAD R93, R93, UR4, RZ ;  /* 0x000000045d5d7c24 */ /* 0x000fc6000f8e02ff */
[----:B------:R0:W-:Y:S02]  /*89f0*/  STS.U16 [R145+UR5+0x5b00], R92 ;  /* 0x005b005c91007988 */ /* 0x0001e40008000405 */
[----:B0-----:R-:W-:-:S04]  /*8a00*/  LEA R92, P1, R93, R164, 0x1 ;  /* 0x000000a45d5c7211 */ /* 0x001fc800078208ff */
[----:B------:R-:W-:Y:S01]  /*8a10*/  LEA.HI.X.SX32 R93, R93, R165, 0x1, P1 ;  /* 0x000000a55d5d7211 */ /* 0x000fe200008f0eff */
[----:B------:R-:W-:Y:S04]  /*8a20*/  STL [R1+0x660], R92 ;  /* 0x0006605c01007387 */ /* 0x000fe80000100800 */
[----:B------:R0:W-:Y:S04]  /*8a30*/  STL [R1+0x65c], R93 ;  /* 0x00065c5d01007387 */ /* 0x0001e80000100800 */
[----:B------:R1:W-:Y:S01]  /*8a40*/  STS.U16 [R145+UR5+0x9b00], R147 ;  /* 0x009b009391007988 */ /* 0x0003e20008000405 */
[----:B----4-:R-:W-:-:S06]  /*8a50*/  PRMT R146, RZ, 0x7610, R146 ;  /* 0x00007610ff927816 */ /* 0x010fcc0000000092 */
[----:B------:R-:W4:Y:S04]  /*8a60*/  @P0 LDG.E.U16 R146, desc[UR16][R92.64] ;  /* 0x000000105c920981 */ /* 0x000f28000c1e1500 */
[----:B0-----:R-:W5:Y:S04]  /*8a70*/  LDL.LU.64 R92, [R1+0xea0] ;  /* 0x000ea000015c7983 */ /* 0x001f680000300a00 */
[----:B-1----:R-:W2:Y:S01]  /*8a80*/  LDL.LU R147, [R1+0xe98] ;  /* 0x000e980001937983 */ /* 0x002ea20000300800 */
[----:B------:R-:W-:-:S03]  /*8a90*/  IMAD R91, R91, UR4, RZ ;  /* 0x000000045b5b7c24 */ /* 0x000fc6000f8e02ff */
[----:B------:R0:W-:Y:S02]  /*8aa0*/  STS.U16 [R145+UR5+0xdb00], R90 ;  /* 0x00db005a91007988 */ /* 0x0001e40008000405 */
[----:B0-----:R-:W-:-:S04]  /*8ab0*/  LEA R90, P1, R91, R164, 0x1 ;  /* 0x000000a45b5a7211 */ /* 0x001fc800078208ff */
[----:B------:R-:W-:Y:S01]  /*8ac0*/  LEA.HI.X.SX32 R91, R91, R165, 0x1, P1 ;  /* 0x000000a55b5b7211 */ /* 0x000fe200008f0eff */
[----:B------:R-:W-:Y:S04]  /*8ad0*/  STL [R1+0x680], R90 ;  /* 0x0006805a01007387 */ /* 0x000fe80000100800 */
[----:B------:R0:W-:Y:S04]  /*8ae0*/  STL [R1+0x67c], R91 ;  /* 0x00067c5b01007387 */ /* 0x0001e80000100800 */
[----:B------:R1:W-:Y:S01]  /*8af0*/  STS.U16 [R145+UR5+0x1f00], R144 ;  /* 0x001f009091007988 */ /* 0x0003e20008000405 */
[----:B--2---:R-:W-:-:S06]  /*8b00*/  PRMT R147, RZ, 0x7610, R147 ;  /* 0x00007610ff937816 */ /* 0x004fcc0000000093 */
[----:B------:R-:W2:Y:S04]  /*8b10*/  @P0 LDG.E.U16 R147, desc[UR16][R90.64] ;  /* 0x000000105a930981 */ /* 0x000ea8000c1e1500 */
        /* <DEDUP_REMOVED lines=8> */
[----:B------:R1:W-:Y:S04]  /*8ba0*/  STS.U16 [R145+UR5+0x9f00], R103 ;  /* 0x009f006791007988 */ /* 0x0003e80008000405 */
[----:B------:R0:W-:Y:S01]  /*8bb0*/  STS.U16 [R145+UR5+0xdf00], R148 ;  /* 0x00df009491007988 */ /* 0x0001e20008000405 */
[----:B--2---:R-:W-:-:S06]  /*8bc0*/  PRMT R144, RZ, 0x7610, R144 ;  /* 0x00007610ff907816 */ /* 0x004fcc0000000090 */
[----:B------:R-:W2:Y:S04]  /*8bd0*/  @P0 LDG.E.U16 R144, desc[UR16][R104.64] ;  /* 0x0000001068900981 */ /* 0x000ea8000c1e1500 */
[----:B0-----:R-:W5:Y:S04]  /*8be0*/  LDL.LU.64 R104, [R1+0xe80] ;  /* 0x000e800001687983 */ /* 0x001f680000300a00 */
[----:B-1----:R-:W5:Y:S04]  /*8bf0*/  LDL.LU R103, [R1+0xe7c] ;  /* 0x000e7c0001677983 */ /* 0x002f680000300800 */
[----:B------:R-:W2:Y:S01]  /*8c00*/  LDL.LU R145, [R1+0xe78] ;  /* 0x000e780001917983 */ /* 0x000ea20000300800 */
[----:B------:R-:W-:Y:S01]  /*8c10*/  LOP3.LUT R148, R0, 0x70, RZ, 0x3c, !PT ;  /* 0x0000007000947812 */ /* 0x000fe200078e3cff */
[----:B------:R-:W-:-:S04]  /*8c20*/  IMAD R101, R101, UR4, RZ ;  /* 0x0000000465657c24 */ /* 0x000fc8000f8e02ff */
        /* <DEDUP_REMOVED lines=32> */
[----:B------:R-:W-:Y:S01]  /*8e30*/  IMAD R113, R113, UR9, RZ ;  /* 0x0000000971717c24 */ /* 0x000fe2000f8e02ff */
[----:B------:R-:W0:Y:S02]  /*8e40*/  LDCU UR9, c[0x0][0x3b0] ;  /* 0x00007600ff0977ac */ /* 0x000e240008000800 */
[----:B------:R1:W-:Y:S02]  /*8e50*/  STS.U16 [R148+UR5+0x8780], R112 ;  /* 0x0087807094007988 */ /* 0x0003e40008000405 */
[----:B-1----:R-:W-:-:S04]  /*8e60*/  LEA R112, P1, R113, R164, 0x1 ;  /* 0x000000a471707211 */ /* 0x002fc800078208ff */
[----:B------:R-:W-:Y:S01]  /*8e70*/  LEA.HI.X.SX32 R113, R113, R165, 0x1, P1 ;  /* 0x000000a571717211 */ /* 0x000fe200008f0eff */
[----:B------:R-:W-:Y:S04]  /*8e80*/  STL [R1+0x6a8], R112 ;  /* 0x0006a87001007387 */ /* 0x000fe80000100800 */
[----:B------:R1:W-:Y:S04]  /*8e90*/  STL [R1+0x6a4], R113 ;  /* 0x0006a47101007387 */ /* 0x0003e80000100800 */
[----:B------:R0:W-:Y:S01]  /*8ea0*/  STS.U16 [R148+UR5+0xc780], R141 ;  /* 0x00c7808d94007988 */ /* 0x0001e20008000405 */
[----:B--2---:R-:W-:-:S06]  /*8eb0*/  PRMT R140, RZ, 0x7610, R140 ;  /* 0x00007610ff8c7816 */ /* 0x004fcc000000008c */
[----:B------:R-:W2:Y:S04]  /*8ec0*/  @P0 LDG.E.U16 R140, desc[UR16][R112.64] ;  /* 0x00000010708c0981 */ /* 0x000ea8000c1e1500 */
[----:B-1----:R-:W5:Y:S04]  /*8ed0*/  LDL.LU.64 R112, [R1+0xe40] ;  /* 0x000e400001707983 */ /* 0x002f680000300a00 */
[----:B0-----:R-:W2:Y:S01]  /*8ee0*/  LDL.LU R141, [R1+0xe38] ;  /* 0x000e3800018d7983 */ /* 0x001ea20000300800 */
        /* <DEDUP_REMOVED lines=26> */
[----:B------:R0:W-:Y:S04]  /*9090*/  STL [R1+0x690], R152 ;  /* 0x0006909801007387 */ /* 0x0001e80000100800 */
[----:B------:R-:W-:Y:S01]  /*90a0*/  STL [R1+0x68c], R153 ;  /* 0x00068c9901007387 */ /* 0x000fe20000100800 */
[----:B--2---:R-:W-:-:S06]  /*90b0*/  PRMT R155, RZ, 0x7610, R155 ;  /* 0x00007610ff9b7816 */ /* 0x004fcc000000009b */
[----:B------:R1:W2:Y:S04]  /*90c0*/  @P0 LDG.E.U16 R155, desc[UR16][R152.64] ;  /* 0x00000010989b0981 */ /* 0x0002a8000c1e1500 */
[----:B0-----:R-:W2:Y:S04]  /*90d0*/  LDL.LU R152, [R1+0xe18] ;  /* 0x000e180001987983 */ /* 0x001ea80000300800 */
[----:B------:R-:W-:Y:S04]  /*90e0*/  STS.U16 [R148+UR5+0x4f80], R151 ;  /* 0x004f809794007988 */ /* 0x000fe80008000405 */
[----:B------:R0:W-:Y:S02]  /*90f0*/  STS.U16 [R148+UR5+0x8f80], R123 ;  /* 0x008f807b94007988 */ /* 0x0001e40008000405 */
[----:B0-----:R-:W-:Y:S01]  /*9100*/  IMAD R123, R122, UR9, RZ ;  /* 0x000000097a7b7c24 */ /* 0x001fe2000f8e02ff */
[----:B------:R-:W0:Y:S01]  /*9110*/  LDCU UR9, c[0x0][0x3b0] ;  /* 0x00007600ff0977ac */ /* 0x000e220008000800 */
[----:B-1----:R-:W-:-:S03]  /*9120*/  IMAD R153, R128, UR4, RZ ;  /* 0x0000000480997c24 */ /* 0x002fc6000f8e02ff */
[CC--:B------:R-:W-:Y:S01]  /*9130*/  LEA R122, P1, R123.reuse, R164.reuse, 0x1 ;  /* 0x000000a47b7a7211 */ /* 0x0c0fe200078208ff */
[----:B------:R0:W-:Y:S01]  /*9140*/  STS.U16 [R148+UR5+0xcf80], R131 ;  /* 0x00cf808394007988 */ /* 0x0001e20008000405 */
[----:B------:R-:W-:Y:S02]  /*9150*/  IMAD R118, R118, UR4, RZ ;  /* 0x0000000476767c24 */ /* 0x000fe4000f8e02ff */
[----:B------:R-:W-:Y:S01]  /*9160*/  LEA.HI.X.SX32 R123, R123, R165, 0x1, P1 ;  /* 0x000000a57b7b7211 */ /* 0x000fe200008f0eff */
[----:B------:R-:W-:Y:S01]  /*9170*/  IMAD R116, R116, UR4, RZ ;  /* 0x0000000474747c24 */ /* 0x000fe2000f8e02ff */
[----:B------:R-:W-:Y:S01]  /*9180*/  LEA R151, P1, R153, R164, 0x1 ;  /* 0x000000a499977211 */ /* 0x000fe200078208ff */
[----:B------:R-:W-:Y:S01]  /*9190*/  STL [R1+0x6b0], R122 ;  /* 0x0006b07a01007387 */ /* 0x000fe20000100800 */
[----:B0-----:R-:W-:-:S03]  /*91a0*/  IMAD R131, R117, UR9, RZ ;  /* 0x0000000975837c24 */ /* 0x001fc6000f8e02ff */
[----:B------:R0:W-:Y:S01]  /*91b0*/  STL [R1+0x6ac], R123 ;  /* 0x0006ac7b01007387 */ /* 0x0001e20000100800 */
[-C--:B------:R-:W-:Y:S02]  /*91c0*/  LEA R148, P3, R118, R164.reuse, 0x1 ;  /* 0x000000a476947211 */ /* 0x080fe400078608ff */
[-C--:B------:R-:W-:Y:S02]  /*91d0*/  LEA R117, P4, R116, R164.reuse, 0x1 ;  /* 0x000000a474757211 */ /* 0x080fe400078808ff */
[----:B------:R-:W-:Y:S02]  /*91e0*/  LEA R128, P5, R131, R164, 0x1 ;  /* 0x000000a483807211 */ /* 0x000fe400078a08ff */
[----:B------:R-:W-:Y:S02]  /*91f0*/  LEA.HI.X.SX32 R164, R153, R165, 0x1, P1 ;  /* 0x000000a599a47211 */ /* 0x000fe400008f0eff */
[----:B--2---:R-:W-:-:S06]  /*9200*/  PRMT R152, RZ, 0x7610, R152 ;  /* 0x00007610ff987816 */ /* 0x004fcc0000000098 */
[----:B------:R-:W2:Y:S04]  /*9210*/  @P0 LDG.E.U16 R152, desc[UR16][R122.64] ;  /* 0x000000107a980981 */ /* 0x000ea8000c1e1500 */
[----:B0-----:R-:W5:Y:S04]  /*9220*/  LDL.LU.64 R122, [R1+0xe10] ;  /* 0x000e1000017a7983 */ /* 0x001f680000300a00 */
[----:B------:R-:W-:Y:S04]  /*9230*/  STL [R1+0x658], R151 ;  /* 0x0006589701007387 */ /* 0x000fe80000100800 */
[----:B------:R-:W2:Y:S01]  /*9240*/  LDL.LU R153, [R1+0xe0c] ;  /* 0x000e0c0001997983 */ /* 0x000ea20000300800 */
[----:B------:R-:W-:-:S02]  /*9250*/  LEA.HI.X.SX32 R118, R118, R165, 0x1, P3 ;  /* 0x000000a576767211 */ /* 0x000fc400018f0eff */
[-C--:B------:R-:W-:Y:S02]  /*9260*/  LEA.HI.X.SX32 R116, R116, R165.reuse, 0x1, P4 ;  /* 0x000000a574747211 */ /* 0x080fe400020f0eff */
[----:B------:R-:W-:Y:S01]  /*9270*/  LEA.HI.X.SX32 R131, R131, R165, 0x1, P5 ;  /* 0x000000a583837211 */ /* 0x000fe200028f0eff */
[----:B------:R-:W-:Y:S01]  /*9280*/  STL [R1+0x678], R148 ;  /* 0x0006789401007387 */ /* 0x000fe20000100800 */
[----:B------:R-:W-:-:S03]  /*9290*/  LOP3.LUT R165, R0, 0x70, RZ, 0x3c, !PT ;  /* 0x0000007000a57812 */ /* 0x000fc600078e3cff */
[----:B------:R-:W-:Y:S04]  /*92a0*/  STL [R1+0x698], R117 ;  /* 0x0006987501007387 */ /* 0x000fe80000100800 */
[----:B------:R-:W-:Y:S04]  /*92b0*/  STL [R1+0x654], R164 ;  /* 0x000654a401007387 */ /* 0x000fe80000100800 */
[----:B------:R-:W-:Y:S04]  /*92c0*/  STL [R1+0x6b8], R128 ;  /* 0x0006b88001007387 */ /* 0x000fe80000100800 */
[----:B------:R-:W-:Y:S04]  /*92d0*/  STL [R1+0x674], R118 ;  /* 0x0006747601007387 */ /* 0x000fe80000100800 */
[----:B------:R0:W-:Y:S04]  /*92e0*/  STS.U16 [R165+UR5+0x1380], R150 ;  /* 0x00138096a5007988 */ /* 0x0001e80008000405 */
[----:B0-----:R-:W3:Y:S04]  /*92f0*/  LDL.LU R150, [R1+0xe08] ;  /* 0x000e080001967983 */ /* 0x001ee80000300800 */
[----:B------:R0:W-:Y:S04]  /*9300*/  STS.U16 [R165+UR5+0x5380], R120 ;  /* 0x00538078a5007988 */ /* 0x0001e80008000405 */
[----:B------:R-:W-:Y:S01]  /*9310*/  STL [R1+0x694], R116 ;  /* 0x0006947401007387 */ /* 0x000fe20000100800 */
[----:B0-----:R-:W-:-:S03]  /*9320*/  @P0 IMAD.MOV.U32 R165, RZ, RZ, R164 ;  /* 0x000000ffffa50224 */ /* 0x001fc600078e00a4 */
[----:B------:R-:W5:Y:S01]  /*9330*/  LDL.LU R120, [R1+0xe04] ;  /* 0x000e040001787983 */ /* 0x000f620000300800 */
[----:B------:R-:W-:-:S03]  /*9340*/  @P0 IMAD.MOV.U32 R164, RZ, RZ, R151 ;  /* 0x000000ffffa40224 */ /* 0x000fc600078e0097 */
[----:B------:R-:W-:Y:S04]  /*9350*/  STL [R1+0x6b4], R131 ;  /* 0x0006b48301007387 */ /* 0x000fe80000100800 */
[----:B------:R-:W4:Y:S01]  /*9360*/  LDL.LU R151, [R1+0xe00] ;  /* 0x000e000001977983 */ /* 0x000f220000300800 */
[----:B--2---:R-:W-:-:S06]  /*9370*/  PRMT R153, RZ, 0x7610, R153 ;  /* 0x00007610ff997816 */ /* 0x004fcc0000000099 */
[----:B------:R0:W2:Y:S02]  /*9380*/  @P0 LDG.E.U16 R153, desc[UR16][R164.64] ;  /* 0x00000010a4990981 */ /* 0x0000a4000c1e1500 */
[----:B0-----:R-:W-:Y:S01]  /*9390*/  LOP3.LUT R165, R0, 0x70, RZ, 0x3c, !PT ;  /* 0x0000007000a57812 */ /* 0x001fe200078e3cff */
[----:B------:R-:W-:-:S04]  /*93a0*/  @P0 IMAD.MOV.U32 R164, RZ, RZ, R148 ;  /* 0x000000ffffa40224 */ /* 0x000fc800078e0094 */
[----:B------:R0:W-:Y:S04]  /*93b0*/  STS.U16 [R165+UR5+0x9380], R121 ;  /* 0x00938079a5007988 */ /* 0x0001e80008000405 */
[----:B0-----:R-:W5:Y:S01]  /*93c0*/  LDL.LU R121, [R1+0xdfc] ;  /* 0x000dfc0001797983 */ /* 0x001f620000300800 */
[----:B------:R-:W-:-:S03]  /*93d0*/  @P0 IMAD.MOV.U32 R165, RZ, RZ, R118 ;  /* 0x000000ffffa50224 */ /* 0x000fc600078e0076 */
[----:B------:R-:W5:Y:S04]  /*93e0*/  LDL.LU R118, [R1+0xdf8] ;  /* 0x000df80001767983 */ /* 0x000f680000300800 */
[----:B------:R-:W2:Y:S01]  /*93f0*/  LDL.LU R148, [R1+0xdf4] ;  /* 0x000df40001947983 */ /* 0x000ea20000300800 */
[----:B---3--:R-:W-:-:S06]  /*9400*/  PRMT R150, RZ, 0x7610, R150 ;  /* 0x00007610ff967816 */ /* 0x008fcc0000000096 */
[----:B------:R0:W3:Y:S02]  /*9410*/  @P0 LDG.E.U16 R150, desc[UR16][R164.64] ;  /* 0x00000010a4960981 */ /* 0x0000e4000c1e1500 */
[----:B0-----:R-:W-:Y:S01]  /*9420*/  LOP3.LUT R165, R0, 0x70, RZ, 0x3c, !PT ;  /* 0x0000007000a57812 */ /* 0x001fe200078e3cff */
[----:B------:R-:W-:Y:S01]  /*9430*/  @P0 IMAD.MOV.U32 R164, RZ, RZ, R117 ;  /* 0x000000ffffa40224 */ /* 0x000fe200078e0075 */
[----:B----4-:R-:W-:-:S03]  /*9440*/  PRMT R151, RZ, 0x7610, R151 ;  /* 0x00007610ff977816 */ /* 0x010fc60000000097 */
[----:B------:R0:W-:Y:S02]  /*9450*/  STS.U16 [R165+UR5+0xd380], R119 ;  /* 0x00d38077a5007988 */ /* 0x0001e40008000405 */
[----:B0-----:R-:W-:Y:S02]  /*9460*/  @P0 IMAD.MOV.U32 R165, RZ, RZ, R116 ;  /* 0x000000ffffa50224 */ /* 0x001fe400078e0074 */
[----:B------:R-:W5:Y:S04]  /*9470*/  LDL.LU R119, [R1+0xdf0] ;  /* 0x000df00001777983 */ /* 0x000f680000300800 */
[----:B------:R0:W4:Y:S04]  /*9480*/  @P0 LDG.E.U16 R151, desc[UR16][R164.64] ;  /* 0x00000010a4970981 */ /* 0x000128000c1e1500 */
[----:B------:R-:W5:Y:S04]  /*9490*/  LDL.LU R116, [R1+0xdec] ;  /* 0x000dec0001747983 */ /* 0x000f680000300800 */
[----:B------:R-:W5:Y:S01]  /*94a0*/  LDL.LU R117, [R1+0xde8] ;  /* 0x000de80001757983 */ /* 0x000f620000300800 */
[----:B0-----:R-:W-:Y:S01]  /*94b0*/  LOP3.LUT R165, R0, 0x70, RZ, 0x3c, !PT ;  /* 0x0000007000a57812 */ /* 0x001fe200078e3cff */
[----:B------:R-:W-:-:S04]  /*94c0*/  @P0 IMAD.MOV.U32 R164, RZ, RZ, R128 ;  /* 0x000000ffffa40224 */ /* 0x000fc800078e0080 */
[----:B------:R0:W-:Y:S02]  /*94d0*/  STS.U16 [R165+UR5+0x1780], R130 ;  /* 0x00178082a5007988 */ /* 0x0001e40008000405 */
[----:B0-----:R-:W-:Y:S02]  /*94e0*/  @P0 IMAD.MOV.U32 R165, RZ, RZ, R131 ;  /* 0x000000ffffa50224 */ /* 0x001fe400078e0083 */
[----:B------:R-:W5:Y:S04]  /*94f0*/  LDL.LU R130, [R1+0xde4] ;  /* 0x000de40001827983 */ /* 0x000f680000300800 */
[----:B------:R-:W5:Y:S04]  /*9500*/  LDL.LU R131, [R1+0xde0] ;  /* 0x000de00001837983 */ /* 0x000f680000300800 */
[----:B------:R-:W5:Y:S01]  /*9510*/  LDL.LU R128, [R1+0xddc] ;  /* 0x000ddc0001807983 */ /* 0x000f620000300800 */
[----:B--2---:R-:W-:-:S06]  /*9520*/  PRMT R148, RZ, 0x7610, R148 ;  /* 0x00007610ff947816 */ /* 0x004fcc0000000094 */
[----:B------:R0:W2:Y:S02]  /*9530*/  @P0 LDG.E.U16 R148, desc[UR16][R164.64] ;  /* 0x00000010a4940981 */ /* 0x0000a4000c1e1500 */
[----:B0-----:R-:W0:Y:S01]  /*9540*/  S2R R164, SR_TID.X ;  /* 0x0000000000a47919 */ /* 0x001e220000002100 */
[----:B------:R-:W-:-:S05]  /*9550*/  LOP3.LUT R165, R0, 0x70, RZ, 0x3c, !PT ;  /* 0x0000007000a57812 */ /* 0x000fca00078e3cff */
[----:B------:R-:W-:Y:S04]  /*9560*/  STS.U16 [R165+UR5+0x5780], R129 ;  /* 0x00578081a5007988 */ /* 0x000fe80008000405 */
[----:B------:R-:W-:Y:S04]  /*9570*/  STS.U16 [R165+UR5+0x9780], R126 ;  /* 0x0097807ea5007988 */ /* 0x000fe80008000405 */
[----:B------:R-:W-:Y:S04]  /*9580*/  STS.U16 [R165+UR5+0xd780], R127 ;  /* 0x00d7807fa5007988 */ /* 0x000fe80008000405 */
[----:B------:R-:W-:Y:S04]  /*9590*/  STS.U16 [R165+UR5+0x1b80], R124 ;  /* 0x001b807ca5007988 */ /* 0x000fe80008000405 */
[----:B------:R-:W-:Y:S01]  /*95a0*/  STS.U16 [R165+UR5+0x5b80], R125 ;  /* 0x005b807da5007988 */ /* 0x000fe20008000405 */
[----:B0-----:R-:W-:-:S03]  /*95b0*/  SHF.R.S32.HI R164, RZ, 0x6, R164 ;  /* 0x00000006ffa47819 */ /* 0x001fc600000114a4 */
[----:B------:R-:W-:Y:S01]  /*95c0*/  STS.U16 [R165+UR5+0x9b80], R138 ;  /* 0x009b808aa5007988 */ /* 0x000fe20008000405 */
[----:B------:R-:W-:-:S03]  /*95d0*/  SGXT R164, R164, 0x1 ;  /* 0x00000001a4a4781a */ /* 0x000fc60000000200 */
[----:B------:R-:W-:Y:S01]  /*95e0*/  STS.U16 [R165+UR5+0xdb80], R139 ;  /* 0x00db808ba5007988 */ /* 0x000fe20008000405 */
[----:B------:R-:W-:-:S03]  /*95f0*/  LOP3.LUT R164, R137, 0x90, R164, 0x78, !PT ;  /* 0x0000009089a47812 */ /* 0x000fc600078e78a4 */
[----:B------:R-:W-:Y:S04]  /*9600*/  STS.U16 [R165+UR5+0x1f80], R136 ;  /* 0x001f8088a5007988 */ /* 0x000fe80008000405 */
[----:B------:R-:W-:Y:S04]  /*9610*/  STS.U16 [R165+UR5+0x5f80], R134 ;  /* 0x005f8086a5007988 */ /* 0x000fe80008000405 */
[----:B------:R-:W-:Y:S04]  /*9620*/  STS.U16 [R165+UR5+0x9f80], R135 ;  /* 0x009f8087a5007988 */ /* 0x000fe80008000405 */
[----:B------:R0:W-:Y:S04]  /*9630*/  STS.U16 [R165+UR5+0xdf80], R132 ;  /* 0x00df8084a5007988 */ /* 0x0001e80008000405 */
[----:B------:R-:W-:Y:S04]  /*9640*/  STS.U16 [R164+UR5+0x20000], R133 ;  /* 0x02000085a4007988 */ /* 0x000fe80008000405 */
[----:B------:R-:W-:Y:S04]  /*9650*/  STS.U16 [R164+UR5+0x20400], R146 ;  /* 0x02040092a4007988 */ /* 0x000fe80008000405 */
[----:B------:R-:W-:Y:S04]  /*9660*/  STS.U16 [R164+UR5+0x20800], R147 ;  /* 0x02080093a4007988 */ /* 0x000fe80008000405 */
[----:B------:R1:W-:Y:S01]  /*9670*/  STS.U16 [R164+UR5+0x20c00], R144 ;  /* 0x020c0090a4007988 */ /* 0x0003e20008000405 */
[----:B0-----:R-:W0:Y:S03]  /*9680*/  S2R R165, SR_TID.X ;  /* 0x0000000000a57919 */ /* 0x001e260000002100 */
[----:B------:R0:W5:Y:S01]  /*9690*/  LDL.LU R129, [R1+0xdd8] ;  /* 0x000dd80001817983 */ /* 0x0001620000300800 */
[----:B-1----:R-:W-:-:S03]  /*96a0*/  LOP3.LUT R164, R164, 0x20, RZ, 0x3c, !PT ;  /* 0x00000020a4a47812 */ /* 0x002fc600078e3cff */
[----:B------:R1:W5:Y:S04]  /*96b0*/  LDL.LU R126, [R1+0xdd4] ;  /* 0x000dd400017e7983 */ /* 0x0003680000300800 */
[----:B------:R-:W-:Y:S04]  /*96c0*/  STS.U16 [R164+UR5+0x20100], R145 ;  /* 0x02010091a4007988 */ /* 0x000fe80008000405 */
[----:B------:R-:W-:Y:S04]  /*96d0*/  STS.U16 [R164+UR5+0x20500], R142 ;  /* 0x0205008ea4007988 */ /* 0x000fe80008000405 */
[----:B------:R-:W-:Y:S04]  /*96e0*/  STS.U16 [R164+UR5+0x20900], R143 ;  /* 0x0209008fa4007988 */ /* 0x000fe80008000405 */
[----:B------:R1:W-:Y:S04]  /*96f0*/  STS.U16 [R164+UR5+0x20d00], R140 ;  /* 0x020d008ca4007988 */ /* 0x0003e80008000405 */
[----:B------:R2:W5:Y:S01]  /*9700*/  LDL.LU R127, [R1+0xdd0] ;  /* 0x000dd000017f7983 */ /* 0x0005620000300800 */
[----:B0-----:R-:W-:-:S03]  /*9710*/  LOP3.LUT R165, R165, 0x3f, RZ, 0xc0, !PT ;  /* 0x0000003fa5a57812 */ /* 0x001fc600078ec0ff */
[----:B------:R0:W5:Y:S01]  /*9720*/  LDL.LU R124, [R1+0xdcc] ;  /* 0x000dcc00017c7983 */ /* 0x0001620000300800 */
[----:B-1----:R-:W1:Y:S01]  /*9730*/  S2R R164, SR_TID.X ;  /* 0x0000000000a47919 */ /* 0x002e620000002100 */
[----:B------:R-:W-:Y:S02]  /*9740*/  IMAD.SHL.U32 R165, R165, 0x2, RZ ;  /* 0x00000002a5a57824 */ /* 0x000fe400078e00ff */
[----:B------:R0:W5:Y:S04]  /*9750*/  LDL.LU R125, [R1+0xdc8] ;  /* 0x000dc800017d7983 */ /* 0x0001680000300800 */
[----:B------:R0:W5:Y:S04]  /*9760*/  LDL.LU R138, [R1+0xdc4] ;  /* 0x000dc400018a7983 */ /* 0x0001680000300800 */
[----:B------:R0:W5:Y:S04]  /*9770*/  LDL.LU R139, [R1+0xdc0] ;  /* 0x000dc000018b7983 */ /* 0x0001680000300800 */
[----:B------:R0:W5:Y:S04]  /*9780*/  LDL.LU R136, [R1+0xdbc] ;  /* 0x000dbc0001887983 */ /* 0x0001680000300800 */
[----:B------:R0:W5:Y:S04]  /*9790*/  LDL.LU R137, [R1+0xdb8] ;  /* 0x000db80001897983 */ /* 0x0001680000300800 */
[----:B------:R0:W5:Y:S04]  /*97a0*/  LDL.LU R134, [R1+0xdb4] ;  /* 0x000db40001867983 */ /* 0x0001680000300800 */
[----:B------:R0:W5:Y:S01]  /*97b0*/  LDL.LU R135, [R1+0xdb0] ;  /* 0x000db00001877983 */ /* 0x0001620000300800 */
[----:B-1----:R-:W-:-:S03]  /*97c0*/  SHF.R.S32.HI R164, RZ, 0x6, R164 ;  /* 0x00000006ffa47819 */ /* 0x002fc600000114a4 */
[----:B------:R0:W5:Y:S01]  /*97d0*/  LDL.LU R132, [R1+0xdac] ;  /* 0x000dac0001847983 */ /* 0x0001620000300800 */
[----:B------:R-:W-:-:S03]  /*97e0*/  SGXT R164, R164, 0x1 ;  /* 0x00000001a4a4781a */ /* 0x000fc60000000200 */
[----:B------:R0:W5:Y:S01]  /*97f0*/  LDL.LU R133, [R1+0xda8] ;  /* 0x000da80001857983 */ /* 0x0001620000300800 */
[----:B------:R-:W-:-:S03]  /*9800*/  LOP3.LUT R164, R165, 0x90, R164, 0x78, !PT ;  /* 0x00000090a5a47812 */ /* 0x000fc600078e78a4 */
[----:B------:R0:W5:Y:S01]  /*9810*/  LDL.LU R146, [R1+0xda4] ;  /* 0x000da40001927983 */ /* 0x0001620000300800 */
[----:B------:R-:W-:-:S03]  /*9820*/  LOP3.LUT R165, R164, 0x40, RZ, 0x3c, !PT ;  /* 0x00000040a4a57812 */ /* 0x000fc600078e3cff */
[----:B------:R0:W5:Y:S04]  /*9830*/  LDL.LU R147, [R1+0xda0] ;  /* 0x000da00001937983 */ /* 0x0001680000300800 */
[----:B------:R-:W-:Y:S04]  /*9840*/  STS.U16 [R165+UR5+0x20200], R141 ;  /* 0x0202008da5007988 */ /* 0x000fe80008000405 */
[----:B------:R-:W-:Y:S04]  /*9850*/  STS.U16 [R165+UR5+0x20600], R154 ;  /* 0x0206009aa5007988 */ /* 0x000fe80008000405 */
[----:B------:R-:W-:Y:S04]  /*9860*/  STS.U16 [R165+UR5+0x20a00], R155 ;  /* 0x020a009ba5007988 */ /* 0x000fe80008000405 */
[----:B------:R1:W-:Y:S01]  /*9870*/  STS.U16 [R165+UR5+0x20e00], R152 ;  /* 0x020e0098a5007988 */ /* 0x0003e20008000405 */
[----:B------:R-:W-:-:S03]  /*9880*/  LOP3.LUT R164, R164, 0x60, RZ, 0x3c, !PT ;  /* 0x00000060a4a47812 */ /* 0x000fc600078e3cff */
[----:B------:R0:W5:Y:S04]  /*9890*/  LDL.LU R144, [R1+0xd9c] ;  /* 0x000d9c0001907983 */ /* 0x0001680000300800 */
[----:B------:R0:W5:Y:S01]  /*98a0*/  LDL.LU R145, [R1+0xd98] ;  /* 0x000d980001917983 */ /* 0x0001620000300800 */
[----:B-1----:R-:W1:Y:S03]  /*98b0*/  S2R R165, SR_TID.X ;  /* 0x0000000000a57919 */ /* 0x002e660000002100 */
[----:B------:R0:W5:Y:S04]  /*98c0*/  LDL.LU R142, [R1+0xd94] ;  /* 0x000d9400018e7983 */ /* 0x0001680000300800 */
[----:B------:R0:W5:Y:S04]  /*98d0*/  LDL.LU R143, [R1+0xd90] ;  /* 0x000d9000018f7983 */ /* 0x0001680000300800 */
[----:B------:R0:W5:Y:S04]  /*98e0*/  LDL.LU R140, [R1+0xd8c] ;  /* 0x000d8c00018c7983 */ /* 0x0001680000300800 */
[----:B------:R0:W5:Y:S04]  /*98f0*/  LDL.LU R141, [R1+0xd88] ;  /* 0x000d8800018d7983 */ /* 0x0001680000300800 */
[----:B------:R0:W5:Y:S04]  /*9900*/  LDL.LU R154, [R1+0xd84] ;  /* 0x000d8400019a7983 */ /* 0x0001680000300800 */
[----:B------:R0:W5:Y:S04]  /*9910*/  LDL.LU R155, [R1+0xd80] ;  /* 0x000d8000019b7983 */ /* 0x0001680000300800 */
[----:B------:R0:W-:Y:S01]  /*9920*/  STS.U16 [R164+UR5+0x20300], R153 ;  /* 0x02030099a4007988 */ /* 0x0001e20008000405 */
[----:B-1----:R-:W-:-:S03]  /*9930*/  SHF.R.U32.HI R165, RZ, 0x5, R165 ;  /* 0x00000005ffa57819 */ /* 0x002fc600000116a5 */
[----:B---3--:R1:W-:Y:S01]  /*9940*/  STS.U16 [R164+UR5+0x20700], R150 ;  /* 0x02070096a4007988 */ /* 0x0083e20008000405 */
[----:B------:R-:W-:-:S03]  /*9950*/  ISETP.NE.U32.AND P0, PT, R165, RZ, PT ;  /* 0x000000ffa500720c */ /* 0x000fc60003f05070 */
[----:B----4-:R3:W-:Y:S04]  /*9960*/  STS.U16 [R164+UR5+0x20b00], R151 ;  /* 0x020b0097a4007988 */ /* 0x0107e80008000405 */
[----:B------:R4:W5:Y:S01]  /*9970*/  LDL.LU R152, [R1+0xd7c] ;  /* 0x000d7c0001987983 */ /* 0x0009620000300800 */
[----:B------:R-:W-:-:S03]  /*9980*/  ISETP.LT.OR P1, PT, R149, 0x40, P0 ;  /* 0x000000409500780c */ /* 0x000fc60000721670 */
[----:B0-----:R4:W5:Y:S04]  /*9990*/  LDL.LU R153, [R1+0xd78] ;  /* 0x000d780001997983 */ /* 0x0019680000300800 */
[----:B-1----:R4:W5:Y:S04]  /*99a0*/  LDL.LU R150, [R1+0xd74] ;  /* 0x000d740001967983 */ /* 0x0029680000300800 */
[----:B---3--:R4:W5:Y:S04]  /*99b0*/  LDL.LU R151, [R1+0xd70] ;  /* 0x000d700001977983 */ /* 0x0089680000300800 */
[----:B--2---:R0:W-:Y:S01]  /*99c0*/  STS.U16 [R164+UR5+0x20f00], R148 ;  /* 0x020f0094a4007988 */ /* 0x0041e20008000405 */
[----:B------:R1:W-:Y:S06]  /*99d0*/  MEMBAR.ALL.CTA ;  /* 0x0000000000007992 */ /* 0x0003ec0000008000 */
[----:B-1----:R-:W1:Y:S01]  /*99e0*/  FENCE.VIEW.ASYNC.S ;  /* 0x00000000000073c6 */ /* 0x002e620000000000 */
[----:B0-----:R-:W-:-:S03]  /*99f0*/  SHF.R.S32.HI R164, RZ, 0x1f, R149 ;  /* 0x0000001fffa47819 */ /* 0x001fc60000011495 */
[----:B------:R4:W5:Y:S01]  /*9a00*/  LDL.LU R148, [R1+0xd6c] ;  /* 0x000d6c0001947983 */ /* 0x0009620000300800 */
[----:B------:R-:W-:-:S03]  /*9a10*/  LEA.HI R164, R164, R149, RZ, 0x6 ;  /* 0x00000095a4a47211 */ /* 0x000fc600078f30ff */
[----:B------:R4:W5:Y:S01]  /*9a20*/  LDL.LU R149, [R1+0xd68] ;  /* 0x000d680001957983 */ /* 0x0009620000300800 */
[----:B------:R-:W-:Y:S02]  /*9a30*/  UIADD3 UR4, UPT, UPT, UR5, 0x10000, URZ ;  /* 0x0001000005047890 */ /* 0x000fe4000fffe0ff */
[----:B------:R-:W-:Y:S01]  /*9a40*/  UIADD3 UR9, UPT, UPT, UR5, 0x21000, URZ ;  /* 0x0002100005097890 */ /* 0x000fe2000fffe0ff */
[----:B------:R-:W-:Y:S01]  /*9a50*/  SHF.R.S32.HI R164, RZ, 0x6, R164 ;  /* 0x00000006ffa47819 */ /* 0x000fe200000114a4 */
[----:B------:R-:W-:Y:S02]  /*9a60*/  USHF.R.U32.HI UR4, URZ, 0x4, UR4 ;  /* 0x00000004ff047899 */ /* 0x000fe40008011604 */
[----:B------:R-:W-:Y:S01]  /*9a70*/  USHF.R.U32.HI UR10, URZ, 0x4, UR9 ;  /* 0x00000004ff0a7899 */ /* 0x000fe20008011609 */
[----:B------:R-:W-:Y:S01]  /*9a80*/  VIMNMX R164, PT, PT, R164, 0x1, !PT ;  /* 0x00000001a4a47848 */ /* 0x000fe20007fe0100 */
[----:B------:R-:W-:Y:S02]  /*9a90*/  USGXT.U32 UR9, UR4, 0xe ;  /* 0x0000000e0409789a */ /* 0x000fe40008000000 */
[----:B------:R-:W-:-:S02]  /*9aa0*/  USGXT.U32 UR10, UR10, 0xe ;  /* 0x0000000e0a0a789a */ /* 0x000fc40008000000 */
[----:B------:R-:W-:Y:S02]  /*9ab0*/  UIADD3 UR12, UP1, UPT, UR9, 0x2000080, URZ ;  /* 0x02000080090c7890 */ /* 0x000fe4000ff3e0ff */
[----:B------:R-:W-:Y:S01]  /*9ac0*/  UIADD3 UR14, UP2, UPT, UR10, 0x2, URZ ;  /* 0x000000020a0e7890 */ /* 0x000fe2000ff5e0ff */
[----:B------:R-:W-:Y:S01]  /*9ad0*/  VIADD R164, R164, 0xffffffff ;  /* 0xffffffffa4a47836 */ /* 0x000fe20000000000 */
[----:B------:R-:W-:Y:S01]  /*9ae0*/  UMOV UR13, URZ ;  /* 0x000000ff000d7c82 */ /* 0x000fe20008000000 */
[----:B------:R-:W-:Y:S01]  /*9af0*/  UMOV UR15, URZ ;  /* 0x000000ff000f7c82 */ /* 0x000fe20008000000 */
[----:B------:R-:W-:Y:S02]  /*9b00*/  UIADD3.X UR13, UPT, UPT, UR13, 0x40004040, URZ, UP1, !UPT ;  /* 0x400040400d0d7890 */ /* 0x000fe40008ffe4ff */
[----:B------:R-:W-:Y:S01]  /*9b10*/  UIADD3.X UR15, UPT, UPT, UR15, 0x40004040, URZ, UP2, !UPT ;  /* 0x400040400f0f7890 */ /* 0x000fe200097fe4ff */
[----:B------:R-:W-:Y:S01]  /*9b20*/  UMOV UR4, URZ ;  /* 0x000000ff00047c82 */ /* 0x000fe20008000000 */
[----:B-1----:R-:W-:Y:S01]  /*9b30*/  BAR.SYNC.DEFER_BLOCKING 0x0 ;  /* 0x0000000000007b1d */ /* 0x002fe20000010000 */
[----:B------:R-:W-:-:S05]  /*9b40*/  ISETP.NE.U32.AND P3, PT, R164, RZ, PT ;  /* 0x000000ffa400720c */ /* 0x000fca0003f65070 */
[----:B----4-:R-:W-:Y:S08]  /*9b50*/  @P1 BRA `(.L_x_6) ;  /* 0x00000004007c1947 */ /* 0x010ff00003800000 */
[----:B------:R-:W-:Y:S02]  /*9b60*/  USHF.R.U32.HI UR58, URZ, 0x4, UR5 ;  /* 0x00000004ff3a7899 */ /* 0x000fe40008011605 */
[----:B------:R-:W-:Y:S02]  /*9b70*/  UIADD3 UR50, UPT, UPT, UR5, 0x20000, URZ ;  /* 0x0002000005327890 */ /* 0x000fe4000fffe0ff */
[----:B------:R-:W-:Y:S02]  /*9b80*/  USGXT.U32 UR58, UR58, 0xe ;  /* 0x0000000e3a3a789a */ /* 0x000fe40008000000 */
[----:B------:R-:W-:Y:S02]  /*9b90*/  USHF.R.U32.HI UR50, URZ, 0x4, UR50 ;  /* 0x00000004ff327899 */ /* 0x000fe40008011632 */
[----:B------:R-:W-:Y:S02]  /*9ba0*/  UIADD3 UR52, UP1, UPT, UR58, 0x2000080, URZ ;  /* 0x020000803a347890 */ /* 0x000fe4000ff3e0ff */
[----:B------:R-:W-:Y:S01]  /*9bb0*/  USGXT.U32 UR50, UR50, 0xe ;  /* 0x0000000e3232789a */ /* 0x000fe20008000000 */
[----:B------:R-:W-:Y:S01]  /*9bc0*/  UMOV UR11, URZ ;  /* 0x000000ff000b7c82 */ /* 0x000fe20008000000 */
[----:B------:R-:W-:Y:S01]  /*9bd0*/  UMOV UR56, UR8 ;  /* 0x0000000800387c82 */ /* 0x000fe20008000000 */
[----:B------:R-:W-:Y:S01]  /*9be0*/  UMOV UR57, URZ ;  /* 0x000000ff00397c82 */ /* 0x000fe20008000000 */
[----:B------:R-:W-:-:S02]  /*9bf0*/  UIADD3 UR54, UP2, UPT, UR50, 0x2, URZ ;  /* 0x0000000232367890 */ /* 0x000fc4000ff5e0ff */
[----:B------:R-:W-:Y:S01]  /*9c00*/  UIADD3.X UR53, UPT, UPT, UR11, 0x40004040, URZ, UP1, !UPT ;  /* 0x400040400b357890 */ /* 0x000fe20008ffe4ff */
[----:B------:R-:W-:Y:S02]  /*9c10*/  UMOV UR51, URZ ;  /* 0x000000ff00337c82 */ /* 0x000fe40008000000 */
[----:B------:R-:W-:Y:S01]  /*9c20*/  UMOV UR11, UR56 ;  /* 0x00000038000b7c82 */ /* 0x000fe20008000000 */
[----:B------:R-:W-:Y:S02]  /*9c30*/  ULOP3.LUT UR56, UR58, 0x2000000, URZ, 0xfc, !UPT ;  /* 0x020000003a387892 */ /* 0x000fe4000f8efcff */
[----:B------:R-:W-:Y:S02]  /*9c40*/  UIADD3.X UR55, UPT, UPT, UR51, 0x40004040, URZ, UP2, !UPT ;  /* 0x4000404033377890 */ /* 0x000fe400097fe4ff */
[----:B------:R-:W-:Y:S02]  /*9c50*/  UIADD3.64 UR58, UPT, UPT, UR52, 0x80, URZ ;  /* 0x00000080343a7897 */ /* 0x000fe4000fffe0ff */
[----:B------:R-:W-:Y:S01]  /*9c60*/  UIADD3.64 UR60, UPT, UPT, UR54, 0x2, URZ ;  /* 0x00000002363c7897 */ /* 0x000fe2000fffe0ff */
[----:B------:R-:W-:Y:S01]  /*9c70*/  UMOV UR20, 0x0 ;  /* 0x0000000000147882 */ /* 0x000fe20000000000 */
[----:B------:R-:W-:Y:S01]  /*9c80*/  UMOV UR21, 0x8088010 ;  /* 0x0808801000157882 */ /* 0x000fe20000000000 */
[----:B------:R-:W-:Y:S01]  /*9c90*/  UMOV UR51, 0x40004040 ;  /* 0x4000404000337882 */ /* 0x000fe20000000000 */
[----:B------:R-:W-:Y:S01]  /*9ca0*/  UMOV UR57, 0x40004040 ;  /* 0x4000404000397882 */ /* 0x000fe20000000000 */
[----:B------:R-:W-:Y:S01]  /*9cb0*/  UIADD3.64 UR62, UPT, UPT, UR52, 0x100, URZ ;  /* 0x00000100343e7897 */ /* 0x000fe2000fffe0ff */
[----:B------:R0:W-:Y:S01]  /*9cc0*/  UTCHMMA gdesc[UR56], gdesc[UR50], tmem[UR6], tmem[UR20], idesc[UR21], !UPT ;  /* 0x00ff1432380075ea */ /* 0x0001e2000f800006 */
[----:B------:R-:W-:-:S02]  /*9cd0*/  UIADD3.64 UR64, UPT, UPT, UR54, 0x4, URZ ;  /* 0x0000000436407897 */ /* 0x000fc4000fffe0ff */
[----:B------:R-:W-:Y:S01]  /*9ce0*/  UIADD3 UR74, UPT, UPT, UR6, 0x20, URZ ;  /* 0x00000020064a7890 */ /* 0x000fe2000fffe0ff */
[----:B------:R-:W-:Y:S01]  /*9cf0*/  UMOV UR28, 0x0 ;  /* 0x00000000001c7882 */ /* 0x000fe20000000000 */
[----:B------:R-:W-:Y:S01]  /*9d00*/  UMOV UR29, 0x8088010 ;  /* 0x08088010001d7882 */ /* 0x000fe20000000000 */
[----:B------:R-:W-:Y:S02]  /*9d10*/  UIADD3 UR71, UPT, UPT, UR6, 0x20, URZ ;  /* 0x0000002006477890 */ /* 0x000fe4000fffe0ff */
[----:B------:R1:W-:Y:S01]  /*9d20*/  UTCHMMA gdesc[UR52], gdesc[UR54], tmem[UR6], tmem[UR28], idesc[UR29], UPT ;  /* 0x00ff1c36340075ea */ /* 0x0003e2000b800006 */
[----:B------:R-:W-:Y:S01]  /*9d30*/  UMOV UR44, 0x0 ;  /* 0x00000000002c7882 */ /* 0x000fe20000000000 */
[----:B0-----:R-:W-:Y:S02]  /*9d40*/  UIADD3.64 UR56, UPT, UPT, UR52, 0x380, URZ ;  /* 0x0000038034387897 */ /* 0x001fe4000fffe0ff */
[----:B------:R-:W-:Y:S01]  /*9d50*/  UIADD3.64 UR20, UPT, UPT, UR52, 0x400, URZ ;  /* 0x0000040034147897 */ /* 0x000fe2000fffe0ff */
[----:B------:R-:W-:Y:S01]  /*9d60*/  UMOV UR45, 0x8088010 ;  /* 0x08088010002d7882 */ /* 0x000fe20000000000 */
[----:B------:R-:W-:Y:S01]  /*9d70*/  UMOV UR40, 0x0 ;  /* 0x0000000000287882 */ /* 0x000fe20000000000 */
[----:B------:R-:W-:Y:S01]  /*9d80*/  UMOV UR41, 0x8088010 ;  /* 0x0808801000297882 */ /* 0x000fe20000000000 */
[----:B------:R-:W-:-:S02]  /*9d90*/  UIADD3 UR68, UPT, UPT, UR6, 0x20, URZ ;  /* 0x0000002006447890 */ /* 0x000fc4000fffe0ff */
[----:B------:R0:W-:Y:S01]  /*9da0*/  UTCHMMA gdesc[UR58], gdesc[UR60], tmem[UR6], tmem[UR44], idesc[UR45], UPT ;  /* 0x00ff2c3c3a0075ea */ /* 0x0001e2000b800006 */
[----:B-1----:R-:W-:Y:S01]  /*9db0*/  UIADD3.64 UR28, UPT, UPT, UR52, 0x480, URZ ;  /* 0x00000480341c7897 */ /* 0x002fe2000fffe0ff */
[----:B------:R1:W-:Y:S01]  /*9dc0*/  UTCHMMA gdesc[UR62], gdesc[UR64], tmem[UR6], tmem[UR40], idesc[UR41], UPT ;  /* 0x00ff28403e0075ea */ /* 0x0003e2000b800006 */
[----:B------:R-:W-:Y:S01]  /*9dd0*/  UIADD3 UR77, UPT, UPT, UR6, 0x20, URZ ;  /* 0x00000020064d7890 */ /* 0x000fe2000fffe0ff */
[----:B------:R-:W-:Y:S01]  /*9de0*/  UMOV UR34, 0x0 ;  /* 0x0000000000227882 */ /* 0x000fe20000000000 */
[----:B------:R-:W-:Y:S01]  /*9df0*/  UMOV UR35, 0x8088010 ;  /* 0x0808801000237882 */ /* 0x000fe20000000000 */
[----:B------:R-:W-:Y:S01]  /*9e00*/  UIADD3 UR76, UPT, UPT, UR6, 0x40, URZ ;  /* 0x00000040064c7890 */ /* 0x000fe2000fffe0ff */
[----:B------:R2:W-:Y:S01]  /*9e10*/  UTCHMMA gdesc[UR56], gdesc[UR50], tmem[UR74], tmem[UR34], idesc[UR35], !UPT ;  /* 0x00ff2232380075ea */ /* 0x0005e2000f80004a */
[----:B------:R-:W-:Y:S02]  /*9e20*/  UIADD3 UR75, UPT, UPT, UR6, 0x40, URZ ;  /* 0x00000040064b7890 */ /* 0x000fe4000fffe0ff */
[----:B0-----:R-:W-:-:S02]  /*9e30*/  UIADD3.64 UR58, UPT, UPT, UR52, 0x500, URZ ;  /* 0x00000500343a7897 */ /* 0x001fc4000fffe0ff */
[----:B------:R-:W-:Y:S02]  /*9e40*/  UIADD3.64 UR44, UPT, UPT, UR52, 0x780, URZ ;  /* 0x00000780342c7897 */ /* 0x000fe4000fffe0ff */
[----:B-1----:R-:W-:Y:S01]  /*9e50*/  UIADD3.64 UR62, UPT, UPT, UR52, 0x800, URZ ;  /* 0x00000800343e7897 */ /* 0x002fe2000fffe0ff */
[----:B------:R-:W-:Y:S01]  /*9e60*/  UMOV UR26, 0x0 ;  /* 0x00000000001a7882 */ /* 0x000fe20000000000 */
[----:B------:R-:W-:Y:S01]  /*9e70*/  UMOV UR27, 0x8088010 ;  /* 0x08088010001b7882 */ /* 0x000fe20000000000 */
[----:B------:R-:W-:Y:S01]  /*9e80*/  UIADD3 UR73, UPT, UPT, UR6, 0x40, URZ ;  /* 0x0000004006497890 */ /* 0x000fe2000fffe0ff */
[----:B------:R0:W-:Y:S01]  /*9e90*/  UTCHMMA gdesc[UR20], gdesc[UR54], tmem[UR71], tmem[UR26], idesc[UR27], UPT ;  /* 0x00ff1a36140075ea */ /* 0x0001e2000b800047 */
[----:B------:R-:W-:Y:S02]  /*9ea0*/  UIADD3.64 UR40, UPT, UPT, UR52, 0x880, URZ ;  /* 0x0000088034287897 */ /* 0x000fe4000fffe0ff */
[----:B------:R-:W-:Y:S02]  /*9eb0*/  UIADD3 UR72, UPT, UPT, UR6, 0x40, URZ ;  /* 0x0000004006487890 */ /* 0x000fe4000fffe0ff */
[----:B--2---:R-:W-:-:S02]  /*9ec0*/  UIADD3.64 UR56, UPT, UPT, UR52, 0x900, URZ ;  /* 0x0000090034387897 */ /* 0x004fc4000fffe0ff */
[----:B------:R-:W-:Y:S02]  /*9ed0*/  UIADD3 UR70, UPT, UPT, UR6, 0x60, URZ ;  /* 0x0000006006467890 */ /* 0x000fe4000fffe0ff */
[----:B------:R-:W-:Y:S01]  /*9ee0*/  UIADD3.64 UR34, UPT, UPT, UR52, 0xb80, URZ ;  /* 0x00000b8034227897 */ /* 0x000fe2000fffe0ff */
[----:B------:R-:W-:Y:S01]  /*9ef0*/  UMOV UR18, 0x0 ;  /* 0x0000000000127882 */ /* 0x000fe20000000000 */
[----:B------:R-:W-:Y:S01]  /*9f00*/  UMOV UR19, 0x8088010 ;  /* 0x0808801000137882 */ /* 0x000fe20000000000 */
[----:B------:R-:W-:Y:S01]  /*9f10*/  UIADD3 UR69, UPT, UPT, UR6, 0x60, URZ ;  /* 0x0000006006457890 */ /* 0x000fe2000fffe0ff */
[----:B------:R1:W-:Y:S01]  /*9f20*/  UTCHMMA gdesc[UR28], gdesc[UR60], tmem[UR68], tmem[UR18], idesc[UR19], UPT ;  /* 0x00ff123c1c0075ea */ /* 0x0003e2000b800044 */
[----:B0-----:R-:W-:Y:S01]  /*9f30*/  UIADD3.64 UR26, UPT, UPT, UR52, 0xc00, URZ ;  /* 0x00000c00341a7897 */ /* 0x001fe2000fffe0ff */
[----:B------:R-:W-:Y:S01]  /*9f40*/  UMOV UR46, 0x0 ;  /* 0x00000000002e7882 */ /* 0x000fe20000000000 */
[----:B------:R-:W-:Y:S01]  /*9f50*/  UMOV UR47, 0x8088010 ;  /* 0x08088010002f7882 */ /* 0x000fe20000000000 */
[----:B------:R-:W-:Y:S01]  /*9f60*/  UIADD3 UR67, UPT, UPT, UR6, 0x60, URZ ;  /* 0x0000006006437890 */ /* 0x000fe2000fffe0ff */
[----:B------:R1:W-:Y:S01]  /*9f70*/  UTCHMMA gdesc[UR58], gdesc[UR64], tmem[UR77], tmem[UR46], idesc[UR47], UPT ;  /* 0x00ff2e403a0075ea */ /* 0x0003e2000b80004d */
[----:B------:R-:W-:Y:S01]  /*9f80*/  UIADD3.64 UR20, UPT, UPT, UR52, 0xc80, URZ ;  /* 0x00000c8034147897 */ /* 0x000fe2000fffe0ff */
[----:B------:R-:W-:Y:S01]  /*9f90*/  UMOV UR42, 0x0 ;  /* 0x00000000002a7882 */ /* 0x000fe20000000000 */
[----:B------:R-:W-:Y:S01]  /*9fa0*/  UMOV UR43, 0x8088010 ;  /* 0x08088010002b7882 */ /* 0x000fe20000000000 */
[----:B------:R-:W-:Y:S01]  /*9fb0*/  UIADD3 UR66, UPT, UPT, UR6, 0x60, URZ ;  /* 0x0000006006427890 */ /* 0x000fe2000fffe0ff */
[----:B------:R1:W-:Y:S01]  /*9fc0*/  UTCHMMA gdesc[UR44], gdesc[UR50], tmem[UR76], tmem[UR42], idesc[UR43], !UPT ;  /* 0x00ff2a322c0075ea */ /* 0x0003e2000f80004c */
[----:B------:R-:W-:Y:S01]  /*9fd0*/  UIADD3.64 UR52, UPT, UPT, UR52, 0xd00, URZ ;  /* 0x00000d0034347897 */ /* 0x000fe2000fffe0ff */
[----:B------:R-:W-:Y:S01]  /*9fe0*/  UMOV UR38, 0x0 ;  /* 0x0000000000267882 */ /* 0x000fe20000000000 */
[----:B------:R-:W-:Y:S01]  /*9ff0*/  UMOV UR39, 0x8088010 ;  /* 0x0808801000277882 */ /* 0x000fe20000000000 */
[----:B------:R-:W-:Y:S01]  /*a000*/  UMOV UR36, 0x0 ;  /* 0x0000000000247882 */ /* 0x000fe20000000000 */
[----:B------:R-:W-:Y:S01]  /*a010*/  UMOV UR37, 0x8088010 ;  /* 0x0808801000257882 */ /* 0x000fe20000000000 */
[----:B------:R-:W-:Y:S01]  /*a020*/  UMOV UR32, 0x0 ;  /* 0x0000000000207882 */ /* 0x000fe20000000000 */
[----:B------:R-:W-:Y:S01]  /*a030*/  UMOV UR33, 0x8088010 ;  /* 0x0808801000217882 */ /* 0x000fe20000000000 */
[----:B------:R1:W-:Y:S01]  /*a040*/  UTCHMMA gdesc[UR62], gdesc[UR54], tmem[UR75], tmem[UR38], idesc[UR39], UPT ;  /* 0x00ff26363e0075ea */ /* 0x0003e2000b80004b */
        /* <DEDUP_REMOVED lines=8> */
[----:B------:R1:W-:Y:S01]  /*a0d0*/  UTCHMMA gdesc[UR34], gdesc[UR50], tmem[UR70], tmem[UR30], idesc[UR31], !UPT ;  /* 0x00ff1e32220075ea */ /* 0x0003e2000f800046 */
[----:B------:R-:W-:Y:S01]  /*a0e0*/  UMOV UR48, 0x0 ;  /* 0x0000000000307882 */ /* 0x000fe20000000000 */
[----:B------:R-:W-:Y:S01]  /*a0f0*/  UMOV UR49, 0x8088010 ;  /* 0x0808801000317882 */ /* 0x000fe20000000000 */
[----:B------:R1:W-:Y:S01]  /*a100*/  UTCHMMA gdesc[UR26], gdesc[UR54], tmem[UR69], tmem[UR24], idesc[UR25], UPT ;  /* 0x00ff18361a0075ea */ /* 0x0003e2000b800045 */
[----:B------:R1:W-:Y:S01]  /*a110*/  UTCHMMA gdesc[UR20], gdesc[UR60], tmem[UR67], tmem[UR22], idesc[UR23], UPT ;  /* 0x00ff163c140075ea */ /* 0x0003e2000b800043 */
[----:B------:R1:W-:Y:S01]  /*a120*/  UTCHMMA gdesc[UR52], gdesc[UR64], tmem[UR66], tmem[UR48], idesc[UR49], UPT ;  /* 0x00ff3040340075ea */ /* 0x0003e2000b800042 */
[----:B------:R1:W-:Y:S01]  /*a130*/  UTCBAR [UR11], URZ ;  /* 0x000000ff0b0073e9 */ /* 0x0003e200080000ff */
[----:B------:R-:W-:Y:S01]  /*a140*/  NOP ;  /* 0x0000000000007918 */ /* 0x000fe20000000000 */
.L_x_6:
[----:B------:R0:W-:Y:S01]  /*a150*/  STL [R1+0x5b8], RZ ;  /* 0x0005b8ff01007387 */ /* 0x0001e20000100800 */
[----:B-1----:R-:W-:Y:S01]  /*a160*/  UMOV UR18, UR14 ;  /* 0x0000000e00127c82 */ /* 0x002fe20008000000 */
[----:B------:R-:W-:Y:S01]  /*a170*/  UMOV UR19, UR15 ;  /* 0x0000000f00137c82 */ /* 0x000fe20008000000 */
[----:B------:R-:W-:Y:S05]  /*a180*/  @!P3 BRA `(.L_x_7) ;  /* 0x000001100080b947 */ /* 0x000fea0003800000 */
[----:B------:R-:W-:Y:S02]  /*a190*/  ULOP3.LUT UR14, UR9, 0x2000000, URZ, 0xfc, !UPT ;  /* 0x02000000090e7892 */ /* 0x000fe4000f8efcff */
[----:B------:R-:W-:Y:S02]  /*a1a0*/  UIADD3.64 UR20, UPT, UPT, UR12, 0x80, URZ ;  /* 0x000000800c147897 */ /* 0x000fe4000fffe0ff */
[----:B------:R-:W-:Y:S02]  /*a1b0*/  UIADD3.64 UR22, UPT, UPT, UR18, 0x2, URZ ;  /* 0x0000000212167897 */ /* 0x000fe4000fffe0ff */
[----:B------:R-:W-:Y:S02]  /*a1c0*/  UIADD3.64 UR24, UPT, UPT, UR12, 0x100, URZ ;  /* 0x000001000c187897 */ /* 0x000fe4000fffe0ff */
[----:B------:R-:W-:Y:S02]  /*a1d0*/  UIADD3.64 UR26, UPT, UPT, UR18, 0x4, URZ ;  /* 0x00000004121a7897 */ /* 0x000fe4000fffe0ff */
[----:B------:R-:W-:-:S02]  /*a1e0*/  UIADD3.64 UR28, UPT, UPT, UR12, 0x380, URZ ;  /* 0x000003800c1c7897 */ /* 0x000fc4000fffe0ff */
[----:B------:R-:W-:Y:S02]  /*a1f0*/  UIADD3.64 UR30, UPT, UPT, UR12, 0x400, URZ ;  /* 0x000004000c1e7897 */ /* 0x000fe4000fffe0ff */
[----:B------:R-:W-:Y:S02]  /*a200*/  UIADD3.64 UR32, UPT, UPT, UR12, 0x480, URZ ;  /* 0x000004800c207897 */ /* 0x000fe4000fffe0ff */
[----:B------:R-:W-:Y:S02]  /*a210*/  UIADD3.64 UR34, UPT, UPT, UR12, 0x500, URZ ;  /* 0x000005000c227897 */ /* 0x000fe4000fffe0ff */
[----:B------:R-:W-:Y:S02]  /*a220*/  UIADD3.64 UR36, UPT, UPT, UR12, 0x780, URZ ;  /* 0x000007800c247897 */ /* 0x000fe4000fffe0ff */
[----:B------:R-:W-:Y:S02]  /*a230*/  UIADD3.64 UR38, UPT, UPT, UR12, 0x800, URZ ;  /* 0x000008000c267897 */ /* 0x000fe4000fffe0ff */
[----:B------:R-:W-:Y:S01]  /*a240*/  UIADD3.64 UR40, UPT, UPT, UR12, 0x880, URZ ;  /* 0x000008800c287897 */ /* 0x000fe2000fffe0ff */
[----:B------:R-:W1:Y:S01]  /*a250*/  LDCU UR11, c[0x0][0x3a0] ;  /* 0x00007400ff0b77ac */ /* 0x000e620008000800 */
[----:B------:R-:W2:Y:S01]  /*a260*/  LDCU.64 UR42, c[0x0][0x3a8] ;  /* 0x00007500ff2a77ac */ /* 0x000ea20008000a00 */
[----:B------:R-:W-:-:S02]  /*a270*/  UIADD3.64 UR44, UPT, UPT, UR12, 0x900, URZ ;  /* 0x000009000c2c7897 */ /* 0x000fc4000fffe0ff */
[----:B------:R-:W-:Y:S02]  /*a280*/  UIADD3.64 UR46, UPT, UPT, UR12, 0xb80, URZ ;  /* 0x00000b800c2e7897 */ /* 0x000fe4000fffe0ff */
[----:B------:R-:W-:Y:S02]  /*a290*/  UIADD3.64 UR48, UPT, UPT, UR12, 0xc00, URZ ;  /* 0x00000c000c307897 */ /* 0x000fe4000fffe0ff */
[----:B------:R-:W-:Y:S02]  /*a2a0*/  UIADD3.64 UR50, UPT, UPT, UR12, 0xc80, URZ ;  /* 0x00000c800c327897 */ /* 0x000fe4000fffe0ff */
[----:B------:R-:W-:Y:S01]  /*a2b0*/  UIADD3.64 UR52, UPT, UPT, UR12, 0xd00, URZ ;  /* 0x00000d000c347897 */ /* 0x000fe2000fffe0ff */
[----:B------:R-:W-:Y:S01]  /*a2c0*/  UMOV UR15, 0x1 ;  /* 0x00000001000f7882 */ /* 0x000fe20000000000 */
[----:B------:R-:W-:Y:S01]  /*a2d0*/  UMOV UR9, URZ ;  /* 0x000000ff00097c82 */ /* 0x000fe20008000000 */
[----:B------:R-:W-:Y:S01]  /*a2e0*/  UMOV UR54, UR10 ;  /* 0x0000000a00367c82 */ /* 0x000fe20008000000 */
[----:B------:R-:W-:-:S08]  /*a2f0*/  UMOV UR55, 0x40004040 ;  /* 0x4000404000377882 */ /* 0x000fd00000000000 */
.L_x_10:
[----:B--2---:R-:W-:Y:S01]  /*a300*/  USHF.L.U32 UR10, UR42, 0x6, URZ ;  /* 0x000000062a0a7899 */ /* 0x004fe200080006ff */
[----:B------:R2:W-:Y:S03]  /*a310*/  STL [R1+0xd68], R0 ;  /* 0x000d680001007387 */ /* 0x0005e60000100800 */
[----:B------:R-:W-:Y:S02]  /*a320*/  USHF.L.U32 UR58, UR10, 0x1, URZ ;  /* 0x000000010a3a7899 */ /* 0x000fe400080006ff */
[----:B------:R-:W-:-:S04]  /*a330*/  USHF.R.S32.HI UR56, URZ, 0x1f, UR10 ;  /* 0x0000001fff387899 */ /* 0x000fc8000801140a */
[----:B------:R-:W-:Y:S01]  /*a340*/  USHF.L.U64.HI UR56, UR10, 0x1, UR56 ;  /* 0x000000010a387899 */ /* 0x000fe20008010238 */
[----:B------:R-:W-:Y:S02]  /*a350*/  IADD3 R165, P1, PT, R32, UR58, RZ ;  /* 0x0000003a20a57c10 */ /* 0x000fe4000ff3e0ff */
[----:B------:R-:W-:Y:S02]  /*a360*/  IADD3 R164, P3, PT, R30, UR58, RZ ;  /* 0x0000003a1ea47c10 */ /* 0x000fe4000ff7e0ff */
[----:B--2---:R-:W-:Y:S01]  /*a370*/  IADD3 R0, P4, PT, R28, UR58, RZ ;  /* 0x0000003a1c007c10 */ /* 0x004fe2000ff9e0ff */
[----:B------:R-:W-:Y:S01]  /*a380*/  STL [R1+0xd04], R165 ;  /* 0x000d04a501007387 */ /* 0x000fe20000100800 */
[----:B------:R-:W-:Y:S02]  /*a390*/  IADD3.X R32, PT, PT, R33, UR56, RZ, P1, !PT ;  /* 0x0000003821207c10 */ /* 0x000fe40008ffe4ff */
[----:B------:R-:W-:Y:S01]  /*a3a0*/  IADD3.X R30, PT, PT, R31, UR56, RZ, P3, !PT ;  /* 0x000000381f1e7c10 */ /* 0x000fe20009ffe4ff */
[----:B------:R-:W-:Y:S01]  /*a3b0*/  STL [R1+0xd08], R164 ;  /* 0x000d08a401007387 */ /* 0x000fe20000100800 */
[----:B------:R-:W-:-:S03]  /*a3c0*/  IADD3 R28, P1, PT, R26, UR58, RZ ;  /* 0x0000003a1a1c7c10 */ /* 0x000fc6000ff3e0ff */
[----:B------:R2:W-:Y:S01]  /*a3d0*/  STL [R1+0xd0c], R0 ;  /* 0x000d0c0001007387 */ /* 0x0005e20000100800 */
[----:B------:R-:W-:-:S03]  /*a3e0*/  IADD3.X R26, PT, PT, R27, UR56, RZ, P1, !PT ;  /* 0x000000381b1a7c10 */ /* 0x000fc60008ffe4ff */
[----:B------:R-:W-:Y:S04]  /*a3f0*/  STL [R1+0xcc4], R32 ;  /* 0x000cc42001007387 */ /* 0x000fe80000100800 */
[----:B------:R-:W-:Y:S01]  /*a400*/  STL [R1+0xcc8], R30 ;  /* 0x000cc81e01007387 */ /* 0x000fe20000100800 */
[----:B--2---:R-:W-:Y:S02]  /*a410*/  IADD3.X R0, PT, PT, R29, UR56, RZ, P4, !PT ;  /* 0x000000381d007c10 */ /* 0x004fe4000a7fe4ff */
[----:B------:R-:W-:-:S03]  /*a420*/  IADD3 R29, P3, PT, R24, UR58, RZ ;  /* 0x0000003a181d7c10 */ /* 0x000fc6000ff7e0ff */
[----:B------:R2:W-:Y:S04]  /*a430*/  STL [R1+0xccc], R0 ;  /* 0x000ccc0001007387 */ /* 0x0005e80000100800 */
[----:B------:R3:W-:Y:S04]  /*a440*/  STL [R1+0xd10], R28 ;  /* 0x000d101c01007387 */ /* 0x0007e80000100800 */
[----:B------:R-:W-:Y:S01]  /*a450*/  STL [R1+0xd14], R29 ;  /* 0x000d141d01007387 */ /* 0x000fe20000100800 */
[----:B--2---:R-:W-:Y:S02]  /*a460*/  IADD3 R0, P4, PT, R22, UR58, RZ ;  /* 0x0000003a16007c10 */ /* 0x004fe4000ff9e0ff */
[----:B---3--:R-:W-:-:S03]  /*a470*/  IADD3 R28, P5, PT, R20, UR58, RZ ;  /* 0x0000003a141c7c10 */ /* 0x008fc6000ffbe0ff */
[----:B------:R2:W-:Y:S01]  /*a480*/  STL [R1+0xd18], R0 ;  /* 0x000d180001007387 */ /* 0x0005e20000100800 */
[----:B------:R-:W-:Y:S02]  /*a490*/  IADD3.X R22, PT, PT, R23, UR56, RZ, P4, !PT ;  /* 0x0000003817167c10 */ /* 0x000fe4000a7fe4ff */
[----:B------:R-:W-:Y:S01]  /*a4a0*/  IADD3.X R20, PT, PT, R21, UR56, RZ, P5, !PT ;  /* 0x0000003815147c10 */ /* 0x000fe2000affe4ff */
[----:B------:R-:W-:Y:S04]  /*a4b0*/  STL [R1+0xd1c], R28 ;  /* 0x000d1c1c01007387 */ /* 0x000fe80000100800 */
[----:B------:R-:W-:Y:S01]  /*a4c0*/  STL [R1+0xcd0], R26 ;  /* 0x000cd01a01007387 */ /* 0x000fe20000100800 */
[----:B--2---:R-:W-:Y:S02]  /*a4d0*/  IADD3.X R0, PT, PT, R25, UR56, RZ, P3, !PT ;  /* 0x0000003819007c10 */ /* 0x004fe40009ffe4ff */
[----:B------:R-:W-:-:S03]  /*a4e0*/  IADD3 R21, P3, PT, R56, UR58, RZ ;  /* 0x0000003a38157c10 */ /* 0x000fc6000ff7e0ff */
[----:B------:R2:W-:Y:S04]  /*a4f0*/  STL [R1+0xcd4], R0 ;  /* 0x000cd40001007387 */ /* 0x0005e80000100800 */
[----:B------:R-:W-:Y:S04]  /*a500*/  STL [R1+0xcd8], R22 ;  /* 0x000cd81601007387 */ /* 0x000fe80000100800 */
[----:B------:R3:W-:Y:S01]  /*a510*/  STL [R1+0xcdc], R20 ;  /* 0x000cdc1401007387 */ /* 0x0007e20000100800 */
[----:B--2---:R-:W-:-:S04]  /*a520*/  IADD3 R0, P1, PT, R18, UR58, RZ ;  /* 0x0000003a12007c10 */ /* 0x004fc8000ff3e0ff */
[----:B------:R-:W-:Y:S01]  /*a530*/  IADD3.X R18, PT, PT, R19, UR56, RZ, P1, !PT ;  /* 0x0000003813127c10 */ /* 0x000fe20008ffe4ff */
[----:B------:R2:W-:Y:S01]  /*a540*/  STL [R1+0xd20], R0 ;  /* 0x000d200001007387 */ /* 0x0005e20000100800 */
[----:B------:R-:W-:Y:S02]  /*a550*/  IADD3.X R19, PT, PT, R57, UR56, RZ, P3, !PT ;  /* 0x0000003839137c10 */ /* 0x000fe40009ffe4ff */
[----:B---3--:R-:W-:Y:S01]  /*a560*/  IADD3 R20, P4, PT, R54, UR58, RZ ;  /* 0x0000003a36147c10 */ /* 0x008fe2000ff9e0ff */
[----:B------:R-:W-:Y:S04]  /*a570*/  STL [R1+0xcb8], R21 ;  /* 0x000cb81501007387 */ /* 0x000fe80000100800 */
[----:B------:R-:W-:Y:S01]  /*a580*/  STL [R1+0xcbc], R20 ;  /* 0x000cbc1401007387 */ /* 0x000fe20000100800 */
[----:B--2---:R-:W-:-:S05]  /*a590*/  IADD3 R0, P5, PT, R52, UR58, RZ ;  /* 0x0000003a34007c10 */ /* 0x004fca000ffbe0ff */
[----:B------:R2:W-:Y:S04]  /*a5a0*/  STL [R1+0xcc0], R0 ;  /* 0x000cc00001007387 */ /* 0x0005e80000100800 */
[----:B------:R3:W-:Y:S04]  /*a5b0*/  STL [R1+0xce0], R18 ;  /* 0x000ce01201007387 */ /* 0x0007e80000100800 */
[----:B------:R4:W-:Y:S01]  /*a5c0*/  STL [R1+0xc80], R19 ;  /* 0x000c801301007387 */ /* 0x0009e20000100800 */
[----:B--2---:R-:W-:Y:S02]  /*a5d0*/  IADD3.X R0, PT, PT, R55, UR56, RZ, P4, !PT ;  /* 0x0000003837007c10 */ /* 0x004fe4000a7fe4ff */
[----:B---3--:R-:W-:-:S03]  /*a5e0*/  IADD3.X R18, PT, PT, R53, UR56, RZ, P5, !PT ;  /* 0x0000003835127c10 */ /* 0x008fc6000affe4ff */
[----:B------:R2:W-:Y:S01]  /*a5f0*/  STL [R1+0xc84], R0 ;  /* 0x000c840001007387 */ /* 0x0005e20000100800 */
[----:B----4-:R-:W-:-:S03]  /*a600*/  IADD3 R19, P1, PT, R50, UR58, RZ ;  /* 0x0000003a32137c10 */ /* 0x010fc6000ff3e0ff */
[----:B------:R3:W-:Y:S04]  /*a610*/  STL [R1+0xc8c], R18 ;  /* 0x000c8c1201007387 */ /* 0x0007e80000100800 */
[----:B------:R4:W-:Y:S01]  /*a620*/  STL [R1+0xca4], R19 ;  /* 0x000ca41301007387 */ /* 0x0009e20000100800 */
[----:B--2---:R-:W-:Y:S02]  /*a630*/  IADD3 R0, P3, PT, R72, UR58, RZ ;  /* 0x0000003a48007c10 */ /* 0x004fe4000ff7e0ff */
[----:B---3--:R-:W-:-:S03]  /*a640*/  IADD3 R18, P4, PT, R70, UR58, RZ ;  /* 0x0000003a46127c10 */ /* 0x008fc6000ff9e0ff */
[----:B------:R2:W-:Y:S01]  /*a650*/  STL [R1+0xc54], R0 ;  /* 0x000c540001007387 */ /* 0x0005e20000100800 */
[----:B----4-:R-:W-:-:S03]  /*a660*/  IADD3 R19, P5, PT, R68, UR58, RZ ;  /* 0x0000003a44137c10 */ /* 0x010fc6000ffbe0ff */
[----:B------:R3:W-:Y:S04]  /*a670*/  STL [R1+0xc58], R18 ;  /* 0x000c581201007387 */ /* 0x0007e80000100800 */
[----:B------:R4:W-:Y:S01]  /*a680*/  STL [R1+0xc5c], R19 ;  /* 0x000c5c1301007387 */ /* 0x0009e20000100800 */
[----:B--2---:R-:W-:Y:S02]  /*a690*/  IADD3.X R0, PT, PT, R51, UR56, RZ, P1, !PT ;  /* 0x0000003833007c10 */ /* 0x004fe40008ffe4ff */
[----:B---3--:R-:W-:-:S03]  /*a6a0*/  IADD3.X R18, PT, PT, R73, UR56, RZ, P3, !PT ;  /* 0x0000003849127c10 */ /* 0x008fc60009ffe4ff */
[----:B------:R2:W-:Y:S01]  /*a6b0*/  STL [R1+0xc90], R0 ;  /* 0x000c900001007387 */ /* 0x0005e20000100800 */
[----:B----4-:R-:W-:-:S03]  /*a6c0*/  IADD3.X R19, PT, PT, R71, UR56, RZ, P4, !PT ;  /* 0x0000003847137c10 */ /* 0x010fc6000a7fe4ff */
[----:B------:R3:W-:Y:S04]  /*a6d0*/  STL [R1+0xc40], R18 ;  /* 0x000c401201007387 */ /* 0x0007e80000100800 */
[----:B------:R4:W-:Y:S01]  /*a6e0*/  STL [R1+0xc44], R19 ;  /* 0x000c441301007387 */ /* 0x0009e20000100800 */
[----:B--2---:R-:W-:Y:S02]  /*a6f0*/  IADD3.X R0, PT, PT, R69, UR56, RZ, P5, !PT ;  /* 0x0000003845007c10 */ /* 0x004fe4000affe4ff */
[----:B---3--:R-:W-:-:S03]  /*a700*/  IADD3 R18, P1, PT, R66, UR58, RZ ;  /* 0x0000003a42127c10 */ /* 0x008fc6000ff3e0ff */
[----:B------:R2:W-:Y:S01]  /*a710*/  STL [R1+0xc48], R0 ;  /* 0x000c480001007387 */ /* 0x0005e20000100800 */
[----:B----45:R-:W-:-:S03]  /*a720*/  IADD3 R19, P3, PT, R96, UR58, RZ ;  /* 0x0000003a60137c10 */ /* 0x030fc6000ff7e0ff */
[----:B------:R3:W-:Y:S04]  /*a730*/  STL [R1+0xc50], R18 ;  /* 0x000c501201007387 */ /* 0x0007e80000100800 */
[----:B------:R4:W-:Y:S01]  /*a740*/  STL [R1+0xc34], R19 ;  /* 0x000c341301007387 */ /* 0x0009e20000100800 */
[----:B--2--5:R-:W-:Y:S02]  /*a750*/  IADD3 R0, P4, PT, R94, UR58, RZ ;  /* 0x0000003a5e007c10 */ /* 0x024fe4000ff9e0ff */
[----:B---3--:R-:W-:-:S03]  /*a760*/  IADD3 R18, P5, PT, R92, UR58, RZ ;  /* 0x0000003a5c127c10 */ /* 0x008fc6000ffbe0ff */
[----:B------:R2:W-:Y:S01]  /*a770*/  STL [R1+0xc38], R0 ;  /* 0x000c380001007387 */ /* 0x0005e20000100800 */
[----:B----4-:R-:W-:-:S03]  /*a780*/  IADD3.X R19, PT, PT, R67, UR56, RZ, P1, !PT ;  /* 0x0000003843137c10 */ /* 0x010fc60008ffe4ff */
        /* <DEDUP_REMOVED lines=14> */
[----:B--2---:R-:W-:Y:S02]  /*a870*/  IADD3 R0, P5, PT, R110, UR58, RZ ;  /* 0x0000003a6e007c10 */ /* 0x004fe4000ffbe0ff */
[----:B---3--:R-:W-:-:S03]  /*a880*/  IADD3.X R18, PT, PT, R91, UR56, RZ, P1, !PT ;  /* 0x000000385b127c10 */ /* 0x008fc60008ffe4ff */
[----:B------:R2:W-:Y:S01]  /*a890*/  STL [R1+0xbe4], R0 ;  /* 0x000be40001007387 */ /* 0x0005e20000100800 */
[----:B----4-:R-:W-:-:S03]  /*a8a0*/  IADD3.X R19, PT, PT, R115, UR56, RZ, P3, !PT ;  /* 0x0000003873137c10 */ /* 0x010fc60009ffe4ff */
        /* <DEDUP_REMOVED lines=23> */
[----:B----4-:R-:W-:-:S03]  /*aa20*/  IADD3 R19, P3, PT, R146, UR58, RZ ;  /* 0x0000003a92137c10 */ /* 0x010fc6000ff7e0ff */
[----:B------:R3:W-:Y:S04]  /*aa30*/  STL [R1+0xba0], R18 ;  /* 0x000ba01201007387 */ /* 0x0007e80000100800 */
[----:B------:R4:W-:Y:S01]  /*aa40*/  STL [R1+0xb68], R19 ;  /* 0x000b681301007387 */ /* 0x0009e20000100800 */
[----:B--2---:R-:W-:Y:S02]  /*aa50*/  IADD3 R0, P4, PT, R144, UR58, RZ ;  /* 0x0000003a90007c10 */ /* 0x004fe4000ff9e0ff */
        /* <DEDUP_REMOVED lines=15> */
[----:B------:R3:W-:Y:S01]  /*ab50*/  STL [R1+0xd24], R18 ;  /* 0x000d241201007387 */ /* 0x0007e20000100800 */
[----:B------:R-:W-:-:S03]  /*ab60*/  IADD3.X R16, PT, PT, R17, UR56, RZ, P3, !PT ;  /* 0x0000003811107c10 */ /* 0x000fc60009ffe4ff */
[----:B------:R-:W-:Y:S01]  /*ab70*/  STL [R1+0xd28], R19 ;  /* 0x000d281301007387 */ /* 0x000fe20000100800 */
[----:B--2---:R-:W-:Y:S02]  /*ab80*/  IADD3 R0, P5, PT, R12, UR58, RZ ;  /* 0x0000003a0c007c10 */ /* 0x004fe4000ffbe0ff */
[----:B---3--:R-:W-:-:S03]  /*ab90*/  IADD3.X R18, PT, PT, R141, UR56, RZ, P1, !PT ;  /* 0x000000388d127c10 */ /* 0x008fc60008ffe4ff */
[----:B------:R2:W-:Y:S01]  /*aba0*/  STL [R1+0xd2c], R0 ;  /* 0x000d2c0001007387 */ /* 0x0005e20000100800 */
[----:B------:R-:W-:Y:S02]  /*abb0*/  IADD3.X R13, PT, PT, R13, UR56, RZ, P5, !PT ;  /* 0x000000380d0d7c10 */ /* 0x000fe4000affe4ff */
[----:B------:R-:W-:Y:S01]  /*abc0*/  IADD3 R12, P1, PT, R10, UR58, RZ ;  /* 0x0000003a0a0c7c10 */ /* 0x000fe2000ff3e0ff */
[----:B------:R-:W-:Y:S04]  /*abd0*/  STL [R1+0xb4c], R18 ;  /* 0x000b4c1201007387 */ /* 0x000fe80000100800 */
[----:B------:R-:W-:Y:S01]  /*abe0*/  STL [R1+0xce4], R16 ;  /* 0x000ce41001007387 */ /* 0x000fe20000100800 */
[----:B--2---:R-:W-:-:S05]  /*abf0*/  IADD3.X R0, PT, PT, R15, UR56, RZ, P4, !PT ;  /* 0x000000380f007c10 */ /* 0x004fca000a7fe4ff */
[----:B------:R2:W-:Y:S04]  /*ac00*/  STL [R1+0xce8], R0 ;  /* 0x000ce80001007387 */ /* 0x0005e80000100800 */
[----:B------:R3:W-:Y:S04]  /*ac10*/  STL [R1+0xcec], R13 ;  /* 0x000cec0d01007387 */ /* 0x0007e80000100800 */
[----:B------:R4:W-:Y:S01]  /*ac20*/  STL [R1+0xd30], R12 ;  /* 0x000d300c01007387 */ /* 0x0009e20000100800 */
[----:B--2---:R-:W-:Y:S02]  /*ac30*/  IADD3 R0, P3, PT, R8, UR58, RZ ;  /* 0x0000003a08007c10 */ /* 0x004fe4000ff7e0ff */
[----:B---3--:R-:W-:-:S03]  /*ac40*/  IADD3 R13, P4, PT, R6, UR58, RZ ;  /* 0x0000003a060d7c10 */ /* 0x008fc6000ff9e0ff */
[----:B------:R2:W-:Y:S01]  /*ac50*/  STL [R1+0xd34], R0 ;  /* 0x000d340001007387 */ /* 0x0005e20000100800 */
[----:B------:R-:W-:Y:S02]  /*ac60*/  IADD3.X R8, PT, PT, R9, UR56, RZ, P3, !PT ;  /* 0x0000003809087c10 */ /* 0x000fe40009ffe4ff */
[----:B----4-:R-:W-:Y:S01]  /*ac70*/  IADD3 R12, P5, PT, R4, UR58, RZ ;  /* 0x0000003a040c7c10 */ /* 0x010fe2000ffbe0ff */
[----:B------:R-:W-:Y:S01]  /*ac80*/  STL [R1+0xd38], R13 ;  /* 0x000d380d01007387 */ /* 0x000fe20000100800 */
[----:B------:R-:W-:-:S03]  /*ac90*/  IADD3.X R6, PT, PT, R7, UR56, RZ, P4, !PT ;  /* 0x0000003807067c10 */ /* 0x000fc6000a7fe4ff */
[----:B------:R-:W-:Y:S01]  /*aca0*/  STL [R1+0xd3c], R12 ;  /* 0x000d3c0c01007387 */ /* 0x000fe20000100800 */
[----:B--2---:R-:W-:Y:S02]  /*acb0*/  IADD3.X R0, PT, PT, R11, UR56, RZ, P1, !PT ;  /* 0x000000380b007c10 */ /* 0x004fe40008ffe4ff */
        /* <DEDUP_REMOVED lines=13> */
[----:B------:R-:W-:-:S03]  /*ad90*/  IADD3.X R3, PT, PT, R63, UR56, RZ, P4, !PT ;  /* 0x000000383f037c10 */ /* 0x000fc6000a7fe4ff */
[----:B------:R-:W-:Y:S04]  /*ada0*/  STL [R1+0xc0c], R4 ;  /* 0x000c0c0401007387 */ /* 0x000fe80000100800 */
[----:B------:R3:W-:Y:S01]  /*adb0*/  STL [R1+0xd00], R2 ;  /* 0x000d000201007387 */ /* 0x0007e20000100800 */
[----:B--2---:R-:W-:-:S05]  /*adc0*/  IADD3.X R0, PT, PT, R65, UR56, RZ, P3, !PT ;  /* 0x0000003841007c10 */ /* 0x004fca0009ffe4ff */
[----:B------:R2:W-:Y:S01]  /*add0*/  STL [R1+0xbd0], R0 ;  /* 0x000bd00001007387 */ /* 0x0005e20000100800 */
[----:B---3--:R-:W-:-:S03]  /*ade0*/  IADD3.X R2, PT, PT, R61, UR56, RZ, P5, !PT ;  /* 0x000000383d027c10 */ /* 0x008fc6000affe4ff */
        /* <DEDUP_REMOVED lines=91> */
[----:B------:R-:W4:Y:S01]  /*b3a0*/  LDL.LU.64 R20, [R1] ;  /* 0x0000000001147983 */ /* 0x000f220000300a00 */
[----:B--2---:R-:W-:-:S03]  /*b3b0*/  IADD3.X R0, PT, PT, R41, UR56, RZ, P3, !PT ;  /* 0x0000003829007c10 */ /* 0x004fc60009ffe4ff */
[----:B------:R2:W-:Y:S04]  /*b3c0*/  STL [R1+0xa68], R2 ;  /* 0x000a680201007387 */ /* 0x0005e80000100800 */
[----:B------:R-:W4:Y:S01]  /*b3d0*/  LDL.LU.64 R18, [R1+0x8] ;  /* 0x0000080001127983 */ /* 0x000f220000300a00 */
[----:B---3--:R-:W-:-:S03]  /*b3e0*/  IADD3 R3, P1, PT, R34, UR58, RZ ;  /* 0x0000003a22037c10 */ /* 0x008fc6000ff3e0ff */
[----:B------:R3:W-:Y:S01]  /*b3f0*/  STL [R1+0xc94], R0 ;  /* 0x000c940001007387 */ /* 0x0007e20000100800 */
[----:B--2---:R-:W-:-:S05]  /*b400*/  IADD3.X R2, PT, PT, R39, UR56, RZ, P4, !PT ;  /* 0x0000003827027c10 */ /* 0x004fca000a7fe4ff */
[----:B------:R2:W-:Y:S01]  /*b410*/  STL [R1+0xc98], R2 ;  /* 0x000c980201007387 */ /* 0x0005e20000100800 */
[----:B---3--:R-:W-:-:S05]  /*b420*/  IADD3.X R0, PT, PT, R37, UR56, RZ, P5, !PT ;  /* 0x0000003825007c10 */ /* 0x008fca000affe4ff */
[----:B------:R3:W-:Y:S01]  /*b430*/  STL [R1+0xc9c], R0 ;  /* 0x000c9c0001007387 */ /* 0x0007e20000100800 */
[----:B--2---:R-:W-:-:S03]  /*b440*/  IADD3 R2, P3, PT, R48, UR58, RZ ;  /* 0x0000003a30027c10 */ /* 0x004fc6000ff7e0ff */
[----:B------:R2:W-:Y:S01]  /*b450*/  STL [R1+0xcb4], R3 ;  /* 0x000cb40301007387 */ /* 0x0005e20000100800 */
[----:B---3--:R-:W-:-:S03]  /*b460*/  IADD3 R0, P4, PT, R46, UR58, RZ ;  /* 0x0000003a2e007c10 */ /* 0x008fc6000ff9e0ff */
[----:B------:R3:W-:Y:S01]  /*b470*/  STL [R1+0xc74], R2 ;  /* 0x000c740201007387 */ /* 0x0007e20000100800 */
[----:B--2---:R-:W-:-:S03]  /*b480*/  IADD3 R3, P5, PT, R44, UR58, RZ ;  /* 0x0000003a2c037c10 */ /* 0x004fc6000ffbe0ff */
[----:B------:R2:W-:Y:S01]  /*b490*/  STL [R1+0xc78], R0 ;  /* 0x000c780001007387 */ /* 0x0005e20000100800 */
[----:B---3--:R-:W-:-:S03]  /*b4a0*/  IADD3.X R2, PT, PT, R35, UR56, RZ, P1, !PT ;  /* 0x0000003823027c10 */ /* 0x008fc60008ffe4ff */
[----:B------:R-:W-:Y:S01]  /*b4b0*/  STL [R1+0xc7c], R3 ;  /* 0x000c7c0301007387 */ /* 0x000fe20000100800 */
[----:B--2---:R-:W-:-:S03]  /*b4c0*/  IADD3.X R0, PT, PT, R49, UR56, RZ, P3, !PT ;  /* 0x0000003831007c10 */ /* 0x004fc60009ffe4ff */
[----:B------:R-:W2:Y:S04]  /*b4d0*/  LDL.LU.64 R12, [R1+0x10] ;  /* 0x00001000010c7983 */ /* 0x000ea80000300a00 */
[----:B------:R3:W-:Y:S04]  /*b4e0*/  STL [R1+0xca0], R2 ;  /* 0x000ca00201007387 */ /* 0x0007e80000100800 */
[----:B------:R-:W2:Y:S04]  /*b4f0*/  LDL.LU.64 R10, [R1+0x18] ;  /* 0x00001800010a7983 */ /* 0x000ea80000300a00 */
[----:B0-----:R0:W-:Y:S04]  /*b500*/  STL [R1+0xc60], R0 ;  /* 0x000c600001007387 */ /* 0x0011e80000100800 */
[----:B------:R-:W2:Y:S04]  /*b510*/  LDL.LU.64 R28, [R1+0x20] ;  /* 0x00002000011c7983 */ /* 0x000ea80000300a00 */
[----:B------:R-:W2:Y:S01]  /*b520*/  LDL.LU.64 R26, [R1+0x28] ;  /* 0x00002800011a7983 */ /* 0x000ea20000300a00 */
[----:B---3--:R-:W-:-:S02]  /*b530*/  IADD3.X R2, PT, PT, R47, UR56, RZ, P4, !PT ;  /* 0x000000382f027c10 */ /* 0x008fc4000a7fe4ff */
[----:B0-----:R-:W-:Y:S02]  /*b540*/  IADD3.X R0, PT, PT, R45, UR56, RZ, P5, !PT ;  /* 0x000000382d007c10 */ /* 0x001fe4000affe4ff */
[----:B------:R-:W-:Y:S01]  /*b550*/  IADD3 R3, P1, PT, R42, UR58, RZ ;  /* 0x0000003a2a037c10 */ /* 0x000fe2000ff3e0ff */
[----:B------:R0:W-:Y:S04]  /*b560*/  STL [R1+0xc64], R2 ;  /* 0x000c640201007387 */ /* 0x0001e80000100800 */
[----:B------:R3:W-:Y:S01]  /*b570*/  STL [R1+0xc68], R0 ;  /* 0x000c680001007387 */ /* 0x0007e20000100800 */
[----:B0-----:R-:W-:-:S03]  /*b580*/  IADD3 R2, P3, PT, R88, UR58, RZ ;  /* 0x0000003a58027c10 */ /* 0x001fc6000ff7e0ff */
[----:B------:R0:W-:Y:S01]  /*b590*/  STL [R1+0xc70], R3 ;  /* 0x000c700301007387 */ /* 0x0001e20000100800 */
[----:B---3--:R-:W-:-:S03]  /*b5a0*/  IADD3 R0, P4, PT, R86, UR58, RZ ;  /* 0x0000003a56007c10 */ /* 0x008fc6000ff9e0ff */
[----:B------:R3:W-:Y:S01]  /*b5b0*/  STL [R1+0xb10], R2 ;  /* 0x000b100201007387 */ /* 0x0007e20000100800 */
[----:B0-----:R-:W-:-:S03]  /*b5c0*/  IADD3 R3, P5, PT, R84, UR58, RZ ;  /* 0x0000003a54037c10 */ /* 0x001fc6000ffbe0ff */
[----:B------:R0:W-:Y:S01]  /*b5d0*/  STL [R1+0xb14], R0 ;  /* 0x000b140001007387 */ /* 0x0001e20000100800 */
[----:B---3--:R-:W-:-:S03]  /*b5e0*/  IADD3.X R2, PT, PT, R43, UR56, RZ, P1, !PT ;  /* 0x000000382b027c10 */ /* 0x008fc60008ffe4ff */
[----:B------:R3:W-:Y:S04]  /*b5f0*/  STL [R1+0xb18], R3 ;  /* 0x000b180301007387 */ /* 0x0007e80000100800 */
[----:B------:R-:W2:Y:S01]  /*b600*/  LDL.LU.64 R8, [R1+0x30] ;  /* 0x0000300001087983 */ /* 0x000ea20000300a00 */
[----:B0-----:R-:W-:-:S03]  /*b610*/  IADD3.X R0, PT, PT, R89, UR56, RZ, P3, !PT ;  /* 0x0000003859007c10 */ /* 0x001fc60009ffe4ff */
[----:B------:R0:W-:Y:S04]  /*b620*/  STL [R1+0xc6c], R2 ;  /* 0x000c6c0201007387 */ /* 0x0001e80000100800 */
[----:B------:R-:W2:Y:S01]  /*b630*/  LDL.LU.64 R6, [R1+0x38] ;  /* 0x0000380001067983 */ /* 0x000ea20000300a00 */
[----:B---3--:R-:W-:-:S03]  /*b640*/  IADD3 R3, P1, PT, R82, UR58, RZ ;  /* 0x0000003a52037c10 */ /* 0x008fc6000ff3e0ff */
[----:B------:R3:W-:Y:S01]  /*b650*/  STL [R1+0xafc], R0 ;  /* 0x000afc0001007387 */ /* 0x0007e20000100800 */
[----:B0-----:R-:W-:-:S03]  /*b660*/  IADD3.X R2, PT, PT, R87, UR56, RZ, P4, !PT ;  /* 0x0000003857027c10 */ /* 0x001fc6000a7fe4ff */
[----:B------:R-:W2:Y:S04]  /*b670*/  LDL.LU.64 R24, [R1+0x40] ;  /* 0x0000400001187983 */ /* 0x000ea80000300a00 */
[----:B------:R-:W2:Y:S01]  /*b680*/  LDL.LU.64 R22, [R1+0x48] ;  /* 0x0000480001167983 */ /* 0x000ea20000300a00 */
[----:B---3--:R-:W-:-:S03]  /*b690*/  IADD3.X R0, PT, PT, R85, UR56, RZ, P5, !PT ;  /* 0x0000003855007c10 */ /* 0x008fc6000affe4ff */
[----:B------:R0:W-:Y:S04]  /*b6a0*/  STL [R1+0xb00], R2 ;  /* 0x000b000201007387 */ /* 0x0001e80000100800 */
[----:B------:R-:W-:Y:S01]  /*b6b0*/  STL [R1+0xb04], R0 ;  /* 0x000b040001007387 */ /* 0x000fe20000100800 */
[----:B0-----:R-:W-:-:S03]  /*b6c0*/  IADD3 R2, P3, PT, R106, UR58, RZ ;  /* 0x0000003a6a027c10 */ /* 0x001fc6000ff7e0ff */
[----:B------:R-:W-:Y:S04]  /*b6d0*/  STL [R1+0xb0c], R3 ;  /* 0x000b0c0301007387 */ /* 0x000fe80000100800 */
[----:B------:R0:W-:Y:S02]  /*b6e0*/  STL [R1+0xad0], R2 ;  /* 0x000ad00201007387 */ /* 0x0001e40000100800 */
[----:B0-----:R-:W-:Y:S02]  /*b6f0*/  IADD3.X R2, PT, PT, R83, UR56, RZ, P1, !PT ;  /* 0x0000003853027c10 */ /* 0x001fe40008ffe4ff */
[----:B----4-:R-:W-:-:S05]  /*b700*/  IADD3 R0, P4, PT, R20, UR58, RZ ;  /* 0x0000003a14007c10 */ /* 0x010fca000ff9e0ff */
[----:B------:R0:W-:Y:S01]  /*b710*/  STL [R1+0xad4], R0 ;  /* 0x000ad40001007387 */ /* 0x0001e20000100800 */
[----:B------:R-:W-:-:S05]  /*b720*/  IADD3 R3, P5, PT, R18, UR58, RZ ;  /* 0x0000003a12037c10 */ /* 0x000fca000ffbe0ff */
[----:B------:R-:W-:Y:S01]  /*b730*/  STL [R1+0xad8], R3 ;  /* 0x000ad80301007387 */ /* 0x000fe20000100800 */
[----:B0-----:R-:W-:-:S03]  /*b740*/  IADD3.X R0, PT, PT, R107, UR56, RZ, P3, !PT ;  /* 0x000000386b007c10 */ /* 0x001fc60009ffe4ff */
[----:B------:R-:W3:Y:S04]  /*b750*/  LDL.LU.64 R4, [R1+0x50] ;  /* 0x0000500001047983 */ /* 0x000ee80000300a00 */
[----:B------:R0:W-:Y:S01]  /*b760*/  STL [R1+0xb08], R2 ;  /* 0x000b080201007387 */ /* 0x0001e20000100800 */
[----:B------:R-:W-:-:S03]  /*b770*/  IADD3.X R20, PT, PT, R21, UR56, RZ, P4, !PT ;  /* 0x0000003815147c10 */ /* 0x000fc6000a7fe4ff */
[----:B0-----:R-:W4:Y:S04]  /*b780*/  LDL.LU.64 R2, [R1+0x58] ;  /* 0x0000580001027983 */ /* 0x001f280000300a00 */
[----:B------:R0:W-:Y:S04]  /*b790*/  STL [R1+0xaac], R0 ;  /* 0x000aac0001007387 */ /* 0x0001e80000100800 */
[----:B------:R-:W4:Y:S04]  /*b7a0*/  LDL.LU.64 R16, [R1+0x60] ;  /* 0x0000600001107983 */ /* 0x000f280000300a00 */
[----:B------:R-:W4:Y:S01]  /*b7b0*/  LDL.LU.64 R14, [R1+0x68] ;  /* 0x00006800010e7983 */ /* 0x000f220000300a00 */
[----:B0-----:R-:W-:-:S03]  /*b7c0*/  IADD3.X R0, PT, PT, R19, UR56, RZ, P5, !PT ;  /* 0x0000003813007c10 */ /* 0x001fc6000affe4ff */
[----:B------:R-:W-:Y:S01]  /*b7d0*/  STL [R1+0xab0], R20 ;  /* 0x000ab01401007387 */ /* 0x000fe20000100800 */
[----:B--2---:R-:W-:-:S03]  /*b7e0*/  IADD3 R19, P1, PT, R12, UR58, RZ ;  /* 0x0000003a0c137c10 */ /* 0x004fc6000ff3e0ff */
[----:B------:R0:W-:Y:S04]  /*b7f0*/  STL [R1+0xab4], R0 ;  /* 0x000ab40001007387 */ /* 0x0001e80000100800 */
[----:B------:R2:W-:Y:S01]  /*b800*/  STL [R1+0xac0], R19 ;  /* 0x000ac01301007387 */ /* 0x0005e20000100800 */
[----:B------:R-:W-:-:S05]  /*b810*/  IADD3 R18, P3, PT, R10, UR58, RZ ;  /* 0x0000003a0a127c10 */ /* 0x000fca000ff7e0ff */
[----:B------:R1:W-:Y:S01]  /*b820*/  STL [R1+0xa90], R18 ;  /* 0x000a901201007387 */ /* 0x0003e20000100800 */
[----:B0-----:R-:W-:Y:S02]  /*b830*/  IADD3 R0, P4, PT, R28, UR58, RZ ;  /* 0x0000003a1c007c10 */ /* 0x001fe4000ff9e0ff */
[----:B--2---:R-:W-:-:S03]  /*b840*/  IADD3 R19, P5, PT, R26, UR58, RZ ;  /* 0x0000003a1a137c10 */ /* 0x004fc6000ffbe0ff */
[----:B------:R0:W-:Y:S01]  /*b850*/  STL [R1+0xa94], R0 ;  /* 0x000a940001007387 */ /* 0x0001e20000100800 */
[----:B-1----:R-:W-:-:S03]  /*b860*/  IADD3.X R18, PT, PT, R13, UR56, RZ, P1, !PT ;  /* 0x000000380d127c10 */ /* 0x002fc60008ffe4ff */
[----:B------:R-:W-:Y:S04]  /*b870*/  STL [R1+0xa98], R19 ;  /* 0x000a981301007387 */ /* 0x000fe80000100800 */
[----:B------:R-:W2:Y:S01]  /*b880*/  LDL.LU.64 R12, [R1+0x70] ;  /* 0x00007000010c7983 */ /* 0x000ea20000300a00 */
[----:B0-----:R-:W-:-:S03]  /*b890*/  IADD3.X R0, PT, PT, R11, UR56, RZ, P3, !PT ;  /* 0x000000380b007c10 */ /* 0x001fc60009ffe4ff */
[----:B------:R0:W-:Y:S04]  /*b8a0*/  STL [R1+0xab8], R18 ;  /* 0x000ab81201007387 */ /* 0x0001e80000100800 */
[----:B------:R-:W2:Y:S04]  /*b8b0*/  LDL.LU.64 R10, [R1+0x78] ;  /* 0x00007800010a7983 */ /* 0x000ea80000300a00 */
[----:B------:R1:W-:Y:S04]  /*b8c0*/  STL [R1+0xa7c], R0 ;  /* 0x000a7c0001007387 */ /* 0x0003e80000100800 */
[----:B------:R-:W2:Y:S04]  /*b8d0*/  LDL.LU.64 R20, [R1+0x80] ;  /* 0x0000800001147983 */ /* 0x000ea80000300a00 */
[----:B0-----:R-:W2:Y:S01]  /*b8e0*/  LDL.LU.64 R18, [R1+0x88] ;  /* 0x0000880001127983 */ /* 0x001ea20000300a00 */
[----:B------:R-:W-:-:S02]  /*b8f0*/  IADD3.X R28, PT, PT, R29, UR56, RZ, P4, !PT ;  /* 0x000000381d1c7c10 */ /* 0x000fc4000a7fe4ff */
[----:B-1----:R-:W-:Y:S02]  /*b900*/  IADD3.X R0, PT, PT, R27, UR56, RZ, P5, !PT ;  /* 0x000000381b007c10 */ /* 0x002fe4000affe4ff */
[----:B------:R-:W-:Y:S01]  /*b910*/  IADD3 R27, P1, PT, R8, UR58, RZ ;  /* 0x0000003a081b7c10 */ /* 0x000fe2000ff3e0ff */
[----:B------:R-:W-:Y:S04]  /*b920*/  STL [R1+0xa80], R28 ;  /* 0x000a801c01007387 */ /* 0x000fe80000100800 */
[----:B------:R0:W-:Y:S01]  /*b930*/  STL [R1+0xa84], R0 ;  /* 0x000a840001007387 */ /* 0x0001e20000100800 */
[----:B------:R-:W-:-:S03]  /*b940*/  IADD3 R26, P3, PT, R6, UR58, RZ ;  /* 0x0000003a061a7c10 */ /* 0x000fc6000ff7e0ff */
[----:B------:R1:W-:Y:S04]  /*b950*/  STL [R1+0xa8c], R27 ;  /* 0x000a8c1b01007387 */ /* 0x0003e80000100800 */
[----:B------:R1:W-:Y:S01]  /*b960*/  STL [R1+0xa50], R26 ;  /* 0x000a501a01007387 */ /* 0x0003e20000100800 */
[----:B0-----:R-:W-:Y:S02]  /*b970*/  IADD3 R0, P4, PT, R24, UR58, RZ ;  /* 0x0000003a18007c10 */ /* 0x001fe4000ff9e0ff */
[----:B-1----:R-:W-:-:S03]  /*b980*/  IADD3 R27, P5, PT, R22, UR58, RZ ;  /* 0x0000003a161b7c10 */ /* 0x002fc6000ffbe0ff */
[----:B------:R0:W-:Y:S01]  /*b990*/  STL [R1+0xa54], R0 ;  /* 0x000a540001007387 */ /* 0x0001e20000100800 */
[----:B------:R-:W-:-:S03]  /*b9a0*/  IADD3.X R26, PT, PT, R9, UR56, RZ, P1, !PT ;  /* 0x00000038091a7c10 */ /* 0x000fc60008ffe4ff */
[----:B------:R-:W-:Y:S01]  /*b9b0*/  STL [R1+0xa58], R27 ;  /* 0x000a581b01007387 */ /* 0x000fe20000100800 */
[----:B------:R-:W-:-:S03]  /*b9c0*/  IADD3.X R24, PT, PT, R25, UR56, RZ, P4, !PT ;  /* 0x0000003819187c10 */ /* 0x000fc6000a7fe4ff */
[----:B------:R-:W2:Y:S01]  /*b9d0*/  LDL.LU.64 R8, [R1+0x90] ;  /* 0x0000900001087983 */ /* 0x000ea20000300a00 */
[----:B0-----:R-:W-:-:S03]  /*b9e0*/  IADD3.X R0, PT, PT, R7, UR56, RZ, P3, !PT ;  /* 0x0000003807007c10 */ /* 0x001fc60009ffe4ff */
[----:B------:R0:W-:Y:S04]  /*b9f0*/  STL [R1+0xa88], R26 ;  /* 0x000a881a01007387 */ /* 0x0001e80000100800 */
[----:B------:R-:W2:Y:S04]  /*ba00*/  LDL.LU.64 R6, [R1+0x98] ;  /* 0x0000980001067983 */ /* 0x000ea80000300a00 */
[----:B------:R1:W-:Y:S04]  /*ba10*/  STL [R1+0xa3c], R0 ;  /* 0x000a3c0001007387 */ /* 0x0003e80000100800 */
[----:B------:R-:W2:Y:S04]  /*ba20*/  LDL.LU.64 R28, [R1+0xa0] ;  /* 0x0000a000011c7983 */ /* 0x000ea80000300a00 */
[----:B0-----:R-:W2:Y:S01]  /*ba30*/  LDL.LU.64 R26, [R1+0xa8] ;  /* 0x0000a800011a7983 */ /* 0x001ea20000300a00 */
[----:B-1----:R-:W-:-:S03]  /*ba40*/  IADD3.X R0, PT, PT, R23, UR56, RZ, P5, !PT ;  /* 0x0000003817007c10 */ /* 0x002fc6000affe4ff */
[----:B------:R-:W-:Y:S04]  /*ba50*/  STL [R1+0xa40], R24 ;  /* 0x000a401801007387 */ /* 0x000fe80000100800 */
[----:B------:R0:W-:Y:S01]  /*ba60*/  STL [R1+0xa44], R0 ;  /* 0x000a440001007387 */ /* 0x0001e20000100800 */
[----:B---3--:R-:W-:-:S05]  /*ba70*/  IADD3 R23, P1, PT, R4, UR58, RZ ;  /* 0x0000003a04177c10 */ /* 0x008fca000ff3e0ff */
[----:B------:R1:W-:Y:S01]  /*ba80*/  STL [R1+0xa4c], R23 ;  /* 0x000a4c1701007387 */ /* 0x0003e20000100800 */
[----:B----4-:R-:W-:-:S05]  /*ba90*/  IADD3 R22, P3, PT, R2, UR58, RZ ;  /* 0x0000003a02167c10 */ /* 0x010fca000ff7e0ff */
[----:B------:R3:W-:Y:S01]  /*baa0*/  STL [R1+0xa30], R22 ;  /* 0x000a301601007387 */ /* 0x0007e20000100800 */
[----:B0-----:R-:W-:Y:S02]  /*bab0*/  IADD3 R0, P4, PT, R16, UR58, RZ ;  /* 0x0000003a10007c10 */ /* 0x001fe4000ff9e0ff */
[----:B-1----:R-:W-:-:S03]  /*bac0*/  IADD3 R23, P5, PT, R14, UR58, RZ ;  /* 0x0000003a0e177c10 */ /* 0x002fc6000ffbe0ff */
[----:B------:R0:W-:Y:S01]  /*bad0*/  STL [R1+0xa34], R0 ;  /* 0x000a340001007387 */ /* 0x0001e20000100800 */
[----:B---3--:R-:W-:-:S03]  /*bae0*/  IADD3.X R22, PT, PT, R5, UR56, RZ, P1, !PT ;  /* 0x0000003805167c10 */ /* 0x008fc60008ffe4ff */
[----:B------:R-:W-:Y:S04]  /*baf0*/  STL [R1+0xa38], R23 ;  /* 0x000a381701007387 */ /* 0x000fe80000100800 */
[----:B------:R-:W3:Y:S01]  /*bb00*/  LDL.LU.64 R4, [R1+0xb0] ;  /* 0x0000b00001047983 */ /* 0x000ee20000300a00 */
[----:B0-----:R-:W-:-:S03]  /*bb10*/  IADD3.X R0, PT, PT, R3, UR56, RZ, P3, !PT ;  /* 0x0000003803007c10 */ /* 0x001fc60009ffe4ff */
[----:B------:R0:W-:Y:S04]  /*bb20*/  STL [R1+0xa48], R22 ;  /* 0x000a481601007387 */ /* 0x0001e80000100800 */
[----:B------:R-:W4:Y:S04]  /*bb30*/  LDL.LU.64 R2, [R1+0xb8] ;  /* 0x0000b80001027983 */ /* 0x000f280000300a00 */
[----:B------:R1:W-:Y:S04]  /*bb40*/  STL [R1+0xa1c], R0 ;  /* 0x000a1c0001007387 */ /* 0x0003e80000100800 */
[----:B------:R-:W4:Y:S01]  /*bb50*/  LDL.LU.64 R24, [R1+0xc0] ;  /* 0x0000c00001187983 */ /* 0x000f220000300a00 */
[----:B------:R-:W-:-:S03]  /*bb60*/  IADD3.X R16, PT, PT, R17, UR56, RZ, P4, !PT ;  /* 0x0000003811107c10 */ /* 0x000fc6000a7fe4ff */
[----:B0-----:R-:W4:Y:S01]  /*bb70*/  LDL.LU.64 R22, [R1+0xc8] ;  /* 0x0000c80001167983 */ /* 0x001f220000300a00 */
[----:B-1----:R-:W-:-:S03]  /*bb80*/  IADD3.X R0, PT, PT, R15, UR56, RZ, P5, !PT ;  /* 0x000000380f007c10 */ /* 0x002fc6000affe4ff */
[----:B------:R-:W-:Y:S01]  /*bb90*/  STL [R1+0xa20], R16 ;  /* 0x000a201001007387 */ /* 0x000fe20000100800 */
[----:B--2---:R-:W-:-:S03]  /*bba0*/  IADD3 R14, P1, PT, R12, UR58, RZ ;  /* 0x0000003a0c0e7c10 */ /* 0x004fc6000ff3e0ff */
[----:B------:R0:W-:Y:S04]  /*bbb0*/  STL [R1+0xa24], R0 ;  /* 0x000a240001007387 */ /* 0x0001e80000100800 */
[----:B------:R1:W-:Y:S01]  /*bbc0*/  STL [R1+0xa2c], R14 ;  /* 0x000a2c0e01007387 */ /* 0x0003e20000100800 */
[----:B------:R-:W-:Y:S02]  /*bbd0*/  IADD3 R15, P3, PT, R10, UR58, RZ ;  /* 0x0000003a0a0f7c10 */ /* 0x000fe4000ff7e0ff */
[----:B------:R-:W-:Y:S02]  /*bbe0*/  IADD3.X R12, PT, PT, R13, UR56, RZ, P1, !PT ;  /* 0x000000380d0c7c10 */ /* 0x000fe40008ffe4ff */
[----:B0-----:R-:W-:Y:S01]  /*bbf0*/  IADD3 R0, P4, PT, R20, UR58, RZ ;  /* 0x0000003a14007c10 */ /* 0x001fe2000ff9e0ff */
[----:B------:R-:W-:Y:S01]  /*bc00*/  STL [R1+0xa04], R15 ;  /* 0x000a040f01007387 */ /* 0x000fe20000100800 */
[----:B-1----:R-:W-:-:S03]  /*bc10*/  IADD3 R14, P5, PT, R18, UR58, RZ ;  /* 0x0000003a120e7c10 */ /* 0x002fc6000ffbe0ff */
[----:B------:R0:W-:Y:S04]  /*bc20*/  STL [R1+0xa08], R0 ;  /* 0x000a080001007387 */ /* 0x0001e80000100800 */
[----:B------:R1:W-:Y:S04]  /*bc30*/  STL [R1+0xa0c], R14 ;  /* 0x000a0c0e01007387 */ /* 0x0003e80000100800 */
[----:B------:R-:W2:Y:S01]  /*bc40*/  LDL.LU.64 R16, [R1+0xd0] ;  /* 0x0000d00001107983 */ /* 0x000ea20000300a00 */
[----:B0-----:R-:W-:-:S03]  /*bc50*/  IADD3.X R0, PT, PT, R11, UR56, RZ, P3, !PT ;  /* 0x000000380b007c10 */ /* 0x001fc60009ffe4ff */
[----:B------:R0:W-:Y:S04]  /*bc60*/  STL [R1+0xa28], R12 ;  /* 0x000a280c01007387 */ /* 0x0001e80000100800 */
[----:B-1----:R-:W2:Y:S04]  /*bc70*/  LDL.LU.64 R14, [R1+0xd8] ;  /* 0x0000d800010e7983 */ /* 0x002ea80000300a00 */
[----:B------:R1:W-:Y:S04]  /*bc80*/  STL [R1+0x61c], R0 ;  /* 0x00061c0001007387 */ /* 0x0003e80000100800 */
[----:B0-----:R-:W2:Y:S04]  /*bc90*/  LDL.LU.64 R12, [R1+0xe0] ;  /* 0x0000e000010c7983 */ /* 0x001ea80000300a00 */
[----:B------:R-:W2:Y:S01]  /*bca0*/  LDL.LU.64 R10, [R1+0xe8] ;  /* 0x0000e800010a7983 */ /* 0x000ea20000300a00 */
        /* <DEDUP_REMOVED lines=46> */
[----:B------:R-:W-:-:S05]  /*bf90*/  IADD3 R22, P3, PT, R14, UR58, RZ ;  /* 0x0000003a0e167c10 */ /* 0x000fca000ff7e0ff */
[----:B------:R2:W-:Y:S01]  /*bfa0*/  STL [R1+0xa10], R22 ;  /* 0x000a101601007387 */ /* 0x0005e20000100800 */
[----:B0-----:R-:W-:Y:S02]  /*bfb0*/  IADD3 R0, P4, PT, R12, UR58, RZ ;  /* 0x0000003a0c007c10 */ /* 0x001fe4000ff9e0ff */
[----:B-1----:R-:W-:-:S03]  /*bfc0*/  IADD3 R23, P5, PT, R10, UR58, RZ ;  /* 0x0000003a0a177c10 */ /* 0x002fc6000ffbe0ff */
[----:B------:R0:W-:Y:S01]  /*bfd0*/  STL [R1+0xa14], R0 ;  /* 0x000a140001007387 */ /* 0x0001e20000100800 */
[----:B--2---:R-:W-:-:S03]  /*bfe0*/  IADD3.X R22, PT, PT, R17, UR56, RZ, P1, !PT ;  /* 0x0000003811167c10 */ /* 0x004fc60008ffe4ff */
        /* <DEDUP_REMOVED lines=14> */
[----:B------:R1:W-:Y:S01]  /*c0d0*/  STL [R1+0xa00], R10 ;  /* 0x000a000a01007387 */ /* 0x0003e20000100800 */
[----:B------:R-:W-:Y:S02]  /*c0e0*/  IADD3.X R8, PT, PT, R9, UR56, RZ, P1, !PT ;  /* 0x0000003809087c10 */ /* 0x000fe40008ffe4ff */
[----:B0-----:R-:W-:Y:S01]  /*c0f0*/  IADD3 R0, P4, PT, R20, UR58, RZ ;  /* 0x0000003a14007c10 */ /* 0x001fe2000ff9e0ff */
[----:B------:R-:W-:Y:S01]  /*c100*/  STL [R1+0x610], R11 ;  /* 0x0006100b01007387 */ /* 0x000fe20000100800 */
[----:B-1----:R-:W-:-:S03]  /*c110*/  IADD3 R10, P5, PT, R18, UR58, RZ ;  /* 0x0000003a120a7c10 */ /* 0x002fc6000ffbe0ff */
[----:B------:R0:W-:Y:S04]  /*c120*/  STL [R1+0x614], R0 ;  /* 0x0006140001007387 */ /* 0x0001e80000100800 */
[----:B------:R1:W-:Y:S01]  /*c130*/  STL [R1+0x618], R10 ;  /* 0x0006180a01007387 */ /* 0x0003e20000100800 */
[----:B------:R-:W-:-:S03]  /*c140*/  IADD3.X R20, PT, PT, R21, UR56, RZ, P4, !PT ;  /* 0x0000003815147c10 */ /* 0x000fc6000a7fe4ff */
[----:B------:R-:W2:Y:S01]  /*c150*/  LDL.LU.64 R12, [R1+0x150] ;  /* 0x00015000010c7983 */ /* 0x000ea20000300a00 */
[----:B0-----:R-:W-:-:S03]  /*c160*/  IADD3.X R0, PT, PT, R7, UR56, RZ, P3, !PT ;  /* 0x0000003807007c10 */ /* 0x001fc60009ffe4ff */
[----:B------:R0:W-:Y:S04]  /*c170*/  STL [R1+0x638], R8 ;  /* 0x0006380801007387 */ /* 0x0001e80000100800 */
[----:B-1----:R-:W2:Y:S04]  /*c180*/  LDL.LU.64 R10, [R1+0x158] ;  /* 0x00015800010a7983 */ /* 0x002ea80000300a00 */
[----:B------:R1:W-:Y:S04]  /*c190*/  STL [R1+0x5fc], R0 ;  /* 0x0005fc0001007387 */ /* 0x0003e80000100800 */
[----:B0-----:R-:W2:Y:S04]  /*c1a0*/  LDL.LU.64 R8, [R1+0x160] ;  /* 0x0001600001087983 */ /* 0x001ea80000300a00 */
[----:B------:R-:W2:Y:S01]  /*c1b0*/  LDL.LU.64 R6, [R1+0x168] ;  /* 0x0001680001067983 */ /* 0x000ea20000300a00 */
        /* <DEDUP_REMOVED lines=65> */
[----:B----4-:R-:W-:Y:S02]  /*c5d0*/  IADD3 R7, P3, PT, R2, UR58, RZ ;  /* 0x0000003a02077c10 */ /* 0x010fe4000ff7e0ff */
[----:B------:R-:W-:Y:S02]  /*c5e0*/  IADD3.X R4, PT, PT, R5, UR56, RZ, P1, !PT ;  /* 0x0000003805047c10 */ /* 0x000fe40008ffe4ff */
[----:B0-----:R-:W-:Y:S01]  /*c5f0*/  IADD3 R0, P4, PT, R20, UR58, RZ ;  /* 0x0000003a14007c10 */ /* 0x001fe2000ff9e0ff */
[----:B------:R-:W-:Y:S01]  /*c600*/  STL [R1+0x57c], R7 ;  /* 0x00057c0701007387 */ /* 0x000fe20000100800 */
[----:B-1----:R-:W-:-:S03]  /*c610*/  IADD3 R6, P5, PT, R18, UR58, RZ ;  /* 0x0000003a12067c10 */ /* 0x002fc6000ffbe0ff */
[----:B------:R0:W-:Y:S04]  /*c620*/  STL [R1+0x580], R0 ;  /* 0x0005800001007387 */ /* 0x0001e80000100800 */
[----:B------:R-:W-:Y:S04]  /*c630*/  STL [R1+0x584], R6 ;  /* 0x0005840601007387 */ /* 0x000fe80000100800 */
[----:B------:R-:W3:Y:S01]  /*c640*/  LDL.LU.64 R8, [R1+0x1d0] ;  /* 0x0001d00001087983 */ /* 0x000ee20000300a00 */
[----:B0-----:R-:W-:-:S03]  /*c650*/  IADD3.X R0, PT, PT, R3, UR56, RZ, P3, !PT ;  /* 0x0000003803007c10 */ /* 0x001fc60009ffe4ff */
[----:B------:R0:W-:Y:S01]  /*c660*/  STL [R1+0x594], R4 ;  /* 0x0005940401007387 */ /* 0x0001e20000100800 */
[----:B------:R-:W-:-:S03]  /*c670*/  IADD3.X R20, PT, PT, R21, UR56, RZ, P4, !PT ;  /* 0x0000003815147c10 */ /* 0x000fc6000a7fe4ff */
[----:B0-----:R-:W4:Y:S04]  /*c680*/  LDL.LU.64 R4, [R1+0x1d8] ;  /* 0x0001d80001047983 */ /* 0x001f280000300a00 */
[----:B------:R0:W-:Y:S04]  /*c690*/  STL [R1+0x178], R0 ;  /* 0x0001780001007387 */ /* 0x0001e80000100800 */
[----:B------:R-:W4:Y:S04]  /*c6a0*/  LDL.LU.64 R6, [R1+0x1e0] ;  /* 0x0001e00001067983 */ /* 0x000f280000300a00 */
[----:B------:R-:W4:Y:S01]  /*c6b0*/  LDL.LU.64 R2, [R1+0x1e8] ;  /* 0x0001e80001027983 */ /* 0x000f220000300a00 */
[----:B0-----:R-:W-:-:S02]  /*c6c0*/  IADD3.X R0, PT, PT, R19, UR56, RZ, P5, !PT ;  /* 0x0000003813007c10 */ /* 0x001fc4000affe4ff */
[----:B--2---:R-:W-:Y:S01]  /*c6d0*/  IADD3 R18, P1, PT, R16, UR58, RZ ;  /* 0x0000003a10127c10 */ /* 0x004fe2000ff3e0ff */
        /* <DEDUP_REMOVED lines=43> */
[----:B------:R-:W-:Y:S02]  /*c990*/  IADD3.X R8, PT, PT, R9, UR56, RZ, P1, !PT ;  /* 0x0000003809087c10 */ /* 0x000fe40008ffe4ff */
[----:B----4-:R-:W-:Y:S02]  /*c9a0*/  IADD3 R23, P3, PT, R4, UR58, RZ ;  /* 0x0000003a04177c10 */ /* 0x010fe4000ff7e0ff */
[----:B0-----:R-:W-:-:S03]  /*c9b0*/  IADD3 R0, P4, PT, R6, UR58, RZ ;  /* 0x0000003a06007c10 */ /* 0x001fc6000ff9e0ff */
[----:B------:R-:W-:Y:S01]  /*c9c0*/  STL [R1+0x12c], R23 ;  /* 0x00012c1701007387 */ /* 0x000fe20000100800 */
[----:B-1----:R-:W-:-:S03]  /*c9d0*/  IADD3 R22, P5, PT, R2, UR58, RZ ;  /* 0x0000003a02167c10 */ /* 0x002fc6000ffbe0ff */
[----:B------:R0:W-:Y:S04]  /*c9e0*/  STL [R1+0x130], R0 ;  /* 0x0001300001007387 */ /* 0x0001e80000100800 */
[----:B------:R1:W-:Y:S04]  /*c9f0*/  STL [R1+0x134], R22 ;  /* 0x0001341601007387 */ /* 0x0003e80000100800 */
[----:B------:R-:W3:Y:S01]  /*ca00*/  LDL.LU.64 R24, [R1+0x230] ;  /* 0x0002300001187983 */ /* 0x000ee20000300a00 */
[----:B0-----:R-:W-:-:S03]  /*ca10*/  IADD3.X R0, PT, PT, R5, UR56, RZ, P3, !PT ;  /* 0x0000003805007c10 */ /* 0x001fc60009ffe4ff */
[----:B------:R0:W-:Y:S04]  /*ca20*/  STL [R1+0x144], R8 ;  /* 0x0001440801007387 */ /* 0x0001e80000100800 */
[----:B-1----:R-:W4:Y:S04]  /*ca30*/  LDL.LU.64 R22, [R1+0x238] ;  /* 0x0002380001167983 */ /* 0x002f280000300a00 */
[----:B------:R2:W-:Y:S04]  /*ca40*/  STL [R1+0x118], R0 ;  /* 0x0001180001007387 */ /* 0x0005e80000100800 */
[----:B0-----:R-:W4:Y:S01]  /*ca50*/  LDL.LU.64 R8, [R1+0x240] ;  /* 0x0002400001087983 */ /* 0x001f220000300a00 */
[----:B------:R-:W-:-:S03]  /*ca60*/  IADD3.X R6, PT, PT, R7, UR56, RZ, P4, !PT ;  /* 0x0000003807067c10 */ /* 0x000fc6000a7fe4ff */
[----:B------:R-:W4:Y:S01]  /*ca70*/  LDL.LU.64 R4, [R1+0x248] ;  /* 0x0002480001047983 */ /* 0x000f220000300a00 */
[----:B------:R-:W-:Y:S02]  /*ca80*/  IADD3.X R2, PT, PT, R3, UR56, RZ, P5, !PT ;  /* 0x0000003803027c10 */ /* 0x000fe4000affe4ff */
[----:B--2---:R-:W-:Y:S01]  /*ca90*/  IADD3 R0, P1, PT, R20, UR58, RZ ;  /* 0x0000003a14007c10 */ /* 0x004fe2000ff3e0ff */
[----:B------:R-:W-:Y:S04]  /*caa0*/  STL [R1+0x11c], R6 ;  /* 0x00011c0601007387 */ /* 0x000fe80000100800 */
[----:B------:R0:W-:Y:S01]  /*cab0*/  STL [R1+0x120], R2 ;  /* 0x0001200201007387 */ /* 0x0001e20000100800 */
[----:B------:R-:W-:-:S03]  /*cac0*/  IADD3 R3, P3, PT, R18, UR58, RZ ;  /* 0x0000003a12037c10 */ /* 0x000fc6000ff7e0ff */
[----:B------:R1:W-:Y:S04]  /*cad0*/  STL [R1+0x128], R0 ;  /* 0x0001280001007387 */ /* 0x0003e80000100800 */
[----:B------:R-:W-:Y:S01]  /*cae0*/  STL [R1+0x10c], R3 ;  /* 0x00010c0301007387 */ /* 0x000fe20000100800 */
[----:B0-----:R-:W-:-:S03]  /*caf0*/  IADD3 R2, P4, PT, R16, UR58, RZ ;  /* 0x0000003a10027c10 */ /* 0x001fc6000ff9e0ff */
[----:B------:R-:W2:Y:S01]  /*cb00*/  LDL.LU.64 R6, [R1+0x250] ;  /* 0x0002500001067983 */ /* 0x000ea20000300a00 */
[----:B------:R-:W-:Y:S02]  /*cb10*/  IADD3.X R30, PT, PT, R21, UR56, RZ, P1, !PT ;  /* 0x00000038151e7c10 */ /* 0x000fe40008ffe4ff */
[----:B-1----:R-:W-:Y:S01]  /*cb20*/  IADD3 R0, P5, PT, R14, UR58, RZ ;  /* 0x0000003a0e007c10 */ /* 0x002fe2000ffbe0ff */
[----:B------:R0:W-:Y:S04]  /*cb30*/  STL [R1+0x110], R2 ;  /* 0x0001100201007387 */ /* 0x0001e80000100800 */
[----:B0-----:R-:W2:Y:S04]  /*cb40*/  LDL.LU.64 R2, [R1+0x258] ;  /* 0x0002580001027983 */ /* 0x001ea80000300a00 */
[----:B------:R0:W-:Y:S04]  /*cb50*/  STL [R1+0x114], R0 ;  /* 0x0001140001007387 */ /* 0x0001e80000100800 */
[----:B------:R-:W2:Y:S04]  /*cb60*/  LDL.LU.64 R20, [R1+0x260] ;  /* 0x0002600001147983 */ /* 0x000ea80000300a00 */
[----:B------:R-:W-:Y:S01]  /*cb70*/  STL [R1+0x124], R30 ;  /* 0x0001241e01007387 */ /* 0x000fe20000100800 */
[----:B0-----:R-:W-:-:S03]  /*cb80*/  IADD3.X R0, PT, PT, R19, UR56, RZ, P3, !PT ;  /* 0x0000003813007c10 */ /* 0x001fc60009ffe4ff */
[----:B------:R-:W2:Y:S01]  /*cb90*/  LDL.LU.64 R18, [R1+0x268] ;  /* 0x0002680001127983 */ /* 0x000ea20000300a00 */
[----:B------:R-:W-:-:S03]  /*cba0*/  IADD3.X R16, PT, PT, R17, UR56, RZ, P4, !PT ;  /* 0x0000003811107c10 */ /* 0x000fc6000a7fe4ff */
[----:B------:R0:W-:Y:S01]  /*cbb0*/  STL [R1+0xf8], R0 ;  /* 0x0000f80001007387 */ /* 0x0001e20000100800 */
[----:B------:R-:W-:-:S03]  /*cbc0*/  IADD3 R14, P1, PT, R12, UR58, RZ ;  /* 0x0000003a0c0e7c10 */ /* 0x000fc6000ff3e0ff */
[----:B------:R-:W-:Y:S01]  /*cbd0*/  STL [R1+0xfc], R16 ;  /* 0x0000fc1001007387 */ /* 0x000fe20000100800 */
[----:B0-----:R-:W-:Y:S02]  /*cbe0*/  IADD3.X R0, PT, PT, R15, UR56, RZ, P5, !PT ;  /* 0x000000380f007c10 */ /* 0x001fe4000affe4ff */
[----:B------:R-:W-:-:S03]  /*cbf0*/  IADD3 R15, P3, PT, R10, UR58, RZ ;  /* 0x0000003a0a0f7c10 */ /* 0x000fc6000ff7e0ff */
[----:B------:R0:W-:Y:S01]  /*cc00*/  STL [R1+0x100], R0 ;  /* 0x0001000001007387 */ /* 0x0001e20000100800 */
[----:B------:R-:W-:-:S03]  /*cc10*/  IADD3.X R12, PT, PT, R13, UR56, RZ, P1, !PT ;  /* 0x000000380d0c7c10 */ /* 0x000fc60008ffe4ff */
[----:B------:R1:W-:Y:S01]  /*cc20*/  STL [R1+0x108], R14 ;  /* 0x0001080e01007387 */ /* 0x0003e20000100800 */
[----:B0-----:R-:W-:-:S03]  /*cc30*/  IADD3 R0, P4, PT, R28, UR58, RZ ;  /* 0x0000003a1c007c10 */ /* 0x001fc6000ff9e0ff */
        /* <DEDUP_REMOVED lines=26> */
[----:B------:R-:W-:Y:S04]  /*cde0*/  STL [R1+0xe4], R24 ;  /* 0x0000e41801007387 */ /* 0x000fe80000100800 */
[----:B------:R-:W4:Y:S01]  /*cdf0*/  LDL.LU.64 R30, [R1+0x298] ;  /* 0x00029800011e7983 */ /* 0x000f220000300a00 */
[----:B------:R-:W-:-:S03]  /*ce00*/  IADD3.X R5, PT, PT, R5, UR56, RZ, P5, !PT ;  /* 0x0000003805057c10 */ /* 0x000fc6000affe4ff */
[----:B------:R0:W-:Y:S01]  /*ce10*/  STL [R1+0xb8], R0 ;  /* 0x0000b80001007387 */ /* 0x0001e20000100800 */
[----:B--2---:R-:W-:Y:S02]  /*ce20*/  IADD3 R4, P1, PT, R6, UR58, RZ ;  /* 0x0000003a06047c10 */ /* 0x004fe4000ff3e0ff */
[----:B0-----:R-:W-:-:S05]  /*ce30*/  IADD3.X R0, PT, PT, R9, UR56, RZ, P4, !PT ;  /* 0x0000003809007c10 */ /* 0x001fca000a7fe4ff */
[----:B------:R0:W-:Y:S04]  /*ce40*/  STL [R1+0xbc], R0 ;  /* 0x0000bc0001007387 */ /* 0x0001e80000100800 */
[----:B------:R-:W-:Y:S04]  /*ce50*/  STL [R1+0xc0], R5 ;  /* 0x0000c00501007387 */ /* 0x000fe80000100800 */
[----:B------:R-:W2:Y:S01]  /*ce60*/  LDL.LU.64 R8, [R1+0x2a0] ;  /* 0x0002a00001087983 */ /* 0x000ea20000300a00 */
[----:B0-----:R-:W-:-:S03]  /*ce70*/  IADD3 R0, P3, PT, R2, UR58, RZ ;  /* 0x0000003a02007c10 */ /* 0x001fc6000ff7e0ff */
[----:B------:R0:W-:Y:S01]  /*ce80*/  STL [R1+0xc8], R4 ;  /* 0x0000c80401007387 */ /* 0x0001e20000100800 */
[----:B------:R-:W-:Y:S02]  /*ce90*/  IADD3.X R22, PT, PT, R7, UR56, RZ, P1, !PT ;  /* 0x0000003807167c10 */ /* 0x000fe40008ffe4ff */
[----:B------:R-:W-:Y:S01]  /*cea0*/  IADD3 R23, P5, PT, R18, UR58, RZ ;  /* 0x0000003a12177c10 */ /* 0x000fe2000ffbe0ff */
[----:B0-----:R-:W2:Y:S04]  /*ceb0*/  LDL.LU.64 R4, [R1+0x2a8] ;  /* 0x0002a80001047983 */ /* 0x001ea80000300a00 */
[----:B------:R0:W-:Y:S02]  /*cec0*/  STL [R1+0xac], R0 ;  /* 0x0000ac0001007387 */ /* 0x0001e40000100800 */
[----:B0-----:R-:W-:-:S05]  /*ced0*/  IADD3 R0, P4, PT, R20, UR58, RZ ;  /* 0x0000003a14007c10 */ /* 0x001fca000ff9e0ff */
[----:B------:R0:W-:Y:S04]  /*cee0*/  STL [R1+0xb0], R0 ;  /* 0x0000b00001007387 */ /* 0x0001e80000100800 */
[----:B------:R-:W-:Y:S04]  /*cef0*/  STL [R1+0xb4], R23 ;  /* 0x0000b41701007387 */ /* 0x000fe80000100800 */
[----:B------:R-:W2:Y:S01]  /*cf00*/  LDL.LU.64 R6, [R1+0x2b0] ;  /* 0x0002b00001067983 */ /* 0x000ea20000300a00 */
[----:B0-----:R-:W-:-:S03]  /*cf10*/  IADD3.X R0, PT, PT, R3, UR56, RZ, P3, !PT ;  /* 0x0000003803007c10 */ /* 0x001fc60009ffe4ff */
[----:B------:R-:W-:Y:S04]  /*cf20*/  STL [R1+0xc4], R22 ;  /* 0x0000c41601007387 */ /* 0x000fe80000100800 */
[----:B------:R-:W2:Y:S04]  /*cf30*/  LDL.LU.64 R2, [R1+0x2b8] ;  /* 0x0002b80001027983 */ /* 0x000ea80000300a00 */
[----:B------:R0:W-:Y:S04]  /*cf40*/  STL [R1+0x98], R0 ;  /* 0x0000980001007387 */ /* 0x0001e80000100800 */
[----:B------:R-:W2:Y:S04]  /*cf50*/  LDL.LU.64 R28, [R1+0x2c0] ;  /* 0x0002c000011c7983 */ /* 0x000ea80000300a00 */
[----:B------:R-:W2:Y:S01]  /*cf60*/  LDL.LU.64 R26, [R1+0x2c8] ;  /* 0x0002c800011a7983 */ /* 0x000ea20000300a00 */
[----:B------:R-:W-:-:S02]  /*cf70*/  IADD3.X R20, PT, PT, R21, UR56, RZ, P4, !PT ;  /* 0x0000003815147c10 */ /* 0x000fc4000a7fe4ff */
[----:B0-----:R-:W-:Y:S02]  /*cf80*/  IADD3.X R0, PT, PT, R19, UR56, RZ, P5, !PT ;  /* 0x0000003813007c10 */ /* 0x001fe4000affe4ff */
[----:B------:R-:W-:Y:S01]  /*cf90*/  IADD3 R18, P1, PT, R16, UR58, RZ ;  /* 0x0000003a10127c10 */ /* 0x000fe2000ff3e0ff */
[----:B------:R-:W-:Y:S01]  /*cfa0*/  STL [R1+0x9c], R20 ;  /* 0x00009c1401007387 */ /* 0x000fe20000100800 */
        /* <DEDUP_REMOVED lines=8> */
[----:B------:R-:W-:Y:S04]  /*d030*/  STL [R1+0x94], R18 ;  /* 0x0000941201007387 */ /* 0x000fe80000100800 */
[----:B------:R-:W2:Y:S01]  /*d040*/  LDL.LU.64 R24, [R1+0x2d0] ;  /* 0x0002d00001187983 */ /* 0x000ea20000300a00 */
[----:B0-----:R-:W-:-:S03]  /*d050*/  IADD3.X R0, PT, PT, R15, UR56, RZ, P3, !PT ;  /* 0x000000380f007c10 */ /* 0x001fc60009ffe4ff */
[----:B------:R0:W-:Y:S04]  /*d060*/  STL [R1+0xa4], R16 ;  /* 0x0000a41001007387 */ /* 0x0001e80000100800 */
[----:B------:R-:W2:Y:S01]  /*d070*/  LDL.LU.64 R22, [R1+0x2d8] ;  /* 0x0002d80001167983 */ /* 0x000ea20000300a00 */
[----:B------:R-:W-:-:S03]  /*d080*/  IADD3.X R11, PT, PT, R11, UR56, RZ, P5, !PT ;  /* 0x000000380b0b7c10 */ /* 0x000fc6000affe4ff */
[----:B------:R1:W-:Y:S04]  /*d090*/  STL [R1+0x78], R0 ;  /* 0x0000780001007387 */ /* 0x0003e80000100800 */
[----:B------:R-:W2:Y:S04]  /*d0a0*/  LDL.LU.64 R20, [R1+0x2e0] ;  /* 0x0002e00001147983 */ /* 0x000ea80000300a00 */
[----:B0-----:R-:W2:Y:S01]  /*d0b0*/  LDL.LU.64 R16, [R1+0x2e8] ;  /* 0x0002e80001107983 */ /* 0x001ea20000300a00 */
[----:B-1----:R-:W-:-:S05]  /*d0c0*/  IADD3.X R0, PT, PT, R13, UR56, RZ, P4, !PT ;  /* 0x000000380d007c10 */ /* 0x002fca000a7fe4ff */
[----:B------:R4:W-:Y:S04]  /*d0d0*/  STL [R1+0x7c], R0 ;  /* 0x00007c0001007387 */ /* 0x0009e80000100800 */
[----:B------:R-:W-:Y:S04]  /*d0e0*/  STL [R1+0x80], R11 ;  /* 0x0000800b01007387 */ /* 0x000fe80000100800 */
[----:B------:R-:W2:Y:S01]  /*d0f0*/  LDL.LU.64 R14, [R1+0x2f0] ;  /* 0x0002f000010e7983 */ /* 0x000ea20000300a00 */
[----:B---3--:R-:W-:-:S05]  /*d100*/  IADD3 R10, P1, PT, R32, UR58, RZ ;  /* 0x0000003a200a7c10 */ /* 0x008fca000ff3e0ff */
[----:B------:R0:W-:Y:S01]  /*d110*/  STL [R1+0x88], R10 ;  /* 0x0000880a01007387 */ /* 0x0001e20000100800 */
[----:B----4-:R-:W-:-:S03]  /*d120*/  IADD3 R0, P3, PT, R30, UR58, RZ ;  /* 0x0000003a1e007c10 */ /* 0x010fc6000ff7e0ff */
[----:B------:R-:W3:Y:S04]  /*d130*/  LDL.LU.64 R12, [R1+0x2f8] ;  /* 0x0002f800010c7983 */ /* 0x000ee80000300a00 */
[----:B------:R2:W-:Y:S01]  /*d140*/  STL [R1+0x6c], R0 ;  /* 0x00006c0001007387 */ /* 0x0005e20000100800 */
[----:B------:R-:W-:-:S03]  /*d150*/  IADD3.X R32, PT, PT, R33, UR56, RZ, P1, !PT ;  /* 0x0000003821207c10 */ /* 0x000fc60008ffe4ff */
[----:B0-----:R-:W4:Y:S04]  /*d160*/  LDL.LU.64 R10, [R1+0x300] ;  /* 0x00030000010a7983 */ /* 0x001f280000300a00 */
[----:B------:R-:W4:Y:S01]  /*d170*/  LDL.LU.64 R18, [R1+0x308] ;  /* 0x0003080001127983 */ /* 0x000f220000300a00 */
[----:B--2---:R-:W-:-:S05]  /*d180*/  IADD3 R0, P4, PT, R8, UR58, RZ ;  /* 0x0000003a08007c10 */ /* 0x004fca000ff9e0ff */
[----:B------:R0:W-:Y:S01]  /*d190*/  STL [R1+0x70], R0 ;  /* 0x0000700001007387 */ /* 0x0001e20000100800 */
[----:B------:R-:W-:Y:S02]  /*d1a0*/  IADD3.X R8, PT, PT, R9, UR56, RZ, P4, !PT ;  /* 0x0000003809087c10 */ /* 0x000fe4000a7fe4ff */
[----:B------:R-:W-:Y:S02]  /*d1b0*/  IADD3 R34, P5, PT, R4, UR58, RZ ;  /* 0x0000003a04227c10 */ /* 0x000fe4000ffbe0ff */
[----:B0-----:R-:W-:Y:S02]  /*d1c0*/  IADD3.X R0, PT, PT, R31, UR56, RZ, P3, !PT ;  /* 0x000000381f007c10 */ /* 0x001fe40009ffe4ff */
[----:B------:R-:W-:Y:S01]  /*d1d0*/  IADD3.X R4, PT, PT, R5, UR56, RZ, P5, !PT ;  /* 0x0000003805047c10 */ /* 0x000fe2000affe4ff */
[----:B------:R-:W-:Y:S04]  /*d1e0*/  STL [R1+0x74], R34 ;  /* 0x0000742201007387 */ /* 0x000fe80000100800 */
[----:B------:R-:W-:Y:S04]  /*d1f0*/  STL [R1+0x84], R32 ;  /* 0x0000842001007387 */ /* 0x000fe80000100800 */
[----:B------:R0:W-:Y:S04]  /*d200*/  STL [R1+0x58], R0 ;  /* 0x0000580001007387 */ /* 0x0001e80000100800 */
[----:B------:R-:W-:Y:S04]  /*d210*/  STL [R1+0x5c], R8 ;  /* 0x00005c0801007387 */ /* 0x000fe80000100800 */
[----:B------:R1:W-:Y:S01]  /*d220*/  STL [R1+0x60], R4 ;  /* 0x0000600401007387 */ /* 0x0003e20000100800 */
[----:B0-----:R-:W-:-:S02]  /*d230*/  IADD3 R0, P1, PT, R6, UR58, RZ ;  /* 0x0000003a06007c10 */ /* 0x001fc4000ff3e0ff */
[----:B------:R-:W-:-:S03]  /*d240*/  IADD3 R5, P3, PT, R2, UR58, RZ ;  /* 0x0000003a02057c10 */ /* 0x000fc6000ff7e0ff */
[----:B------:R0:W-:Y:S01]  /*d250*/  STL [R1+0x68], R0 ;  /* 0x0000680001007387 */ /* 0x0001e20000100800 */
[----:B------:R-:W-:-:S03]  /*d260*/  IADD3.X R30, PT, PT, R7, UR56, RZ, P1, !PT ;  /* 0x00000038071e7c10 */ /* 0x000fc60008ffe4ff */
[----:B------:R-:W-:Y:S01]  /*d270*/  STL [R1+0x4c], R5 ;  /* 0x00004c0501007387 */ /* 0x000fe20000100800 */
[----:B-1----:R-:W-:-:S03]  /*d280*/  IADD3 R4, P4, PT, R28, UR58, RZ ;  /* 0x0000003a1c047c10 */ /* 0x002fc6000ff9e0ff */
[----:B------:R-:W2:Y:S01]  /*d290*/  LDL.LU.64 R8, [R1+0x310] ;  /* 0x0003100001087983 */ /* 0x000ea20000300a00 */
[----:B0-----:R-:W-:-:S03]  /*d2a0*/  IADD3 R0, P5, PT, R26, UR58, RZ ;  /* 0x0000003a1a007c10 */ /* 0x001fc6000ffbe0ff */
[----:B------:R0:W-:Y:S04]  /*d2b0*/  STL [R1+0x50], R4 ;  /* 0x0000500401007387 */ /* 0x0001e80000100800 */
[----:B0-----:R-:W2:Y:S04]  /*d2c0*/  LDL.LU.64 R4, [R1+0x318] ;  /* 0x0003180001047983 */ /* 0x001ea80000300a00 */
[----:B------:R0:W-:Y:S04]  /*d2d0*/  STL [R1+0x54], R0 ;  /* 0x0000540001007387 */ /* 0x0001e80000100800 */
[----:B------:R-:W2:Y:S04]  /*d2e0*/  LDL.LU.64 R6, [R1+0x320] ;  /* 0x0003200001067983 */ /* 0x000ea80000300a00 */
[----:B------:R-:W-:Y:S01]  /*d2f0*/  STL [R1+0x64], R30 ;  /* 0x0000641e01007387 */ /* 0x000fe20000100800 */
[----:B0-----:R-:W-:-:S03]  /*d300*/  IADD3.X R0, PT, PT, R3, UR56, RZ, P3, !PT ;  /* 0x0000003803007c10 */ /* 0x001fc60009ffe4ff */
[----:B------:R-:W2:Y:S01]  /*d310*/  LDL.LU.64 R2, [R1+0x328] ;  /* 0x0003280001027983 */ /* 0x000ea20000300a00 */
[----:B------:R-:W-:Y:S02]  /*d320*/  IADD3.X R28, PT, PT, R29, UR56, RZ, P4, !PT ;  /* 0x000000381d1c7c10 */ /* 0x000fe4000a7fe4ff */
[----:B------:R-:W-:Y:S01]  /*d330*/  IADD3.X R26, PT, PT, R27, UR56, RZ, P5, !PT ;  /* 0x000000381b1a7c10 */ /* 0x000fe2000affe4ff */
[----:B------:R0:W-:Y:S04]  /*d340*/  STL [R1+0x38], R0 ;  /* 0x0000380001007387 */ /* 0x0001e80000100800 */
[----:B------:R-:W-:Y:S01]  /*d350*/  STL [R1+0x3c], R28 ;  /* 0x00003c1c01007387 */ /* 0x000fe20000100800 */
[----:B0-----:R-:W-:-:S03]  /*d360*/  IADD3 R0, P1, PT, R24, UR58, RZ ;  /* 0x0000003a18007c10 */ /* 0x001fc6000ff3e0ff */
[----:B------:R0:W-:Y:S01]  /*d370*/  STL [R1+0x40], R26 ;  /* 0x0000401a01007387 */ /* 0x0001e20000100800 */
[----:B------:R-:W-:-:S03]  /*d380*/  IADD3 R27, P3, PT, R22, UR58, RZ ;  /* 0x0000003a161b7c10 */ /* 0x000fc6000ff7e0ff */
[----:B------:R1:W-:Y:S01]  /*d390*/  STL [R1+0x48], R0 ;  /* 0x0000480001007387 */ /* 0x0003e20000100800 */
[----:B------:R-:W-:Y:S02]  /*d3a0*/  IADD3.X R24, PT, PT, R25, UR56, RZ, P1, !PT ;  /* 0x0000003819187c10 */ /* 0x000fe40008ffe4ff */
[----:B0-----:R-:W-:Y:S01]  /*d3b0*/  IADD3 R26, P4, PT, R20, UR58, RZ ;  /* 0x0000003a141a7c10 */ /* 0x001fe2000ff9e0ff */
[----:B------:R-:W-:Y:S01]  /*d3c0*/  STL [R1+0x2c], R27 ;  /* 0x00002c1b01007387 */ /* 0x000fe20000100800 */
[----:B-1----:R-:W-:-:S03]  /*d3d0*/  IADD3 R0, P5, PT, R16, UR58, RZ ;  /* 0x0000003a10007c10 */ /* 0x002fc6000ffbe0ff */
[----:B------:R-:W-:Y:S01]  /*d3e0*/  STL [R1+0x30], R26 ;  /* 0x0000301a01007387 */ /* 0x000fe20000100800 */
[----:B------:R-:W-:-:S03]  /*d3f0*/  IADD3.X R22, PT, PT, R23, UR56, RZ, P3, !PT ;  /* 0x0000003817167c10 */ /* 0x000fc60009ffe4ff */
[----:B------:R0:W-:Y:S01]  /*d400*/  STL [R1+0x34], R0 ;  /* 0x0000340001007387 */ /* 0x0001e20000100800 */
[----:B------:R-:W-:-:S03]  /*d410*/  IADD3.X R17, PT, PT, R17, UR56, RZ, P5, !PT ;  /* 0x0000003811117c10 */ /* 0x000fc6000affe4ff */
[----:B------:R-:W-:Y:S01]  /*d420*/  STL [R1+0x44], R24 ;  /* 0x0000441801007387 */ /* 0x000fe20000100800 */
[----:B0-----:R-:W-:-:S03]  /*d430*/  IADD3.X R0, PT, PT, R21, UR56, RZ, P4, !PT ;  /* 0x0000003815007c10 */ /* 0x001fc6000a7fe4ff */
[----:B------:R-:W-:Y:S01]  /*d440*/  STL [R1+0x18], R22 ;  /* 0x0000181601007387 */ /* 0x000fe20000100800 */
[----:B------:R-:W-:-:S03]  /*d450*/  IADD3 R16, P1, PT, R14, UR58, RZ ;  /* 0x0000003a0e107c10 */ /* 0x000fc6000ff3e0ff */
[----:B------:R3:W-:Y:S04]  /*d460*/  STL [R1+0x1c], R0 ;  /* 0x00001c0001007387 */ /* 0x0007e80000100800 */
[----:B------:R4:W-:Y:S04]  /*d470*/  STL [R1+0x20], R17 ;  /* 0x0000201101007387 */ /* 0x0009e80000100800 */
[----:B------:R0:W-:Y:S01]  /*d480*/  STL [R1+0x28], R16 ;  /* 0x0000281001007387 */ /* 0x0001e20000100800 */
[----:B---3--:R-:W-:-:S05]  /*d490*/  IADD3 R0, P3, PT, R12, UR58, RZ ;  /* 0x0000003a0c007c10 */ /* 0x008fca000ff7e0ff */
[----:B------:R1:W-:Y:S01]  /*d4a0*/  STL [R1+0xc], R0 ;  /* 0x00000c0001007387 */ /* 0x0003e20000100800 */
[----:B----4-:R-:W-:Y:S02]  /*d4b0*/  IADD3 R17, P4, PT, R10, UR58, RZ ;  /* 0x0000003a0a117c10 */ /* 0x010fe4000ff9e0ff */
[----:B0-----:R-:W-:-:S03]  /*d4c0*/  IADD3 R16, P5, PT, R18, UR58, RZ ;  /* 0x0000003a12107c10 */ /* 0x001fc6000ffbe0ff */
[----:B------:R-:W-:Y:S01]  /*d4d0*/  STL [R1+0x10], R17 ;  /* 0x0000101101007387 */ /* 0x000fe20000100800 */
[----:B-1----:R-:W-:Y:S02]  /*d4e0*/  IADD3.X R0, PT, PT, R15, UR56, RZ, P1, !PT ;  /* 0x000000380f007c10 */ /* 0x002fe40008ffe4ff */
[----:B------:R-:W-:Y:S01]  /*d4f0*/  IADD3.X R155, PT, PT, R13, UR56, RZ, P3, !PT ;  /* 0x000000380d9b7c10 */ /* 0x000fe20009ffe4ff */
[----:B------:R0:W-:Y:S01]  /*d500*/  STL [R1+0x14], R16 ;  /* 0x0000141001007387 */ /* 0x0001e20000100800 */
[----:B------:R-:W-:Y:S02]  /*d510*/  IADD3.X R165, PT, PT, R11, UR56, RZ, P4, !PT ;  /* 0x000000380ba57c10 */ /* 0x000fe4000a7fe4ff */
[----:B------:R-:W-:Y:S01]  /*d520*/  IADD3.X R18, PT, PT, R19, UR56, RZ, P5, !PT ;  /* 0x0000003813127c10 */ /* 0x000fe2000affe4ff */
[----:B0-----:R-:W3:Y:S04]  /*d530*/  LDL.LU.64 R16, [R1+0x330] ;  /* 0x0003300001107983 */ /* 0x001ee80000300a00 */
[----:B------:R2:W-:Y:S04]  /*d540*/  STL [R1+0x24], R0 ;  /* 0x0000240001007387 */ /* 0x0005e80000100800 */
[----:B------:R-:W4:Y:S04]  /*d550*/  LDL.LU.64 R12, [R1+0x338] ;  /* 0x00033800010c7983 */ /* 0x000f280000300a00 */
[----:B------:R-:W-:Y:S04]  /*d560*/  STL [R1+0xd6c], R155 ;  /* 0x000d6c9b01007387 */ /* 0x000fe80000100800 */
[----:B------:R-:W4:Y:S04]  /*d570*/  LDL.LU.64 R14, [R1+0x340] ;  /* 0x00034000010e7983 */ /* 0x000f280000300a00 */
[----:B------:R-:W4:Y:S04]  /*d580*/  LDL.LU.64 R10, [R1+0x348] ;  /* 0x00034800010a7983 */ /* 0x000f280000300a00 */
[----:B------:R-:W-:Y:S04]  /*d590*/  STL [R1+0xd70], R165 ;  /* 0x000d70a501007387 */ /* 0x000fe80000100800 */
[----:B------:R-:W-:Y:S01]  /*d5a0*/  STL [R1], R18 ;  /* 0x0000001201007387 */ /* 0x000fe20000100800 */
[----:B--2---:R-:W-:-:S02]  /*d5b0*/  IADD3 R0, P1, PT, R8, UR58, RZ ;  /* 0x0000003a08007c10 */ /* 0x004fc4000ff3e0ff */
[----:B------:R-:W-:-:S04]  /*d5c0*/  IADD3 R151, P3, PT, R4, UR58, RZ ;  /* 0x0000003a04977c10 */ /* 0x000fc8000ff7e0ff */
[----:B------:R-:W-:Y:S01]  /*d5d0*/  IADD3.X R5, PT, PT, R5, UR56, RZ, P3, !PT ;  /* 0x0000003805057c10 */ /* 0x000fe20009ffe4ff */
[----:B------:R-:W-:Y:S01]  /*d5e0*/  STL [R1+0xd74], R151 ;  /* 0x000d749701007387 */ /* 0x000fe20000100800 */
[----:B------:R-:W-:-:S03]  /*d5f0*/  IADD3 R152, P4, PT, R6, UR58, RZ ;  /* 0x0000003a06987c10 */ /* 0x000fc6000ff9e0ff */
[----:B------:R0:W-:Y:S01]  /*d600*/  STL [R1+0x8], R0 ;  /* 0x0000080001007387 */ /* 0x0001e20000100800 */
[----:B------:R-:W-:-:S03]  /*d610*/  IADD3 R154, P5, PT, R2, UR58, RZ ;  /* 0x0000003a029a7c10 */ /* 0x000fc6000ffbe0ff */
[----:B------:R-:W-:Y:S01]  /*d620*/  STL [R1+0xd78], R152 ;  /* 0x000d789801007387 */ /* 0x000fe20000100800 */
[----:B0-----:R-:W-:-:S03]  /*d630*/  IADD3.X R0, PT, PT, R9, UR56, RZ, P1, !PT ;  /* 0x0000003809007c10 */ /* 0x001fc60008ffe4ff */
[----:B------:R-:W-:Y:S01]  /*d640*/  STL [R1+0xd7c], R154 ;  /* 0x000d7c9a01007387 */ /* 0x000fe20000100800 */
[----:B------:R-:W-:-:S03]  /*d650*/  IADD3.X R4, PT, PT, R7, UR56, RZ, P4, !PT ;  /* 0x0000003807047c10 */ /* 0x000fc6000a7fe4ff */
[----:B------:R-:W-:Y:S04]  /*d660*/  STL [R1+0xd80], R5 ;  /* 0x000d800501007387 */ /* 0x000fe80000100800 */
[----:B------:R-:W-:Y:S04]  /*d670*/  STL [R1+0x4], R0 ;  /* 0x0000040001007387 */ /* 0x000fe80000100800 */
[----:B------:R-:W2:Y:S04]  /*d680*/  LDL.LU.64 R24, [R1+0x350] ;  /* 0x0003500001187983 */ /* 0x000ea80000300a00 */
[----:B------:R-:W2:Y:S04]  /*d690*/  LDL.LU.64 R20, [R1+0x358] ;  /* 0x0003580001147983 */ /* 0x000ea80000300a00 */
[----:B------:R-:W2:Y:S04]  /*d6a0*/  LDL.LU.64 R22, [R1+0x360] ;  /* 0x0003600001167983 */ /* 0x000ea80000300a00 */
[----:B------:R-:W2:Y:S04]  /*d6b0*/  LDL.LU.64 R18, [R1+0x368] ;  /* 0x0003680001127983 */ /* 0x000ea80000300a00 */
[----:B------:R0:W-:Y:S04]  /*d6c0*/  STL [R1+0xd84], R4 ;  /* 0x000d840401007387 */ /* 0x0001e80000100800 */
[----:B------:R-:W2:Y:S04]  /*d6d0*/  LDL.LU.64 R28, [R1+0x370] ;  /* 0x00037000011c7983 */ /* 0x000ea80000300a00 */
[----:B0-----:R-:W2:Y:S01]  /*d6e0*/  LDL.LU.64 R4, [R1+0x378] ;  /* 0x0003780001047983 */ /* 0x001ea20000300a00 */
[----:B------:R-:W-:-:S03]  /*d6f0*/  IADD3.X R3, PT, PT, R3, UR56, RZ, P5, !PT ;  /* 0x0000003803037c10 */ /* 0x000fc6000affe4ff */
[----:B------:R-:W2:Y:S04]  /*d700*/  LDL.LU.64 R30, [R1+0x380] ;  /* 0x00038000011e7983 */ /* 0x000ea80000300a00 */
[----:B------:R-:W2:Y:S04]  /*d710*/  LDL.LU.64 R26, [R1+0x388] ;  /* 0x00038800011a7983 */ /* 0x000ea80000300a00 */
[----:B------:R-:W-:Y:S01]  /*d720*/  STL [R1+0xd88], R3 ;  /* 0x000d880301007387 */ /* 0x000fe20000100800 */
[----:B---3--:R-:W-:-:S04]  /*d730*/  IADD3 R2, P1, PT, R16, UR58, RZ ;  /* 0x0000003a10027c10 */ /* 0x008fc8000ff3e0ff */
[----:B------:R-:W-:Y:S02]  /*d740*/  IADD3.X R6, PT, PT, R17, UR56, RZ, P1, !PT ;  /* 0x0000003811067c10 */ /* 0x000fe40008ffe4ff */
[----:B----4-:R-:W-:Y:S01]  /*d750*/  IADD3 R9, P3, PT, R12, UR58, RZ ;  /* 0x0000003a0c097c10 */ /* 0x010fe2000ff7e0ff */
[----:B------:R-:W-:Y:S03]  /*d760*/  STL [R1+0xd8c], R2 ;  /* 0x000d8c0201007387 */ /* 0x000fe60000100800 */
[----:B------:R-:W-:Y:S02]  /*d770*/  IADD3.X R13, PT, PT, R13, UR56, RZ, P3, !PT ;  /* 0x000000380d0d7c10 */ /* 0x000fe40009ffe4ff */
[----:B------:R-:W-:Y:S01]  /*d780*/  IADD3 R8, P4, PT, R14, UR58, RZ ;  /* 0x0000003a0e087c10 */ /* 0x000fe2000ff9e0ff */
[----:B------:R-:W-:Y:S01]  /*d790*/  STL [R1+0xd90], R9 ;  /* 0x000d900901007387 */ /* 0x000fe20000100800 */
[----:B------:R-:W-:-:S03]  /*d7a0*/  IADD3 R7, P5, PT, R10, UR58, RZ ;  /* 0x0000003a0a077c10 */ /* 0x000fc6000ffbe0ff */
[----:B------:R0:W-:Y:S01]  /*d7b0*/  STL [R1+0xd94], R8 ;  /* 0x000d940801007387 */ /* 0x0001e20000100800 */
[----:B------:R-:W-:-:S03]  /*d7c0*/  IADD3.X R12, PT, PT, R15, UR56, RZ, P4, !PT ;  /* 0x000000380f0c7c10 */ /* 0x000fc6000a7fe4ff */
[----:B------:R-:W-:Y:S04]  /*d7d0*/  STL [R1+0xd98], R7 ;  /* 0x000d980701007387 */ /* 0x000fe80000100800 */
[----:B------:R1:W-:Y:S01]  /*d7e0*/  STL [R1+0xd9c], R6 ;  /* 0x000d9c0601007387 */ /* 0x0003e20000100800 */
[----:B------:R-:W-:-:S03]  /*d7f0*/  IADD3.X R11, PT, PT, R11, UR56, RZ, P5, !PT ;  /* 0x000000380b0b7c10 */ /* 0x000fc6000affe4ff */
[----:B------:R-:W-:Y:S04]  /*d800*/  STL [R1+0xda0], R13 ;  /* 0x000da00d01007387 */ /* 0x000fe80000100800 */
[----:B------:R-:W3:Y:S04]  /*d810*/  LDL.LU.64 R40, [R1+0x390] ;  /* 0x0003900001287983 */ /* 0x000ee80000300a00 */
[----:B------:R-:W4:Y:S04]  /*d820*/  LDL.LU.64 R36, [R1+0x398] ;  /* 0x0003980001247983 */ /* 0x000f280000300a00 */
[----:B------:R-:W4:Y:S04]  /*d830*/  LDL.LU.64 R38, [R1+0x3a0] ;  /* 0x0003a00001267983 */ /* 0x000f280000300a00 */
[----:B------:R-:W4:Y:S04]  /*d840*/  LDL.LU.64 R34, [R1+0x3a8] ;  /* 0x0003a80001227983 */ /* 0x000f280000300a00 */
[----:B------:R2:W-:Y:S04]  /*d850*/  STL [R1+0xda4], R12 ;  /* 0x000da40c01007387 */ /* 0x0005e80000100800 */
[----:B0-----:R-:W4:Y:S04]  /*d860*/  LDL.LU.64 R8, [R1+0x3b0] ;  /* 0x0003b00001087983 */ /* 0x001f280000300a00 */
[----:B-1----:R-:W4:Y:S04]  /*d870*/  LDL.LU.64 R6, [R1+0x3b8] ;  /* 0x0003b80001067983 */ /* 0x002f280000300a00 */
[----:B------:R-:W4:Y:S04]  /*d880*/  LDL.LU.64 R46, [R1+0x3c0] ;  /* 0x0003c000012e7983 */ /* 0x000f280000300a00 */
[----:B------:R-:W4:Y:S01]  /*d890*/  LDL.LU.64 R42, [R1+0x3c8] ;  /* 0x0003c800012a7983 */ /* 0x000f220000300a00 */
[----:B--2---:R-:W-:-:S02]  /*d8a0*/  IADD3 R10, P1, PT, R24, UR58, RZ ;  /* 0x0000003a180a7c10 */ /* 0x004fc4000ff3e0ff */
[----:B------:R-:W-:Y:S02]  /*d8b0*/  IADD3 R17, P3, PT, R20, UR58, RZ ;  /* 0x0000003a14117c10 */ /* 0x000fe4000ff7e0ff */
[----:B------:R-:W-:Y:S02]  /*d8c0*/  IADD3.X R14, PT, PT, R25, UR56, RZ, P1, !PT ;  /* 0x00000038190e7c10 */ /* 0x000fe40008ffe4ff */
[----:B------:R-:W-:Y:S02]  /*d8d0*/  IADD3.X R21, PT, PT, R21, UR56, RZ, P3, !PT ;  /* 0x0000003815157c10 */ /* 0x000fe40009ffe4ff */
[----:B------:R-:W-:Y:S02]  /*d8e0*/  IADD3 R15, P5, PT, R18, UR58, RZ ;  /* 0x0000003a120f7c10 */ /* 0x000fe4000ffbe0ff */
[----:B------:R-:W-:Y:S02]  /*d8f0*/  IADD3 R16, P4, PT, R22, UR58, RZ ;  /* 0x0000003a16107c10 */ /* 0x000fe4000ff9e0ff */
[----:B------:R-:W-:-:S02]  /*d900*/  IADD3 R18, P1, PT, R28, UR58, RZ ;  /* 0x0000003a1c127c10 */ /* 0x000fc4000ff3e0ff */
[----:B------:R-:W-:Y:S02]  /*d910*/  IADD3 R25, P3, PT, R4, UR58, RZ ;  /* 0x0000003a04197c10 */ /* 0x000fe4000ff7e0ff */
[----:B------:R-:W-:Y:S02]  /*d920*/  IADD3.X R22, PT, PT, R29, UR56, RZ, P1, !PT ;  /* 0x000000381d167c10 */ /* 0x000fe40008ffe4ff */
[----:B------:R-:W-:Y:S02]  /*d930*/  IADD3.X R29, PT, PT, R5, UR56, RZ, P3, !PT ;  /* 0x00000038051d7c10 */ /* 0x000fe40009ffe4ff */
[----:B------:R-:W2:Y:S04]  /*d940*/  LDL.LU.64 R4, [R1+0x3d0] ;  /* 0x0003d00001047983 */ /* 0x000ea80000300a00 */
[----:B------:R-:W2:Y:S01]  /*d950*/  LDL.LU.64 R2, [R1+0x3d8] ;  /* 0x0003d80001027983 */ /* 0x000ea20000300a00 */
[----:B------:R-:W-:-:S02]  /*d960*/  IADD3.X R20, PT, PT, R23, UR56, RZ, P4, !PT ;  /* 0x0000003817147c10 */ /* 0x000fc4000a7fe4ff */
[----:B------:R-:W-:Y:S01]  /*d970*/  IADD3.X R19, PT, PT, R19, UR56, RZ, P5, !PT ;  /* 0x0000003813137c10 */ /* 0x000fe2000affe4ff */
[----:B------:R-:W2:Y:S01]  /*d980*/  LDL.LU.64 R54, [R1+0x3e0] ;  /* 0x0003e00001367983 */ /* 0x000ea20000300a00 */
[----:B------:R-:W-:Y:S02]  /*d990*/  IADD3 R24, P4, PT, R30, UR58, RZ ;  /* 0x0000003a1e187c10 */ /* 0x000fe4000ff9e0ff */
[----:B------:R-:W-:Y:S01]  /*d9a0*/  IADD3 R23, P5, PT, R26, UR58, RZ ;  /* 0x0000003a1a177c10 */ /* 0x000fe2000ffbe0ff */
[----:B------:R-:W2:Y:S01]  /*d9b0*/  LDL.LU.64 R50, [R1+0x3e8] ;  /* 0x0003e80001327983 */ /* 0x000ea20000300a00 */
[----:B------:R-:W-:Y:S02]  /*d9c0*/  IADD3.X R28, PT, PT, R31, UR56, RZ, P4, !PT ;  /* 0x000000381f1c7c10 */ /* 0x000fe4000a7fe4ff */
[----:B------:R-:W-:Y:S01]  /*d9d0*/  IADD3.X R27, PT, PT, R27, UR56, RZ, P5, !PT ;  /* 0x000000381b1b7c10 */ /* 0x000fe2000affe4ff */
[----:B------:R-:W2:Y:S04]  /*d9e0*/  LDL.LU.64 R60, [R1+0x3f0] ;  /* 0x0003f000013c7983 */ /* 0x000ea80000300a00 */
[----:B------:R-:W2:Y:S04]  /*d9f0*/  LDL.LU.64 R12, [R1+0x3f8] ;  /* 0x0003f800010c7983 */ /* 0x000ea80000300a00 */
[----:B------:R-:W2:Y:S04]  /*da00*/  LDL.LU.64 R62, [R1+0x400] ;  /* 0x00040000013e7983 */ /* 0x000ea80000300a00 */
[----:B------:R-:W2:Y:S04]  /*da10*/  LDL.LU.64 R58, [R1+0x408] ;  /* 0x00040800013a7983 */ /* 0x000ea80000300a00 */
[----:B------:R-:W2:Y:S04]  /*da20*/  LDL.LU.64 R68, [R1+0x410] ;  /* 0x0004100001447983 */ /* 0x000ea80000300a00 */
[----:B------:R-:W2:Y:S01]  /*da30*/  LDL.LU.64 R66, [R1+0x418] ;  /* 0x0004180001427983 */ /* 0x000ea20000300a00 */
[----:B---3--:R-:W-:-:S02]  /*da40*/  IADD3 R26, P1, PT, R40, UR58, RZ ;  /* 0x0000003a281a7c10 */ /* 0x008fc4000ff3e0ff */
[----:B----4-:R-:W-:Y:S02]  /*da50*/  IADD3 R33, P3, PT, R36, UR58, RZ ;  /* 0x0000003a24217c10 */ /* 0x010fe4000ff7e0ff */
[----:B------:R-:W-:Y:S02]  /*da60*/  IADD3.X R30, PT, PT, R41, UR56, RZ, P1, !PT ;  /* 0x00000038291e7c10 */ /* 0x000fe40008ffe4ff */
[----:B------:R-:W-:Y:S02]  /*da70*/  IADD3 R32, P4, PT, R38, UR58, RZ ;  /* 0x0000003a26207c10 */ /* 0x000fe4000ff9e0ff */
[----:B------:R-:W-:Y:S02]  /*da80*/  IADD3.X R37, PT, PT, R37, UR56, RZ, P3, !PT ;  /* 0x0000003825257c10 */ /* 0x000fe40009ffe4ff */
[----:B------:R-:W-:Y:S02]  /*da90*/  IADD3 R31, P5, PT, R34, UR58, RZ ;  /* 0x0000003a221f7c10 */ /* 0x000fe4000ffbe0ff */
[----:B------:R-:W-:-:S02]  /*daa0*/  IADD3.X R36, PT, PT, R39, UR56, RZ, P4, !PT ;  /* 0x0000003827247c10 */ /* 0x000fc4000a7fe4ff */
[----:B------:R-:W-:Y:S02]  /*dab0*/  IADD3.X R35, PT, PT, R35, UR56, RZ, P5, !PT ;  /* 0x0000003823237c10 */ /* 0x000fe4000affe4ff */
[----:B------:R-:W-:Y:S02]  /*dac0*/  IADD3 R34, P1, PT, R8, UR58, RZ ;  /* 0x0000003a08227c10 */ /* 0x000fe4000ff3e0ff */
[----:B------:R-:W-:Y:S02]  /*dad0*/  IADD3 R41, P3, PT, R6, UR58, RZ ;  /* 0x0000003a06297c10 */ /* 0x000fe4000ff7e0ff */
[----:B------:R-:W-:Y:S02]  /*dae0*/  IADD3.X R38, PT, PT, R9, UR56, RZ, P1, !PT ;  /* 0x0000003809267c10 */ /* 0x000fe40008ffe4ff */
[----:B------:R-:W3:Y:S01]  /*daf0*/  LDL.LU.64 R8, [R1+0x420] ;  /* 0x0004200001087983 */ /* 0x000ee20000300a00 */
[----:B------:R-:W-:Y:S02]  /*db00*/  IADD3.X R45, PT, PT, R7, UR56, RZ, P3, !PT ;  /* 0x00000038072d7c10 */ /* 0x000fe40009ffe4ff */
[----:B------:R-:W-:Y:S01]  /*db10*/  IADD3 R39, P5, PT, R42, UR58, RZ ;  /* 0x0000003a2a277c10 */ /* 0x000fe2000ffbe0ff */
[----:B------:R-:W4:Y:S01]  /*db20*/  LDL.LU.64 R6, [R1+0x428] ;  /* 0x0004280001067983 */ /* 0x000f220000300a00 */
[----:B------:R-:W-:-:S03]  /*db30*/  IADD3 R40, P4, PT, R46, UR58, RZ ;  /* 0x0000003a2e287c10 */ /* 0x000fc6000ff9e0ff */
[----:B------:R-:W4:Y:S04]  /*db40*/  LDL.LU.64 R76, [R1+0x430] ;  /* 0x00043000014c7983 */ /* 0x000f280000300a00 */
[----:B------:R-:W4:Y:S01]  /*db50*/  LDL.LU.64 R74, [R1+0x438] ;  /* 0x00043800014a7983 */ /* 0x000f220000300a00 */
[----:B--2---:R-:W-:Y:S02]  /*db60*/  IADD3 R42, P1, PT, R4, UR58, RZ ;  /* 0x0000003a042a7c10 */ /* 0x004fe4000ff3e0ff */
[----:B------:R-:W-:Y:S02]  /*db70*/  IADD3 R49, P3, PT, R2, UR58, RZ ;  /* 0x0000003a02317c10 */ /* 0x000fe4000ff7e0ff */
[----:B------:R-:W-:Y:S02]  /*db80*/  IADD3.X R46, PT, PT, R5, UR56, RZ, P1, !PT ;  /* 0x00000038052e7c10 */ /* 0x000fe40008ffe4ff */
[----:B------:R-:W2:Y:S01]  /*db90*/  LDL.LU.64 R4, [R1+0x440] ;  /* 0x0004400001047983 */ /* 0x000ea20000300a00 */
[----:B------:R-:W-:-:S03]  /*dba0*/  IADD3.X R53, PT, PT, R3, UR56, RZ, P3, !PT ;  /* 0x0000003803357c10 */ /* 0x000fc60009ffe4ff */
[----:B------:R-:W2:Y:S01]  /*dbb0*/  LDL.LU.64 R2, [R1+0x448] ;  /* 0x0004480001027983 */ /* 0x000ea20000300a00 */
[----:B------:R-:W-:Y:S02]  /*dbc0*/  IADD3.X R44, PT, PT, R47, UR56, RZ, P4, !PT ;  /* 0x000000382f2c7c10 */ /* 0x000fe4000a7fe4ff */
[----:B------:R-:W-:Y:S01]  /*dbd0*/  IADD3 R48, P4, PT, R54, UR58, RZ ;  /* 0x0000003a36307c10 */ /* 0x000fe2000ff9e0ff */
[----:B------:R-:W2:Y:S01]  /*dbe0*/  LDL.LU.64 R86, [R1+0x450] ;  /* 0x0004500001567983 */ /* 0x000ea20000300a00 */
[----:B------:R-:W-:Y:S02]  /*dbf0*/  IADD3.X R43, PT, PT, R43, UR56, RZ, P5, !PT ;  /* 0x000000382b2b7c10 */ /* 0x000fe4000affe4ff */
[----:B------:R-:W-:Y:S01]  /*dc00*/  IADD3 R47, P5, PT, R50, UR58, RZ ;  /* 0x0000003a322f7c10 */ /* 0x000fe2000ffbe0ff */
[----:B------:R-:W2:Y:S01]  /*dc10*/  LDL.LU.64 R84, [R1+0x458] ;  /* 0x0004580001547983 */ /* 0x000ea20000300a00 */
[----:B------:R-:W-:Y:S02]  /*dc20*/  IADD3.X R52, PT, PT, R55, UR56, RZ, P4, !PT ;  /* 0x0000003837347c10 */ /* 0x000fe4000a7fe4ff */
[----:B------:R-:W-:Y:S01]  /*dc30*/  IADD3 R50, P1, PT, R60, UR58, RZ ;  /* 0x0000003a3c327c10 */ /* 0x000fe2000ff3e0ff */
[----:B------:R-:W2:Y:S01]  /*dc40*/  LDL.LU.64 R82, [R1+0x460] ;  /* 0x0004600001527983 */ /* 0x000ea20000300a00 */
[----:B------:R-:W-:-:S02]  /*dc50*/  IADD3 R56, P4, PT, R62, UR58, RZ ;  /* 0x0000003a3e387c10 */ /* 0x000fc4000ff9e0ff */
[----:B------:R-:W-:Y:S02]  /*dc60*/  IADD3.X R51, PT, PT, R51, UR56, RZ, P5, !PT ;  /* 0x0000003833337c10 */ /* 0x000fe4000affe4ff */
[----:B------:R-:W-:Y:S02]  /*dc70*/  IADD3 R57, P3, PT, R12, UR58, RZ ;  /* 0x0000003a0c397c10 */ /* 0x000fe4000ff7e0ff */
[----:B------:R-:W-:Y:S02]  /*dc80*/  IADD3 R55, P5, PT, R58, UR58, RZ ;  /* 0x0000003a3a377c10 */ /* 0x000fe4000ffbe0ff */
[----:B------:R-:W-:Y:S02]  /*dc90*/  IADD3.X R60, PT, PT, R63, UR56, RZ, P4, !PT ;  /* 0x000000383f3c7c10 */ /* 0x000fe4000a7fe4ff */
[----:B------:R-:W-:Y:S02]  /*dca0*/  IADD3.X R54, PT, PT, R61, UR56, RZ, P1, !PT ;  /* 0x000000383d367c10 */ /* 0x000fe40008ffe4ff */
[----:B------:R-:W-:-:S02]  /*dcb0*/  IADD3.X R61, PT, PT, R13, UR56, RZ, P3, !PT ;  /* 0x000000380d3d7c10 */ /* 0x000fc40009ffe4ff */
[----:B------:R-:W-:Y:S01]  /*dcc0*/  IADD3 R58, P1, PT, R68, UR58, RZ ;  /* 0x0000003a443a7c10 */ /* 0x000fe2000ff3e0ff */
[----:B------:R-:W2:Y:S01]  /*dcd0*/  LDL.LU.64 R12, [R1+0x468] ;  /* 0x00046800010c7983 */ /* 0x000ea20000300a00 */
[----:B------:R-:W-:Y:S02]  /*dce0*/  IADD3.X R59, PT, PT, R59, UR56, RZ, P5, !PT ;  /* 0x000000383b3b7c10 */ /* 0x000fe4000affe4ff */
[----:B------:R-:W-:Y:S01]  /*dcf0*/  IADD3 R65, P3, PT, R66, UR58, RZ ;  /* 0x0000003a42417c10 */ /* 0x000fe2000ff7e0ff */
[----:B------:R-:W2:Y:S01]  /*dd00*/  LDL.LU.64 R92, [R1+0x470] ;  /* 0x00047000015c7983 */ /* 0x000ea20000300a00 */
[----:B------:R-:W-:Y:S02]  /*dd10*/  IADD3.X R62, PT, PT, R69, UR56, RZ, P1, !PT ;  /* 0x00000038453e7c10 */ /* 0x000fe40008ffe4ff */
[----:B------:R-:W-:Y:S01]  /*dd20*/  IADD3.X R69, PT, PT, R67, UR56, RZ, P3, !PT ;  /* 0x0000003843457c10 */ /* 0x000fe20009ffe4ff */
[----:B------:R-:W2:Y:S01]  /*dd30*/  LDL.LU.64 R90, [R1+0x478] ;  /* 0x00047800015a7983 */ /* 0x000ea20000300a00 */
[----:B---3--:R-:W-:-:S04]  /*dd40*/  IADD3 R64, P4, PT, R8, UR58, RZ ;  /* 0x0000003a08407c10 */ /* 0x008fc8000ff9e0ff */
[----:B------:R-:W-:Y:S02]  /*dd50*/  IADD3.X R68, PT, PT, R9, UR56, RZ, P4, !PT ;  /* 0x0000003809447c10 */ /* 0x000fe4000a7fe4ff */
[----:B----4-:R-:W-:Y:S01]  /*dd60*/  IADD3 R63, P5, PT, R6, UR58, RZ ;  /* 0x0000003a063f7c10 */ /* 0x010fe2000ffbe0ff */
[----:B------:R-:W3:Y:S01]  /*dd70*/  LDL.LU.64 R8, [R1+0x480] ;  /* 0x0004800001087983 */ /* 0x000ee20000300a00 */
[----:B------:R-:W-:Y:S02]  /*dd80*/  IADD3 R66, P1, PT, R76, UR58, RZ ;  /* 0x0000003a4c427c10 */ /* 0x000fe4000ff3e0ff */
[----:B------:R-:W-:Y:S02]  /*dd90*/  IADD3.X R67, PT, PT, R7, UR56, RZ, P5, !PT ;  /* 0x0000003807437c10 */ /* 0x000fe4000affe4ff */
[----:B------:R-:W-:Y:S01]  /*dda0*/  IADD3 R73, P3, PT, R74, UR58, RZ ;  /* 0x0000003a4a497c10 */ /* 0x000fe2000ff7e0ff */
[----:B------:R-:W4:Y:S01]  /*ddb0*/  LDL.LU.64 R6, [R1+0x488] ;  /* 0x0004880001067983 */ /* 0x000f220000300a00 */
[----:B------:R-:W-:-:S02]  /*ddc0*/  IADD3.X R70, PT, PT, R77, UR56, RZ, P1, !PT ;  /* 0x000000384d467c10 */ /* 0x000fc40008ffe4ff */
[----:B------:R-:W-:Y:S02]  /*ddd0*/  IADD3.X R77, PT, PT, R75, UR56, RZ, P3, !PT ;  /* 0x000000384b4d7c10 */ /* 0x000fe40009ffe4ff */
[----:B--2---:R-:W-:Y:S02]  /*dde0*/  IADD3 R72, P4, PT, R4, UR58, RZ ;  /* 0x0000003a04487c10 */ /* 0x004fe4000ff9e0ff */
[----:B------:R-:W-:Y:S02]  /*ddf0*/  IADD3 R71, P5, PT, R2, UR58, RZ ;  /* 0x0000003a02477c10 */ /* 0x000fe4000ffbe0ff */
[----:B------:R-:W-:Y:S02]  /*de00*/  IADD3.X R76, PT, PT, R5, UR56, RZ, P4, !PT ;  /* 0x00000038054c7c10 */ /* 0x000fe4000a7fe4ff */
[----:B------:R-:W2:Y:S01]  /*de10*/  LDL.LU.64 R4, [R1+0x490] ;  /* 0x0004900001047983 */ /* 0x000ea20000300a00 */
[----:B------:R-:W-:-:S03]  /*de20*/  IADD3.X R75, PT, PT, R3, UR56, RZ, P5, !PT ;  /* 0x00000038034b7c10 */ /* 0x000fc6000affe4ff */
[----:B------:R-:W2:Y:S01]  /*de30*/  LDL.LU.64 R2, [R1+0x498] ;  /* 0x0004980001027983 */ /* 0x000ea20000300a00 */
[----:B------:R-:W-:-:S03]  /*de40*/  IADD3 R74, P1, PT, R86, UR58, RZ ;  /* 0x0000003a564a7c10 */ /* 0x000fc6000ff3e0ff */
[----:B------:R-:W2:Y:S01]  /*de50*/  LDL.LU.64 R102, [R1+0x4a0] ;  /* 0x0004a00001667983 */ /* 0x000ea20000300a00 */
[----:B------:R-:W-:-:S03]  /*de60*/  IADD3 R80, P4, PT, R82, UR58, RZ ;  /* 0x0000003a52507c10 */ /* 0x000fc6000ff9e0ff */
[----:B------:R-:W2:Y:S01]  /*de70*/  LDL.LU.64 R98, [R1+0x4a8] ;  /* 0x0004a80001627983 */ /* 0x000ea20000300a00 */
[----:B------:R-:W-:-:S03]  /*de80*/  IADD3 R81, P3, PT, R84, UR58, RZ ;  /* 0x0000003a54517c10 */ /* 0x000fc6000ff7e0ff */
        /* <DEDUP_REMOVED lines=12> */
[----:B------:R-:W-:-:S03]  /*df50*/  IADD3.X R86, PT, PT, R93, UR56, RZ, P1, !PT ;  /* 0x000000385d567c10 */ /* 0x000fc60008ffe4ff */
[----:B------:R-:W2:Y:S01]  /*df60*/  LDL.LU.64 R116, [R1+0x4d8] ;  /* 0x0004d80001747983 */ /* 0x000ea20000300a00 */
[----:B------:R-:W-:-:S03]  /*df70*/  IADD3.X R93, PT, PT, R91, UR56, RZ, P3, !PT ;  /* 0x000000385b5d7c10 */ /* 0x000fc60009ffe4ff */
[----:B------:R-:W2:Y:S04]  /*df80*/  LDL.LU.64 R114, [R1+0x4e0] ;  /* 0x0004e00001727983 */ /* 0x000ea80000300a00 */
[----:B------:R-:W2:Y:S01]  /*df90*/  LDL.LU.64 R12, [R1+0x4e8] ;  /* 0x0004e800010c7983 */ /* 0x000ea20000300a00 */
[----:B---3--:R-:W-:-:S04]  /*dfa0*/  IADD3 R88, P4, PT, R8, UR58, RZ ;  /* 0x0000003a08587c10 */ /* 0x008fc8000ff9e0ff */
[----:B------:R-:W-:Y:S02]  /*dfb0*/  IADD3.X R92, PT, PT, R9, UR56, RZ, P4, !PT ;  /* 0x00000038095c7c10 */ /* 0x000fe4000a7fe4ff */
[----:B------:R-:W3:Y:S01]  /*dfc0*/  LDL.LU.64 R8, [R1+0x4f0] ;  /* 0x0004f00001087983 */ /* 0x000ee20000300a00 */
[----:B----4-:R-:W-:-:S04]  /*dfd0*/  IADD3 R87, P5, PT, R6, UR58, RZ ;  /* 0x0000003a06577c10 */ /* 0x010fc8000ffbe0ff */
[----:B------:R-:W-:Y:S02]  /*dfe0*/  IADD3.X R91, PT, PT, R7, UR56, RZ, P5, !PT ;  /* 0x00000038075b7c10 */ /* 0x000fe4000affe4ff */
[----:B------:R-:W4:Y:S01]  /*dff0*/  LDL.LU.64 R6, [R1+0x4f8] ;  /* 0x0004f80001067983 */ /* 0x000f220000300a00 */
[----:B--2---:R-:W-:Y:S02]  /*e000*/  IADD3 R90, P1, PT, R4, UR58, RZ ;  /* 0x0000003a045a7c10 */ /* 0x004fe4000ff3e0ff */
[----:B------:R-:W-:Y:S02]  /*e010*/  IADD3 R97, P3, PT, R2, UR58, RZ ;  /* 0x0000003a02617c10 */ /* 0x000fe4000ff7e0ff */
[----:B------:R-:W-:Y:S02]  /*e020*/  IADD3.X R94, PT, PT, R5, UR56, RZ, P1, !PT ;  /* 0x00000038055e7c10 */ /* 0x000fe40008ffe4ff */
[----:B------:R-:W2:Y:S01]  /*e030*/  LDL.LU.64 R4, [R1+0x500] ;  /* 0x0005000001047983 */ /* 0x000ea20000300a00 */
[----:B------:R-:W-:-:S03]  /*e040*/  IADD3.X R101, PT, PT, R3, UR56, RZ, P3, !PT ;  /* 0x0000003803657c10 */ /* 0x000fc60009ffe4ff */
[----:B------:R-:W2:Y:S01]  /*e050*/  LDL.LU.64 R2, [R1+0x508] ;  /* 0x0005080001027983 */ /* 0x000ea20000300a00 */
[----:B------:R-:W-:Y:S02]  /*e060*/  IADD3 R96, P4, PT, R102, UR58, RZ ;  /* 0x0000003a66607c10 */ /* 0x000fe4000ff9e0ff */
[----:B------:R-:W-:Y:S01]  /*e070*/  IADD3 R95, P5, PT, R98, UR58, RZ ;  /* 0x0000003a625f7c10 */ /* 0x000fe2000ffbe0ff */
[----:B------:R-:W2:Y:S01]  /*e080*/  LDL.LU.64 R136, [R1+0x510] ;  /* 0x0005100001887983 */ /* 0x000ea20000300a00 */
[----:B------:R-:W-:Y:S02]  /*e090*/  IADD3 R98, P1, PT, R112, UR58, RZ ;  /* 0x0000003a70627c10 */ /* 0x000fe4000ff3e0ff */
[----:B------:R-:W-:Y:S01]  /*e0a0*/  IADD3.X R100, PT, PT, R103, UR56, RZ, P4, !PT ;  /* 0x0000003867647c10 */ /* 0x000fe2000a7fe4ff */
[----:B------:R-:W2:Y:S01]  /*e0b0*/  LDL.LU.64 R132, [R1+0x518] ;  /* 0x0005180001847983 */ /* 0x000ea20000300a00 */
[----:B------:R-:W-:Y:S02]  /*e0c0*/  IADD3.X R99, PT, PT, R99, UR56, RZ, P5, !PT ;  /* 0x0000003863637c10 */ /* 0x000fe4000affe4ff */
[----:B------:R-:W-:Y:S01]  /*e0d0*/  IADD3 R105, P3, PT, R108, UR58, RZ ;  /* 0x0000003a6c697c10 */ /* 0x000fe2000ff7e0ff */
[----:B------:R-:W2:Y:S01]  /*e0e0*/  LDL.LU.64 R134, [R1+0x520] ;  /* 0x0005200001867983 */ /* 0x000ea20000300a00 */
[----:B------:R-:W-:-:S02]  /*e0f0*/  IADD3 R104, P4, PT, R110, UR58, RZ ;  /* 0x0000003a6e687c10 */ /* 0x000fc4000ff9e0ff */
[----:B------:R-:W-:Y:S01]  /*e100*/  IADD3.X R102, PT, PT, R113, UR56, RZ, P1, !PT ;  /* 0x0000003871667c10 */ /* 0x000fe20008ffe4ff */
[----:B------:R-:W2:Y:S01]  /*e110*/  LDL.LU.64 R130, [R1+0x528] ;  /* 0x0005280001827983 */ /* 0x000ea20000300a00 */
[----:B------:R-:W-:Y:S02]  /*e120*/  IADD3 R103, P5, PT, R106, UR58, RZ ;  /* 0x0000003a6a677c10 */ /* 0x000fe4000ffbe0ff */
[----:B------:R-:W-:Y:S01]  /*e130*/  IADD3.X R109, PT, PT, R109, UR56, RZ, P3, !PT ;  /* 0x000000386d6d7c10 */ /* 0x000fe20009ffe4ff */
[----:B------:R-:W2:Y:S01]  /*e140*/  LDL.LU.64 R142, [R1+0x530] ;  /* 0x00053000018e7983 */ /* 0x000ea20000300a00 */
[----:B------:R-:W-:Y:S02]  /*e150*/  IADD3 R106, P1, PT, R118, UR58, RZ ;  /* 0x0000003a766a7c10 */ /* 0x000fe4000ff3e0ff */
[----:B------:R-:W-:Y:S01]  /*e160*/  IADD3.X R108, PT, PT, R111, UR56, RZ, P4, !PT ;  /* 0x000000386f6c7c10 */ /* 0x000fe2000a7fe4ff */
[----:B------:R-:W2:Y:S01]  /*e170*/  LDL.LU.64 R140, [R1+0x538] ;  /* 0x00053800018c7983 */ /* 0x000ea20000300a00 */
[----:B------:R-:W-:-:S02]  /*e180*/  IADD3.X R107, PT, PT, R107, UR56, RZ, P5, !PT ;  /* 0x000000386b6b7c10 */ /* 0x000fc4000affe4ff */
[----:B------:R-:W-:Y:S01]  /*e190*/  IADD3 R113, P3, PT, R116, UR58, RZ ;  /* 0x0000003a74717c10 */ /* 0x000fe2000ff7e0ff */
[----:B------:R-:W2:Y:S01]  /*e1a0*/  LDL.LU.64 R138, [R1+0x540] ;  /* 0x00054000018a7983 */ /* 0x000ea20000300a00 */
[----:B------:R-:W-:Y:S02]  /*e1b0*/  IADD3 R112, P4, PT, R114, UR58, RZ ;  /* 0x0000003a72707c10 */ /* 0x000fe4000ff9e0ff */
[----:B------:R-:W-:Y:S02]  /*e1c0*/  IADD3.X R110, PT, PT, R119, UR56, RZ, P1, !PT ;  /* 0x00000038776e7c10 */ /* 0x000fe40008ffe4ff */
[----:B------:R-:W-:Y:S02]  /*e1d0*/  IADD3 R111, P5, PT, R12, UR58, RZ ;  /* 0x0000003a0c6f7c10 */ /* 0x000fe4000ffbe0ff */
[----:B------:R-:W-:Y:S02]  /*e1e0*/  IADD3.X R117, PT, PT, R117, UR56, RZ, P3, !PT ;  /* 0x0000003875757c10 */ /* 0x000fe40009ffe4ff */
[----:B------:R-:W-:-:S02]  /*e1f0*/  IADD3.X R116, PT, PT, R115, UR56, RZ, P4, !PT ;  /* 0x0000003873747c10 */ /* 0x000fc4000a7fe4ff */
[----:B------:R-:W-:Y:S02]  /*e200*/  IADD3.X R115, PT, PT, R13, UR56, RZ, P5, !PT ;  /* 0x000000380d737c10 */ /* 0x000fe4000affe4ff */
        /* <DEDUP_REMOVED lines=18> */
[----:B------:R-:W2:Y:S01]  /*e330*/  LDL.LU R155, [R1+0x6b8] ;  /* 0x0006b800019b7983 */ /* 0x000ea20000300800 */
[----:B------:R-:W-:Y:S02]  /*e340*/  IADD3 R127, P5, PT, R130, UR58, RZ ;  /* 0x0000003a827f7c10 */ /* 0x000fe4000ffbe0ff */
[----:B------:R-:W-:Y:S01]  /*e350*/  IADD3.X R133, PT, PT, R133, UR56, RZ, P3, !PT ;  /* 0x0000003885857c10 */ /* 0x000fe20009ffe4ff */
[----:B------:R-:W2:Y:S01]  /*e360*/  LDL.LU R154, [R1+0x6b0] ;  /* 0x0006b000019a7983 */ /* 0x000ea20000300800 */
[----:B------:R-:W-:-:S02]  /*e370*/  IADD3 R130, P1, PT, R142, UR58, RZ ;  /* 0x0000003a8e827c10 */ /* 0x000fc4000ff3e0ff */
[----:B------:R-:W-:Y:S01]  /*e380*/  IADD3.X R132, PT, PT, R135, UR56, RZ, P4, !PT ;  /* 0x0000003887847c10 */ /* 0x000fe2000a7fe4ff */
[----:B------:R-:W2:Y:S01]  /*e390*/  LDL.LU R152, [R1+0x6a8] ;  /* 0x0006a80001987983 */ /* 0x000ea20000300800 */
[----:B------:R-:W-:Y:S02]  /*e3a0*/  IADD3.X R131, PT, PT, R131, UR56, RZ, P5, !PT ;  /* 0x0000003883837c10 */ /* 0x000fe4000affe4ff */
[----:B------:R-:W-:Y:S01]  /*e3b0*/  IADD3 R137, P3, PT, R140, UR58, RZ ;  /* 0x0000003a8c897c10 */ /* 0x000fe2000ff7e0ff */
[----:B------:R-:W2:Y:S01]  /*e3c0*/  LDL.LU R151, [R1+0x6a0] ;  /* 0x0006a00001977983 */ /* 0x000ea20000300800 */
[----:B------:R-:W-:Y:S02]  /*e3d0*/  IADD3 R136, P4, PT, R138, UR58, RZ ;  /* 0x0000003a8a887c10 */ /* 0x000fe4000ff9e0ff */
[----:B------:R-:W-:Y:S02]  /*e3e0*/  IADD3.X R134, PT, PT, R143, UR56, RZ, P1, !PT ;  /* 0x000000388f867c10 */ /* 0x000fe40008ffe4ff */
[----:B------:R-:W-:-:S02]  /*e3f0*/  IADD3.X R141, PT, PT, R141, UR56, RZ, P3, !PT ;  /* 0x000000388d8d7c10 */ /* 0x000fc40009ffe4ff */
[----:B------:R-:W-:Y:S02]  /*e400*/  IADD3.X R140, PT, PT, R139, UR56, RZ, P4, !PT ;  /* 0x000000388b8c7c10 */ /* 0x000fe4000a7fe4ff */
[----:B------:R-:W-:-:S04]  /*e410*/  IADD3 R135, P5, PT, R12, UR58, RZ ;  /* 0x0000003a0c877c10 */ /* 0x000fc8000ffbe0ff */
[----:B------:R-:W-:Y:S02]  /*e420*/  IADD3.X R139, PT, PT, R13, UR56, RZ, P5, !PT ;  /* 0x000000380d8b7c10 */ /* 0x000fe4000affe4ff */
[----:B------:R-:W2:Y:S04]  /*e430*/  LDL.LU R13, [R1+0x6b4] ;  /* 0x0006b400010d7983 */ /* 0x000ea80000300800 */
[----:B------:R-:W2:Y:S01]  /*e440*/  LDL.LU R12, [R1+0x698] ;  /* 0x00069800010c7983 */ /* 0x000ea20000300800 */
[----:B---3--:R-:W-:-:S04]  /*e450*/  IADD3 R138, P1, PT, R8, UR58, RZ ;  /* 0x0000003a088a7c10 */ /* 0x008fc8000ff3e0ff */
[----:B------:R-:W-:Y:S02]  /*e460*/  IADD3.X R142, PT, PT, R9, UR56, RZ, P1, !PT ;  /* 0x00000038098e7c10 */ /* 0x000fe40008ffe4ff */
[----:B------:R-:W3:Y:S01]  /*e470*/  LDL.LU R9, [R1+0x6ac] ;  /* 0x0006ac0001097983 */ /* 0x000ee20000300800 */
[----:B----4-:R-:W-:-:S03]  /*e480*/  IADD3 R145, P3, PT, R6, UR58, RZ ;  /* 0x0000003a06917c10 */ /* 0x010fc6000ff7e0ff */
[----:B------:R-:W4:Y:S01]  /*e490*/  LDL.LU R8, [R1+0x690] ;  /* 0x0006900001087983 */ /* 0x000f220000300800 */
[----:B------:R-:W-:-:S03]  /*e4a0*/  IADD3.X R149, PT, PT, R7, UR56, RZ, P3, !PT ;  /* 0x0000003807957c10 */ /* 0x000fc60009ffe4ff */
[----:B------:R-:W4:Y:S04]  /*e4b0*/  LDL.LU R7, [R1+0x6a4] ;  /* 0x0006a40001077983 */ /* 0x000f280000300800 */
[----:B------:R-:W4:Y:S01]  /*e4c0*/  LDL.LU R6, [R1+0x688] ;  /* 0x0006880001067983 */ /* 0x000f220000300800 */
[----:B--2---:R-:W-:Y:S02]  /*e4d0*/  IADD3 R144, P4, PT, R4, UR58, RZ ;  /* 0x0000003a04907c10 */ /* 0x004fe4000ff9e0ff */
[----:B------:R-:W-:Y:S02]  /*e4e0*/  IADD3 R143, P5, PT, R2, UR58, RZ ;  /* 0x0000003a028f7c10 */ /* 0x000fe4000ffbe0ff */
[----:B------:R-:W-:Y:S02]  /*e4f0*/  IADD3.X R148, PT, PT, R5, UR56, RZ, P4, !PT ;  /* 0x0000003805947c10 */ /* 0x000fe4000a7fe4ff */
[----:B------:R-:W2:Y:S01]  /*e500*/  LDL.LU R5, [R1+0x69c] ;  /* 0x00069c0001057983 */ /* 0x000ea20000300800 */
[----:B------:R-:W-:-:S03]  /*e510*/  IADD3.X R147, PT, PT, R3, UR56, RZ, P5, !PT ;  /* 0x0000003803937c10 */ /* 0x000fc6000affe4ff */
[----:B------:R-:W2:Y:S04]  /*e520*/  LDL.LU R4, [R1+0x680] ;  /* 0x0006800001047983 */ /* 0x000ea80000300800 */
[----:B------:R-:W2:Y:S04]  /*e530*/  LDL.LU R3, [R1+0x694] ;  /* 0x0006940001037983 */ /* 0x000ea80000300800 */
[----:B------:R-:W2:Y:S04]  /*e540*/  LDL.LU R2, [R1+0x678] ;  /* 0x0006780001027983 */ /* 0x000ea80000300800 */
[----:B------:R-:W2:Y:S01]  /*e550*/  LDL.LU R0, [R1+0x68c] ;  /* 0x00068c0001007983 */ /* 0x000ea20000300800 */
[----:B------:R-:W-:-:S02]  /*e560*/  USHF.L.U32 UR4, UR4, 0x1f, URZ ;  /* 0x0000001f04047899 */ /* 0x000fc400080006ff */
[----:B------:R-:W-:Y:S01]  /*e570*/  USHF.L.U32 UR10, UR43, 0x6, URZ ;  /* 0x000000062b0a7899 */ /* 0x000fe200080006ff */
[----:B------:R-:W-:-:S03]  /*e580*/  IADD3 R162, P3, PT, R162, UR58, RZ ;  /* 0x0000003aa2a27c10 */ /* 0x000fc6000ff7e0ff */
[----:B------:R-:W-:Y:S01]  /*e590*/  IMAD.U32 R153, RZ, RZ, UR4 ;  /* 0x00000004ff997e24 */ /* 0x000fe2000f8e00ff */
[----:B------:R-:W-:Y:S02]  /*e5a0*/  USHF.L.U32 UR57, UR10, 0x1, URZ ;  /* 0x000000010a397899 */ /* 0x000fe400080006ff */
[----:B------:R-:W-:Y:S01]  /*e5b0*/  USHF.R.S32.HI UR4, URZ, 0x1f, UR10 ;  /* 0x0000001fff047899 */ /* 0x000fe2000801140a */
[----:B------:R-:W-:Y:S02]  /*e5c0*/  IADD3.X R163, PT, PT, R163, UR56, RZ, P3, !PT ;  /* 0x00000038a3a37c10 */ /* 0x000fe40009ffe4ff */
[----:B------:R-:W-:Y:S01]  /*e5d0*/  IADD3 R156, P3, PT, R156, UR58, RZ ;  /* 0x0000003a9c9c7c10 */ /* 0x000fe2000ff7e0ff */
[----:B------:R-:W-:Y:S01]  /*e5e0*/  USHF.L.U64.HI UR4, UR10, 0x1, UR4 ;  /* 0x000000010a047899 */ /* 0x000fe20008010204 */
[----:B------:R-:W-:Y:S02]  /*e5f0*/  IADD3 R160, P4, PT, R160, UR58, RZ ;  /* 0x0000003aa0a07c10 */ /* 0x000fe4000ff9e0ff */
[----:B------:R-:W-:-:S02]  /*e600*/  IADD3 R155, P5, PT, R155, UR57, RZ ;  /* 0x000000399b9b7c10 */ /* 0x000fc4000ffbe0ff */
[----:B------:R-:W-:Y:S02]  /*e610*/  IADD3.X R157, PT, PT, R157, UR56, RZ, P3, !PT ;  /* 0x000000389d9d7c10 */ /* 0x000fe40009ffe4ff */
[----:B------:R-:W-:Y:S02]  /*e620*/  IADD3 R154, P6, PT, R154, UR57, RZ ;  /* 0x000000399a9a7c10 */ /* 0x000fe4000ffde0ff */
[----:B------:R-:W-:Y:S02]  /*e630*/  IADD3.X R161, PT, PT, R161, UR56, RZ, P4, !PT ;  /* 0x00000038a1a17c10 */ /* 0x000fe4000a7fe4ff */
[----:B------:R-:W-:Y:S02]  /*e640*/  IADD3 R152, P3, PT, R152, UR57, RZ ;  /* 0x0000003998987c10 */ /* 0x000fe4000ff7e0ff */
[----:B------:R-:W-:Y:S01]  /*e650*/  IADD3 R151, P4, PT, R151, UR57, RZ ;  /* 0x0000003997977c10 */ /* 0x000fe2000ff9e0ff */
[----:B------:R-:W-:Y:S01]  /*e660*/  STL [R1+0x6b8], R155 ;  /* 0x0006b89b01007387 */ /* 0x000fe20000100800 */
[----:B------:R-:W-:-:S02]  /*e670*/  IADD3.X R13, PT, PT, R13, UR4, RZ, P5, !PT ;  /* 0x000000040d0d7c10 */ /* 0x000fc4000affe4ff */
[----:B------:R-:W-:Y:S01]  /*e680*/  IADD3 R12, P5, PT, R12, UR57, RZ ;  /* 0x000000390c0c7c10 */ /* 0x000fe2000ffbe0ff */
[----:B------:R-:W-:Y:S04]  /*e690*/  STL [R1+0x6b0], R154 ;  /* 0x0006b09a01007387 */ /* 0x000fe80000100800 */
[----:B------:R-:W-:Y:S04]  /*e6a0*/  STL [R1+0x6a8], R152 ;  /* 0x0006a89801007387 */ /* 0x000fe80000100800 */
[----:B------:R-:W-:Y:S04]  /*e6b0*/  STL [R1+0x6a0], R151 ;  /* 0x0006a09701007387 */ /* 0x000fe80000100800 */
[----:B------:R-:W-:Y:S04]  /*e6c0*/  STL [R1+0x6b4], R13 ;  /* 0x0006b40d01007387 */ /* 0x000fe80000100800 */
[----:B------:R0:W-:Y:S01]  /*e6d0*/  STL [R1+0x698], R12 ;  /* 0x0006980c01007387 */ /* 0x0001e20000100800 */
[----:B------:R-:W-:-:S04]  /*e6e0*/  IADD3 R146, P1, PT, R164, UR58, RZ ;  /* 0x0000003aa4927c10 */ /* 0x000fc8000ff3e0ff */
[----:B------:R-:W-:Y:S02]  /*e6f0*/  IADD3.X R150, PT, PT, R165, UR56, RZ, P1, !PT ;  /* 0x00000038a5967c10 */ /* 0x000fe40008ffe4ff */
[----:B---3--:R-:W-:Y:S02]  /*e700*/  IADD3.X R9, PT, PT, R9, UR4, RZ, P6, !PT ;  /* 0x0000000409097c10 */ /* 0x008fe4000b7fe4ff */
[----:B----4-:R-:W-:-:S03]  /*e710*/  IADD3 R8, P6, PT, R8, UR57, RZ ;  /* 0x0000003908087c10 */ /* 0x010fc6000ffde0ff */
[----:B------:R-:W-:Y:S01]  /*e720*/  STL [R1+0x6ac], R9 ;  /* 0x0006ac0901007387 */ /* 0x000fe20000100800 */
[----:B------:R-:W-:-:S03]  /*e730*/  IADD3.X R7, PT, PT, R7, UR4, RZ, P3, !PT ;  /* 0x0000000407077c10 */ /* 0x000fc60009ffe4ff */
[----:B------:R-:W-:Y:S01]  /*e740*/  STL [R1+0x690], R8 ;  /* 0x0006900801007387 */ /* 0x000fe20000100800 */
[----:B------:R-:W-:-:S03]  /*e750*/  IADD3 R6, P3, PT, R6, UR57, RZ ;  /* 0x0000003906067c10 */ /* 0x000fc6000ff7e0ff */
[----:B------:R-:W-:Y:S04]  /*e760*/  STL [R1+0x6a4], R7 ;  /* 0x0006a40701007387 */ /* 0x000fe80000100800 */
[----:B------:R1:W-:Y:S01]  /*e770*/  STL [R1+0x688], R6 ;  /* 0x0006880601007387 */ /* 0x0003e20000100800 */
[----:B--2---:R-:W-:Y:S02]  /*e780*/  IADD3.X R5, PT, PT, R5, UR4, RZ, P4, !PT ;  /* 0x0000000405057c10 */ /* 0x004fe4000a7fe4ff */
[----:B------:R-:W-:-:S03]  /*e790*/  IADD3 R4, P4, PT, R4, UR57, RZ ;  /* 0x0000003904047c10 */ /* 0x000fc6000ff9e0ff */
[----:B------:R-:W-:Y:S01]  /*e7a0*/  STL [R1+0x69c], R5 ;  /* 0x00069c0501007387 */ /* 0x000fe20000100800 */
[----:B------:R-:W-:-:S03]  /*e7b0*/  IADD3.X R3, PT, PT, R3, UR4, RZ, P5, !PT ;  /* 0x0000000403037c10 */ /* 0x000fc6000affe4ff */
[----:B------:R-:W-:Y:S01]  /*e7c0*/  STL [R1+0x680], R4 ;  /* 0x0006800401007387 */ /* 0x000fe20000100800 */
[----:B------:R-:W-:-:S03]  /*e7d0*/  IADD3 R2, P5, PT, R2, UR57, RZ ;  /* 0x0000003902027c10 */ /* 0x000fc6000ffbe0ff */
[----:B0-----:R-:W2:Y:S01]  /*e7e0*/  LDL.LU R12, [R1+0x670] ;  /* 0x00067000010c7983 */ /* 0x001ea20000300800 */
[----:B------:R-:W-:-:S03]  /*e7f0*/  IADD3.X R0, PT, PT, R0, UR4, RZ, P6, !PT ;  /* 0x0000000400007c10 */ /* 0x000fc6000b7fe4ff */
[----:B------:R-:W-:Y:S04]  /*e800*/  STL [R1+0x694], R3 ;  /* 0x0006940301007387 */ /* 0x000fe80000100800 */
[----:B------:R-:W3:Y:S04]  /*e810*/  LDL.LU R13, [R1+0x684] ;  /* 0x00068400010d7983 */ /* 0x000ee80000300800 */
[----:B------:R0:W-:Y:S04]  /*e820*/  STL [R1+0x678], R2 ;  /* 0x0006780201007387 */ /* 0x0001e80000100800 */
[----:B-1----:R-:W4:Y:S04]  /*e830*/  LDL.LU R6, [R1+0x668] ;  /* 0x0006680001067983 */ /* 0x002f280000300800 */
[----:B------:R1:W-:Y:S04]  /*e840*/  STL [R1+0x68c], R0 ;  /* 0x00068c0001007387 */ /* 0x0003e80000100800 */
[----:B------:R-:W4:Y:S04]  /*e850*/  LDL.LU R7, [R1+0x67c] ;  /* 0x00067c0001077983 */ /* 0x000f280000300800 */
[----:B------:R-:W4:Y:S04]  /*e860*/  LDL.LU R8, [R1+0x660] ;  /* 0x0006600001087983 */ /* 0x000f280000300800 */
[----:B------:R-:W4:Y:S04]  /*e870*/  LDL.LU R9, [R1+0x674] ;  /* 0x0006740001097983 */ /* 0x000f280000300800 */
[----:B0-----:R-:W4:Y:S04]  /*e880*/  LDL.LU R2, [R1+0x658] ;  /* 0x0006580001027983 */ /* 0x001f280000300800 */
[----:B------:R-:W4:Y:S04]  /*e890*/  LDL.LU R3, [R1+0x66c] ;  /* 0x00066c0001037983 */ /* 0x000f280000300800 */
[----:B------:R-:W4:Y:S04]  /*e8a0*/  LDL.LU R4, [R1+0x650] ;  /* 0x0006500001047983 */ /* 0x000f280000300800 */
[----:B------:R-:W4:Y:S04]  /*e8b0*/  LDL.LU R5, [R1+0x664] ;  /* 0x0006640001057983 */ /* 0x000f280000300800 */
[----:B------:R-:W4:Y:S04]  /*e8c0*/  LDL.LU R154, [R1+0x648] ;  /* 0x00064800019a7983 */ /* 0x000f280000300800 */
[----:B------:R-:W4:Y:S04]  /*e8d0*/  LDL.LU R152, [R1+0x65c] ;  /* 0x00065c0001987983 */ /* 0x000f280000300800 */
[----:B------:R-:W4:Y:S04]  /*e8e0*/  LDL.LU R151, [R1+0x640] ;  /* 0x0006400001977983 */ /* 0x000f280000300800 */
[----:B------:R-:W4:Y:S04]  /*e8f0*/  LDL.LU R165, [R1+0x654] ;  /* 0x0006540001a57983 */ /* 0x000f280000300800 */
[----:B------:R-:W4:Y:S04]  /*e900*/  LDL.LU R155, [R1+0x64c] ;  /* 0x00064c00019b7983 */ /* 0x000f280000300800 */
[----:B-1----:R-:W4:Y:S04]  /*e910*/  LDL.LU R0, [R1+0x644] ;  /* 0x0006440001007983 */ /* 0x002f280000300800 */
[----:B------:R-:W4:Y:S01]  /*e920*/  LDL.LU R164, [R1+0x63c] ;  /* 0x00063c0001a47983 */ /* 0x000f220000300800 */
[----:B------:R-:W-:-:S04]  /*e930*/  IADD3 R158, P1, PT, R158, UR58, RZ ;  /* 0x0000003a9e9e7c10 */ /* 0x000fc8000ff3e0ff */
[----:B------:R-:W-:-:S08]  /*e940*/  IADD3.X R159, PT, PT, R159, UR56, RZ, P1, !PT ;  /* 0x000000389f9f7c10 */ /* 0x000fd00008ffe4ff */
[----:B------:R-:W0:Y:S01]  /*e950*/  SYNCS.PHASECHK.TRANS64.TRYWAIT P1, [UR8], R153 ;  /* 0x00000099ff0075a7 */ /* 0x000e220008021108 */
[----:B--2---:R-:W-:-:S05]  /*e960*/  IADD3 R12, P6, PT, R12, UR57, RZ ;  /* 0x000000390c0c7c10 */ /* 0x004fca000ffde0ff */
[----:B------:R1:W-:Y:S01]  /*e970*/  STL [R1+0x670], R12 ;  /* 0x0006700c01007387 */ /* 0x0003e20000100800 */
[----:B---3--:R-:W-:-:S03]  /*e980*/  IADD3.X R13, PT, PT, R13, UR4, RZ, P3, !PT ;  /* 0x000000040d0d7c10 */ /* 0x008fc60009ffe4ff */
[----:B-1----:R1:W5:Y:S01]  /*e990*/  LDL.LU R12, [R1+0xda4] ;  /* 0x000da400010c7983 */ /* 0x0023620000300800 */
[----:B----4-:R-:W-:-:S03]  /*e9a0*/  IADD3 R6, P3, PT, R6, UR57, RZ ;  /* 0x0000003906067c10 */ /* 0x010fc6000ff7e0ff */
[----:B------:R2:W-:Y:S01]  /*e9b0*/  STL [R1+0x684], R13 ;  /* 0x0006840d01007387 */ /* 0x0005e20000100800 */
[----:B------:R-:W-:Y:S02]  /*e9c0*/  IADD3.X R7, PT, PT, R7, UR4, RZ, P4, !PT ;  /* 0x0000000407077c10 */ /* 0x000fe4000a7fe4ff */
[----:B------:R-:W-:Y:S01]  /*e9d0*/  IADD3 R8, P4, PT, R8, UR57, RZ ;  /* 0x0000003908087c10 */ /* 0x000fe2000ff9e0ff */
[----:B--2---:R1:W5:Y:S01]  /*e9e0*/  LDL.LU R13, [R1+0xda0] ;  /* 0x000da000010d7983 */ /* 0x0043620000300800 */
[----:B------:R-:W-:-:S03]  /*e9f0*/  IADD3.X R9, PT, PT, R9, UR4, RZ, P5, !PT ;  /* 0x0000000409097c10 */ /* 0x000fc6000affe4ff */
[----:B------:R2:W-:Y:S01]  /*ea00*/  STL [R1+0x668], R6 ;  /* 0x0006680601007387 */ /* 0x0005e20000100800 */
[----:B------:R-:W-:-:S03]  /*ea10*/  IADD3 R2, P5, PT, R2, UR57, RZ ;  /* 0x0000003902027c10 */ /* 0x000fc6000ffbe0ff */
[----:B--2---:R1:W5:Y:S01]  /*ea20*/  LDL.LU R6, [R1+0xd9c] ;  /* 0x000d9c0001067983 */ /* 0x0043620000300800 */
[----:B------:R-:W-:-:S03]  /*ea30*/  IADD3.X R3, PT, PT, R3, UR4, RZ, P6, !PT ;  /* 0x0000000403037c10 */ /* 0x000fc6000b7fe4ff */
[----:B------:R2:W-:Y:S01]  /*ea40*/  STL [R1+0x67c], R7 ;  /* 0x00067c0701007387 */ /* 0x0005e20000100800 */
[----:B------:R-:W-:Y:S02]  /*ea50*/  IADD3 R4, P6, PT, R4, UR57, RZ ;  /* 0x0000003904047c10 */ /* 0x000fe4000ffde0ff */
[----:B------:R-:W-:Y:S01]  /*ea60*/  IADD3.X R5, PT, PT, R5, UR4, RZ, P3, !PT ;  /* 0x0000000405057c10 */ /* 0x000fe20009ffe4ff */
[----:B--2---:R1:W5:Y:S04]  /*ea70*/  LDL.LU R7, [R1+0xd98] ;  /* 0x000d980001077983 */ /* 0x0043680000300800 */
[----:B------:R2:W-:Y:S01]  /*ea80*/  STL [R1+0x660], R8 ;  /* 0x0006600801007387 */ /* 0x0005e20000100800 */
[----:B------:R-:W-:-:S03]  /*ea90*/  IADD3 R154, P3, PT, R154, UR57, RZ ;  /* 0x000000399a9a7c10 */ /* 0x000fc6000ff7e0ff */
[----:B--2---:R1:W5:Y:S04]  /*eaa0*/  LDL.LU R8, [R1+0xd94] ;  /* 0x000d940001087983 */ /* 0x0043680000300800 */
[----:B------:R2:W-:Y:S01]  /*eab0*/  STL [R1+0x674], R9 ;  /* 0x0006740901007387 */ /* 0x0005e20000100800 */
[----:B------:R-:W-:-:S03]  /*eac0*/  IADD3.X R152, PT, PT, R152, UR4, RZ, P4, !PT ;  /* 0x0000000498987c10 */ /* 0x000fc6000a7fe4ff */
        /* <DEDUP_REMOVED lines=16> */
[----:B------:R2:W-:Y:S04]  /*ebd0*/  STL [R1+0x65c], R152 ;  /* 0x00065c9801007387 */ /* 0x0005e80000100800 */
        /* <DEDUP_REMOVED lines=9> */
[----:B------:R1:W-:Y:S01]  /*ec70*/  STL [R1+0x63c], R164 ;  /* 0x00063ca401007387 */ /* 0x0003e20000100800 */
[----:B0-----:R-:W-:Y:S05]  /*ec80*/  @!P1 BRA `(.L_x_8) ;  /* 0x000000f0007c9947 */ /* 0x001fea0003800000 */
.L_x_16:
        /* <DEDUP_REMOVED lines=134> */
[----:B0-----:R-:W2:Y:S01]  /*f4f0*/  LDL.LU R78, [R1+0x5b8] ;  /* 0x0005b800014e7983 */ /* 0x001ea20000300800 */
[----:B------:R-:W-:-:S03]  /*f500*/  PRMT R153, RZ, 0x7610, R153 ;  /* 0x00007610ff997816 */ /* 0x000fc60000000099 */
        /* <DEDUP_REMOVED lines=8> */
[----:B------:R3:W-:Y:S04]  /*f590*/  STL [R1+0x1070], R66 ;  /* 0x0010704201007387 */ /* 0x0007e80000100800 */
[----:B------:R4:W-:Y:S01]  /*f5a0*/  STL [R1+0x106c], R57 ;  /* 0x00106c3901007387 */ /* 0x0009e20000100800 */
[----:B-1----:R-:W-:-:S02]  /*f5b0*/  PRMT R164, RZ, 0x7610, R164 ;  /* 0x00007610ffa47816 */ /* 0x002fc400000000a4 */
[----:B------:R-:W-:Y:S01]  /*f5c0*/  PRMT R162, RZ, 0x7610, R162 ;  /* 0x00007610ffa27816 */ /* 0x000fe200000000a2 */
[----:B------:R1:W-:Y:S01]  /*f5d0*/  STL [R1+0x1068], R61 ;  /* 0x0010683d01007387 */ /* 0x0003e20000100800 */
[----:B------:R-:W-:Y:S02]  /*f5e0*/  PRMT R163, RZ, 0x7610, R163 ;  /* 0x00007610ffa37816 */ /* 0x000fe400000000a3 */
[----:B------:R-:W-:Y:S01]  /*f5f0*/  PRMT R160, RZ, 0x7610, R160 ;  /* 0x00007610ffa07816 */ /* 0x000fe200000000a0 */
[----:B------:R0:W-:Y:S01]  /*f600*/  STL [R1+0x1064], R56 ;  /* 0x0010643801007387 */ /* 0x0001e20000100800 */
[----:B------:R-:W-:Y:S02]  /*f610*/  PRMT R161, RZ, 0x7610, R161 ;  /* 0x00007610ffa17816 */ /* 0x000fe400000000a1 */
[----:B------:R-:W-:Y:S01]  /*f620*/  PRMT R158, RZ, 0x7610, R158 ;  /* 0x00007610ff9e7816 */ /* 0x000fe2000000009e */
[----:B------:R0:W-:Y:S01]  /*f630*/  STL [R1+0x1060], R60 ;  /* 0x0010603c01007387 */ /* 0x0001e20000100800 */
[----:B------:R-:W-:-:S02]  /*f640*/  PRMT R159, RZ, 0x7610, R159 ;  /* 0x00007610ff9f7816 */ /* 0x000fc4000000009f */
        /* <DEDUP_REMOVED lines=55> */
[----:B------:R-:W-:Y:S01]  /*f9c0*/  STL [R1+0x1014], R46 ;  /* 0x0010142e01007387 */ /* 0x000fe20000100800 */
[----:B------:R-:W-:Y:S02]  /*f9d0*/  PRMT R116, RZ, 0x7610, R116 ;  /* 0x00007610ff747816 */ /* 0x000fe40000000074 */
[----:B------:R-:W-:Y:S01]  /*f9e0*/  PRMT R111, RZ, 0x7610, R111 ;  /* 0x00007610ff6f7816 */ /* 0x000fe2000000006f */
[----:B------:R-:W-:Y:S01]  /*f9f0*/  STL [R1+0x1010], R42 ;  /* 0x0010102a01007387 */ /* 0x000fe20000100800 */
[----:B------:R-:W-:Y:S02]  /*fa00*/  PRMT R115, RZ, 0x7610, R115 ;  /* 0x00007610ff737816 */ /* 0x000fe40000000073 */
[----:B------:R-:W-:Y:S01]  /*fa10*/  PRMT R118, RZ, 0x7610, R118 ;  /* 0x00007610ff767816 */ /* 0x000fe20000000076 */
[----:B------:R-:W-:Y:S01]  /*fa20*/  STL [R1+0x100c], R33 ;  /* 0x00100c2101007387 */ /* 0x000fe20000100800 */
        /* <DEDUP_REMOVED lines=58> */
[----:B0-----:R-:W-:Y:S01]  /*fdd0*/  PRMT R70, RZ, 0x7610, R70 ;  /* 0x00007610ff467816 */ /* 0x001fe20000000046 */
[----:B------:R-:W-:Y:S01]  /*fde0*/  STL [R1+0xfbc], R15 ;  /* 0x000fbc0f01007387 */ /* 0x000fe20000100800 */
[----:B---3--:R-:W-:Y:S02]  /*fdf0*/  PRMT R66, RZ, 0x7610, R66 ;  /* 0x00007610ff427816 */ /* 0x008fe40000000042 */
[----:B----4-:R-:W-:Y:S01]  /*fe00*/  PRMT R57, RZ, 0x7610, R57 ;  /* 0x00007610ff397816 */ /* 0x010fe20000000039 */
[----:B------:R-:W-:Y:S01]  /*fe10*/  STL [R1+0xfb8], R19 ;  /* 0x000fb81301007387 */ /* 0x000fe20000100800 */
[----:B-1----:R-:W-:Y:S01]  /*fe20*/  PRMT R61, RZ, 0x7610, R61 ;  /* 0x00007610ff3d7816 */ /* 0x002fe2000000003d */
[----:B--2---:R-:W-:-:S02]  /*fe30*/  VIADD R78, R78, 0x1 ;  /* 0x000000014e4e7836 */ /* 0x004fc40000000000 */
[----:B------:R-:W-:Y:S01]  /*fe40*/  STL [R1+0xfb4], R22 ;  /* 0x000fb41601007387 */ /* 0x000fe20000100800 */
[----:B------:R-:W-:Y:S02]  /*fe50*/  PRMT R74, RZ, 0x7610, R74 ;  /* 0x00007610ff4a7816 */ /* 0x000fe4000000004a */
[----:B------:R-:W-:Y:S01]  /*fe60*/  PRMT R65, RZ, 0x7610, R65 ;  /* 0x00007610ff417816 */ /* 0x000fe20000000041 */
[----:B------:R-:W-:Y:S01]  /*fe70*/  STL [R1+0xfb0], R18 ;  /* 0x000fb01201007387 */ /* 0x000fe20000100800 */
[----:B------:R-:W-:Y:S02]  /*fe80*/  PRMT R69, RZ, 0x7610, R69 ;  /* 0x00007610ff457816 */ /* 0x000fe40000000045 */
[----:B------:R-:W-:Y:S01]  /*fe90*/  PRMT R64, RZ, 0x7610, R64 ;  /* 0x00007610ff407816 */ /* 0x000fe20000000040 */
[----:B-----5:R-:W-:Y:S01]  /*fea0*/  STL [R1+0xfac], R9 ;  /* 0x000fac0901007387 */ /* 0x020fe20000100800 */
        /* <DEDUP_REMOVED lines=42> */
[----:B------:R0:W-:Y:S04]  /*10150*/  STL.S16 [R1+0x92c], R153 ;  /* 0x00092c9901007387 */ /* 0x0001e80000100600 */
[----:B0-----:R-:W2:Y:S02]  /*10160*/  LDL.LU R153, [R1+0x12a8] ;  /* 0x0012a80001997983 */ /* 0x001ea40000300800 */
[----:B--2---:R-:W-:-:S05]  /*10170*/  PRMT R153, RZ, 0x7610, R153 ;  /* 0x00007610ff997816 */ /* 0x004fca0000000099 */
[----:B------:R0:W-:Y:S04]  /*10180*/  STL.S16 [R1+0x928], R153 ;  /* 0x0009289901007387 */ /* 0x0001e80000100600 */
[----:B0-----:R-:W2:Y:S02]  /*10190*/  LDL.LU R153, [R1+0x12a4] ;  /* 0x0012a40001997983 */ /* 0x001ea40000300800 */
[----:B--2---:R-:W-:-:S05]  /*101a0*/  PRMT R153, RZ, 0x7610, R153 ;  /* 0x00007610ff997816 */ /* 0x004fca0000000099 */
[----:B------:R0:W-:Y:S04]  /*101b0*/  STL.S16 [R1+0x924], R153 ;  /* 0x0009249901007387 */ /* 0x0001e80000100600 */
[----:B0-----:R-:W2:Y:S02]  /*101c0*/  LDL.LU R153, [R1+0x12a0] ;  /* 0x0012a00001997983 */ /* 0x001ea40000300800 */
[----:B--2---:R-:W-:-:S05]  /*101d0*/  PRMT R153, RZ, 0x7610, R153 ;  /* 0x00007610ff997816 */ /* 0x004fca0000000099 */
[----:B------:R0:W-:Y:S04]  /*101e0*/  STL.S16 [R1+0x920], R153 ;  /* 0x0009209901007387 */ /* 0x0001e80000100600 */
[----:B0-----:R-:W2:Y:S01]  /*101f0*/  LDL.LU R153, [R1+0x129c] ;  /* 0x00129c0001997983 */ /* 0x001ea20000300800 */
        /* <DEDUP_REMOVED lines=169> */
[----:B0-----:R-:W2:Y:S04]  /*10c90*/  LDL.LU R153, [R1+0x11f4] ;  /* 0x0011f40001997983 */ /* 0x001ea80000300800 */
[----:B------:R0:W-:Y:S04]  /*10ca0*/  STL.S16 [R1+0x80c], R164 ;  /* 0x00080ca401007387 */ /* 0x0001e80000100600 */
[----:B0-----:R-:W3:Y:S04]  /*10cb0*/  LDL.LU R164, [R1+0x11f0] ;  /* 0x0011f00001a47983 */ /* 0x001ee80000300800 */
[----:B------:R0:W-:Y:S04]  /*10cc0*/  STL.S16 [R1+0x808], R162 ;  /* 0x000808a201007387 */ /* 0x0001e80000100600 */
[----:B0-----:R-:W4:Y:S04]  /*10cd0*/  LDL.LU R162, [R1+0x11ec] ;  /* 0x0011ec0001a27983 */ /* 0x001f280000300800 */
[----:B------:R0:W-:Y:S04]  /*10ce0*/  STL.S16 [R1+0x804], R163 ;  /* 0x000804a301007387 */ /* 0x0001e80000100600 */
[----:B0-----:R-:W4:Y:S04]  /*10cf0*/  LDL.LU R163, [R1+0x11e8] ;  /* 0x0011e80001a37983 */ /* 0x001f280000300800 */
[----:B------:R0:W-:Y:S04]  /*10d00*/  STL.S16 [R1+0x800], R160 ;  /* 0x000800a001007387 */ /* 0x0001e80000100600 */
[----:B0-----:R-:W2:Y:S04]  /*10d10*/  LDL.LU R160, [R1+0x11e4] ;  /* 0x0011e40001a07983 */ /* 0x001ea80000300800 */
        /* <DEDUP_REMOVED lines=31> */
[----:B0-----:R-:W3:Y:S04]  /*10f10*/  LDL.LU R136, [R1+0x11a4] ;  /* 0x0011a40001887983 */ /* 0x001ee80000300800 */
        /* <DEDUP_REMOVED lines=41> */
[----:B0-----:R-:W3:Y:S01]  /*111b0*/  LDL.LU R122, [R1+0x1150] ;  /* 0x00115000017a7983 */ /* 0x001ee20000300800 */
[----:B--2---:R-:W-:-:S03]  /*111c0*/  PRMT R153, RZ, 0x7610, R153 ;  /* 0x00007610ff997816 */ /* 0x004fc60000000099 */
        /* <DEDUP_REMOVED lines=78> */
[----:B------:R0:W-:Y:S01]  /*116b0*/  STL.S16 [R1+0x6e8], R82 ;  /* 0x0006e85201007387 */ /* 0x0001e20000100600 */
[----:B---3--:R-:W-:-:S03]  /*116c0*/  PRMT R164, RZ, 0x7610, R164 ;  /* 0x00007610ffa47816 */ /* 0x008fc600000000a4 */
[----:B0-----:R-:W3:Y:S04]  /*116d0*/  LDL.LU R82, [R1+0x10b0] ;  /* 0x0010b00001527983 */ /* 0x001ee80000300800 */
        /* <DEDUP_REMOVED lines=12> */
[----:B------:R0:W-:Y:S02]  /*117a0*/  STL.S16 [R1+0x6cc], R164 ;  /* 0x0006cca401007387 */ /* 0x0001e40000100600 */
[----:B0-----:R-:W0:Y:S02]  /*117b0*/  LDC R164, c[0x0][0x3a0] ;  /* 0x0000e800ffa47b82 */ /* 0x001e240000000800 */
[----:B0-----:R-:W-:-:S02]  /*117c0*/  IMAD R164, R78, -0x40, R164 ;  /* 0xffffffc04ea47824 */ /* 0x001fc400078e02a4 */
[----:B------:R-:W2:Y:S03]  /*117d0*/  LDL.LU R78, [R1+0x1094] ;  /* 0x00109400014e7983 */ /* 0x000ea60000300800 */
[----:B------:R-:W-:Y:S01]  /*117e0*/  ISETP.GT.AND P1, PT, R164, RZ, PT ;  /* 0x000000ffa400720c */ /* 0x000fe20003f24270 */
[----:B------:R0:W-:Y:S04]  /*117f0*/  STL.S16 [R1+0x6c8], R74 ;  /* 0x0006c84a01007387 */ /* 0x0001e80000100600 */
[----:B0-----:R-:W2:Y:S08]  /*11800*/  LDL.LU R74, [R1+0x1090] ;  /* 0x00109000014a7983 */ /* 0x001eb00000300800 */
[----:B------:R-:W2:Y:S04]  /*11810*/  @P1 LDG.E.U16 R70, desc[UR16][R156.64] ;  /* 0x000000109c461981 */ /* 0x000ea8000c1e1500 */
[----:B------:R-:W3:Y:S04]  /*11820*/  @P1 LDG.E.U16 R66, desc[UR16][R158.64] ;  /* 0x000000109e421981 */ /* 0x000ee8000c1e1500 */
[----:B------:R-:W3:Y:S04]  /*11830*/  @P1 LDG.E.U16 R57, desc[UR16][R160.64] ;  /* 0x00000010a0391981 */ /* 0x000ee8000c1e1500 */
[----:B----4-:R-:W4:Y:S04]  /*11840*/  @P1 LDG.E.U16 R61, desc[UR16][R162.64] ;  /* 0x00000010a23d1981 */ /* 0x010f28000c1e1500 */
[----:B------:R0:W-:Y:S04]  /*11850*/  STL.S16 [R1+0x6c4], R65 ;  /* 0x0006c44101007387 */ /* 0x0001e80000100600 */
[----:B0-----:R-:W3:Y:S04]  /*11860*/  LDL.LU R65, [R1+0x108c] ;  /* 0x00108c0001417983 */ /* 0x001ee80000300800 */
[----:B------:R0:W-:Y:S04]  /*11870*/  STL.S16 [R1+0x6c0], R69 ;  /* 0x0006c04501007387 */ /* 0x0001e80000100600 */
[----:B0-----:R-:W4:Y:S04]  /*11880*/  LDL.LU R69, [R1+0x1088] ;  /* 0x0010880001457983 */ /* 0x001f280000300800 */
[----:B------:R0:W-:Y:S04]  /*11890*/  STL.S16 [R1+0x6bc], R64 ;  /* 0x0006bc4001007387 */ /* 0x0001e80000100600 */
[----:B0-----:R-:W4:Y:S04]  /*118a0*/  LDL.LU R64, [R1+0x1084] ;  /* 0x0010840001407983 */ /* 0x001f280000300800 */
[----:B------:R0:W-:Y:S04]  /*118b0*/  STL.S16 [R1+0x5b4], R68 ;  /* 0x0005b44401007387 */ /* 0x0001e80000100600 */
[----:B0-----:R-:W4:Y:S01]  /*118c0*/  LDL.LU R68, [R1+0x1080] ;  /* 0x0010800001447983 */ /* 0x001f220000300800 */
[----:B------:R-:W-:-:S03]  /*118d0*/  PRMT R0, RZ, 0x7610, R0 ;  /* 0x00007610ff007816 */ /* 0x000fc60000000000 */
[----:B------:R0:W-:Y:S04]  /*118e0*/  STL.S16 [R1+0x5ac], R63 ;  /* 0x0005ac3f01007387 */ /* 0x0001e80000100600 */
[----:B0-----:R-:W4:Y:S04]  /*118f0*/  LDL.LU R63, [R1+0x107c] ;  /* 0x00107c00013f7983 */ /* 0x001f280000300800 */
[----:B------:R0:W-:Y:S04]  /*11900*/  STL.S16 [R1+0x5a8], R67 ;  /* 0x0005a84301007387 */ /* 0x0001e80000100600 */
[----:B0-----:R-:W4:Y:S01]  /*11910*/  LDL.LU R67, [R1+0x1078] ;  /* 0x0010780001437983 */ /* 0x001f220000300800 */
[----:B------:R-:W-:-:S02]  /*11920*/  ISETP.GT.AND P3, PT, R164, 0x1, PT ;  /* 0x00000001a400780c */ /* 0x000fc40003f64270 */
[C---:B------:R-:W-:Y:S02]  /*11930*/  ISETP.GT.AND P4, PT, R164.reuse, 0x2, PT ;  /* 0x00000002a400780c */ /* 0x040fe40003f84270 */
[C---:B------:R-:W-:Y:S02]  /*11940*/  ISETP.GT.AND P5, PT, R164.reuse, 0x3, PT ;  /* 0x00000003a400780c */ /* 0x040fe40003fa4270 */
[----:B------:R-:W-:Y:S01]  /*11950*/  ISETP.GT.AND P6, PT, R164, 0x4, PT ;  /* 0x00000004a400780c */ /* 0x000fe20003fc4270 */
[----:B--2---:R0:W-:Y:S04]  /*11960*/  STL [R1+0x98c], R70 ;  /* 0x00098c4601007387 */ /* 0x0041e80000100800 */
[----:B0-----:R-:W2:Y:S04]  /*11970*/  LDL.LU R70, [R1+0x1074] ;  /* 0x0010740001467983 */ /* 0x001ea80000300800 */
[----:B------:R-:W-:Y:S04]  /*11980*/  STL [R1+0xd6c], R156 ;  /* 0x000d6c9c01007387 */ /* 0x000fe80000100800 */
[----:B------:R-:W-:Y:S04]  /*11990*/  STL [R1+0xe64], R156 ;  /* 0x000e649c01007387 */ /* 0x000fe80000100800 */
[----:B------:R-:W-:Y:S04]  /*119a0*/  STL [R1+0xd68], R157 ;  /* 0x000d689d01007387 */ /* 0x000fe80000100800 */
[----:B------:R-:W-:Y:S04]  /*119b0*/  STL [R1+0xe68], R157 ;  /* 0x000e689d01007387 */ /* 0x000fe80000100800 */
[----:B---3--:R0:W-:Y:S04]  /*119c0*/  STL [R1+0x988], R66 ;  /* 0x0009884201007387 */ /* 0x0081e80000100800 */
[----:B0-----:R-:W3:Y:S04]  /*119d0*/  LDL.LU R66, [R1+0x1070] ;  /* 0x0010700001427983 */ /* 0x001ee80000300800 */
[----:B------:R-:W-:Y:S04]  /*119e0*/  STL [R1+0xd74], R158 ;  /* 0x000d749e01007387 */ /* 0x000fe80000100800 */
[----:B------:R-:W-:Y:S04]  /*119f0*/  STL [R1+0xe6c], R158 ;  /* 0x000e6c9e01007387 */ /* 0x000fe80000100800 */
[----:B------:R-:W-:Y:S04]  /*11a00*/  STL [R1+0xd70], R159 ;  /* 0x000d709f01007387 */ /* 0x000fe80000100800 */
[----:B------:R-:W-:Y:S04]  /*11a10*/  STL [R1+0xe70], R159 ;  /* 0x000e709f01007387 */ /* 0x000fe80000100800 */
[----:B------:R0:W-:Y:S04]  /*11a20*/  STL [R1+0x984], R57 ;  /* 0x0009843901007387 */ /* 0x0001e80000100800 */
[----:B0-----:R-:W2:Y:S04]  /*11a30*/  LDL.LU R57, [R1+0x106c] ;  /* 0x00106c0001397983 */ /* 0x001ea80000300800 */
[----:B------:R-:W-:Y:S04]  /*11a40*/  STL [R1+0xd7c], R160 ;  /* 0x000d7ca001007387 */ /* 0x000fe80000100800 */
[----:B------:R0:W-:Y:S04]  /*11a50*/  STL [R1+0xe74], R160 ;  /* 0x000e74a001007387 */ /* 0x0001e80000100800 */
[----:B------:R-:W-:Y:S04]  /*11a60*/  STL [R1+0xd78], R161 ;  /* 0x000d78a101007387 */ /* 0x000fe80000100800 */
[----:B------:R-:W-:Y:S04]  /*11a70*/  STL [R1+0xe78], R161 ;  /* 0x000e78a101007387 */ /* 0x000fe80000100800 */
[----:B----4-:R1:W-:Y:S01]  /*11a80*/  STL [R1+0x980], R61 ;  /* 0x0009803d01007387 */ /* 0x0103e20000100800 */
[----:B0-----:R-:W-:-:S03]  /*11a90*/  IMAD.MOV.U32 R160, RZ, RZ, R143 ;  /* 0x000000ffffa07224 */ /* 0x001fc600078e008f */
[----:B-1----:R-:W4:Y:S04]  /*11aa0*/  LDL.LU R61, [R1+0x1068] ;  /* 0x00106800013d7983 */ /* 0x002f280000300800 */
[----:B------:R-:W-:Y:S04]  /*11ab0*/  STL [R1+0xd84], R162 ;  /* 0x000d84a201007387 */ /* 0x000fe80000100800 */
[----:B------:R0:W-:Y:S04]  /*11ac0*/  STL [R1+0xe7c], R162 ;  /* 0x000e7ca201007387 */ /* 0x0001e80000100800 */
[----:B------:R-:W-:Y:S01]  /*11ad0*/  STL [R1+0xd80], R163 ;  /* 0x000d80a301007387 */ /* 0x000fe20000100800 */
[----:B------:R-:W-:-:S03]  /*11ae0*/  IMAD.MOV.U32 R161, RZ, RZ, R147 ;  /* 0x000000ffffa17224 */ /* 0x000fc600078e0093 */
[----:B------:R1:W-:Y:S01]  /*11af0*/  STL [R1+0xe80], R163 ;  /* 0x000e80a301007387 */ /* 0x0003e20000100800 */
[----:B0-----:R-:W-:Y:S02]  /*11b00*/  IMAD.MOV.U32 R162, RZ, RZ, R146 ;  /* 0x000000ffffa27224 */ /* 0x001fe400078e0092 */
[----:B------:R-:W-:Y:S01]  /*11b10*/  IMAD.MOV.U32 R158, RZ, RZ, R144 ;  /* 0x000000ffff9e7224 */ /* 0x000fe200078e0090 */
[----:B------:R-:W2:Y:S01]  /*11b20*/  @P3 LDG.E.U16 R60, desc[UR16][R160.64] ;  /* 0x00000010a03c3981 */ /* 0x000ea2000c1e1500 */
[----:B------:R-:W-:Y:S02]  /*11b30*/  IMAD.MOV.U32 R159, RZ, RZ, R148 ;  /* 0x000000ffff9f7224 */ /* 0x000fe400078e0094 */
[----:B-1----:R-:W-:-:S03]  /*11b40*/  IMAD.MOV.U32 R163, RZ, RZ, R150 ;  /* 0x000000ffffa37224 */ /* 0x002fc600078e0096 */
[----:B------:R-:W2:Y:S01]  /*11b50*/  @P3 LDG.E.U16 R55, desc[UR16][R158.64] ;  /* 0x000000109e373981 */ /* 0x000ea2000c1e1500 */
[----:B------:R-:W-:Y:S02]  /*11b60*/  IMAD.MOV.U32 R156, RZ, RZ, R145 ;  /* 0x000000ffff9c7224 */ /* 0x000fe400078e0091 */
[----:B------:R-:W-:Y:S01]  /*11b70*/  IMAD.MOV.U32 R157, RZ, RZ, R149 ;  /* 0x000000ffff9d7224 */ /* 0x000fe200078e0095 */
[----:B------:R-:W2:Y:S01]  /*11b80*/  @P3 LDG.E.U16 R56, desc[UR16][R162.64] ;  /* 0x00000010a2383981 */ /* 0x000ea2000c1e1500 */
[----:B------:R-:W-:Y:S02]  /*11b90*/  IMAD.MOV.U32 R143, RZ, RZ, R142 ;  /* 0x000000ffff8f7224 */ /* 0x000fe400078e008e */
[----:B------:R-:W-:Y:S01]  /*11ba0*/  IMAD.MOV.U32 R142, RZ, RZ, R138 ;  /* 0x000000ffff8e7224 */ /* 0x000fe200078e008a */
[----:B------:R-:W3:Y:S01]  /*11bb0*/  @P3 LDG.E.U16 R59, desc[UR16][R156.64] ;  /* 0x000000109c3b3981 */ /* 0x000ee2000c1e1500 */
[----:B------:R-:W-:Y:S02]  /*11bc0*/  IMAD.MOV.U32 R148, RZ, RZ, R135 ;  /* 0x000000ffff947224 */ /* 0x000fe400078e0087 */
[----:B------:R-:W-:Y:S01]  /*11bd0*/  IMAD.MOV.U32 R149, RZ, RZ, R139 ;  /* 0x000000ffff957224 */ /* 0x000fe200078e008b */
[----:B------:R-:W3:Y:S01]  /*11be0*/  @P4 LDG.E.U16 R62, desc[UR16][R142.64] ;  /* 0x000000108e3e4981 */ /* 0x000ee2000c1e1500 */
[----:B------:R-:W-:-:S02]  /*11bf0*/  IMAD.MOV.U32 R146, RZ, RZ, R136 ;  /* 0x000000ffff927224 */ /* 0x000fc400078e0088 */
[----:B------:R-:W-:Y:S01]  /*11c00*/  IMAD.MOV.U32 R147, RZ, RZ, R140 ;  /* 0x000000ffff937224 */ /* 0x000fe200078e008c */
[----:B------:R-:W3:Y:S01]  /*11c10*/  @P4 LDG.E.U16 R58, desc[UR16][R148.64] ;  /* 0x00000010943a4981 */ /* 0x000ee2000c1e1500 */
[----:B------:R-:W-:Y:S02]  /*11c20*/  IMAD.MOV.U32 R144, RZ, RZ, R137 ;  /* 0x000000ffff907224 */ /* 0x000fe400078e0089 */
[----:B------:R-:W-:Y:S01]  /*11c30*/  IMAD.MOV.U32 R145, RZ, RZ, R141 ;  /* 0x000000ffff917224 */ /* 0x000fe200078e008d */
[----:B------:R-:W3:Y:S04]  /*11c40*/  @P4 LDG.E.U16 R49, desc[UR16][R146.64] ;  /* 0x0000001092314981 */ /* 0x000ee8000c1e1500 */
[----:B------:R-:W3:Y:S04]  /*11c50*/  @P4 LDG.E.U16 R53, desc[UR16][R144.64] ;  /* 0x0000001090354981 */ /* 0x000ee8000c1e1500 */
[----:B------:R-:W-:Y:S04]  /*11c60*/  STL.64 [R1+0x558], R156 ;  /* 0x0005589c01007387 */ /* 0x000fe80000100a00 */
[----:B------:R-:W-:Y:S04]  /*11c70*/  STL.64 [R1+0x560], R158 ;  /* 0x0005609e01007387 */ /* 0x000fe80000100a00 */
[----:B------:R-:W-:Y:S04]  /*11c80*/  STL.64 [R1+0x568], R160 ;  /* 0x000568a001007387 */ /* 0x000fe80000100a00 */
[----:B------:R-:W-:Y:S04]  /*11c90*/  STL.64 [R1+0x570], R162 ;  /* 0x000570a201007387 */ /* 0x000fe80000100a00 */
[----:B--2---:R0:W-:Y:S04]  /*11ca0*/  STL [R1+0x97c], R56 ;  /* 0x00097c3801007387 */ /* 0x0041e80000100800 */
[----:B0-----:R-:W2:Y:S04]  /*11cb0*/  LDL.LU R56, [R1+0x1064] ;  /* 0x0010640001387983 */ /* 0x001ea80000300800 */
[----:B------:R0:W-:Y:S04]  /*11cc0*/  STL [R1+0x978], R60 ;  /* 0x0009783c01007387 */ /* 0x0001e80000100800 */
[----:B0-----:R-:W2:Y:S04]  /*11cd0*/  LDL.LU R60, [R1+0x1060] ;  /* 0x00106000013c7983 */ /* 0x001ea80000300800 */
[----:B------:R0:W-:Y:S04]  /*11ce0*/  STL [R1+0x974], R55 ;  /* 0x0009743701007387 */ /* 0x0001e80000100800 */
[----:B0-----:R-:W2:Y:S04]  /*11cf0*/  LDL.LU R55, [R1+0x105c] ;  /* 0x00105c0001377983 */ /* 0x001ea80000300800 */
[----:B---3--:R0:W-:Y:S04]  /*11d00*/  STL [R1+0x970], R59 ;  /* 0x0009703b01007387 */ /* 0x0081e80000100800 */
[----:B0-----:R-:W3:Y:S04]  /*11d10*/  LDL.LU R59, [R1+0x1058] ;  /* 0x00105800013b7983 */ /* 0x001ee80000300800 */
[----:B------:R-:W-:Y:S04]  /*11d20*/  STL.64 [R1+0x538], R144 ;  /* 0x0005389001007387 */ /* 0x000fe80000100a00 */
[----:B------:R-:W-:Y:S04]  /*11d30*/  STL.64 [R1+0x540], R146 ;  /* 0x0005409201007387 */ /* 0x000fe80000100a00 */
[----:B------:R-:W-:Y:S04]  /*11d40*/  STL.64 [R1+0x548], R148 ;  /* 0x0005489401007387 */ /* 0x000fe80000100a00 */
[----:B------:R-:W-:Y:S04]  /*11d50*/  STL.64 [R1+0x550], R142 ;  /* 0x0005508e01007387 */ /* 0x000fe80000100a00 */
[----:B------:R0:W-:Y:S04]  /*11d60*/  STL [R1+0x96c], R62 ;  /* 0x00096c3e01007387 */ /* 0x0001e80000100800 */
[----:B0-----:R-:W2:Y:S04]  /*11d70*/  LDL.LU R62, [R1+0x1054] ;  /* 0x00105400013e7983 */ /* 0x001ea80000300800 */
[----:B------:R0:W-:Y:S04]  /*11d80*/  STL [R1+0x968], R58 ;  /* 0x0009683a01007387 */ /* 0x0001e80000100800 */
[----:B0-----:R-:W2:Y:S04]  /*11d90*/  LDL.LU R58, [R1+0x1050] ;  /* 0x00105000013a7983 */ /* 0x001ea80000300800 */
[----:B------:R0:W-:Y:S04]  /*11da0*/  STL [R1+0x964], R49 ;  /* 0x0009643101007387 */ /* 0x0001e80000100800 */
[----:B0-----:R-:W2:Y:S04]  /*11db0*/  LDL.LU R49, [R1+0x104c] ;  /* 0x00104c0001317983 */ /* 0x001ea80000300800 */
[----:B------:R0:W-:Y:S04]  /*11dc0*/  STL [R1+0x960], R53 ;  /* 0x0009603501007387 */ /* 0x0001e80000100800 */
[----:B0-----:R-:W2:Y:S04]  /*11dd0*/  LDL.LU R53, [R1+0x1048] ;  /* 0x0010480001357983 */ /* 0x001ea80000300800 */
[----:B------:R-:W2:Y:S04]  /*11de0*/  LDL.LU R163, [R1+0x92c] ;  /* 0x00092c0001a37983 */ /* 0x000ea80000300800 */
[----:B------:R-:W3:Y:S04]  /*11df0*/  LDL.LU R162, [R1+0x928] ;  /* 0x0009280001a27983 */ /* 0x000ee80000300800 */
[----:B------:R-:W4:Y:S04]  /*11e00*/  LDL.LU R161, [R1+0x924] ;  /* 0x0009240001a17983 */ /* 0x000f280000300800 */
[----:B------:R-:W4:Y:S01]  /*11e10*/  LDL.LU R160, [R1+0x920] ;  /* 0x0009200001a07983 */ /* 0x000f220000300800 */
[----:B------:R-:W-:-:S02]  /*11e20*/  IMAD.MOV.U32 R135, RZ, RZ, R134 ;  /* 0x000000ffff877224 */ /* 0x000fc400078e0086 */
[----:B------:R-:W-:Y:S02]  /*11e30*/  IMAD.MOV.U32 R134, RZ, RZ, R130 ;  /* 0x000000ffff867224 */ /* 0x000fe400078e0082 */
[----:B------:R-:W-:Y:S02]  /*11e40*/  IMAD.MOV.U32 R140, RZ, RZ, R127 ;  /* 0x000000ffff8c7224 */ /* 0x000fe400078e007f */
[----:B------:R-:W-:Y:S01]  /*11e50*/  IMAD.MOV.U32 R141, RZ, RZ, R131 ;  /* 0x000000ffff8d7224 */ /* 0x000fe200078e0083 */
[----:B------:R-:W4:Y:S01]  /*11e60*/  @P5 LDG.E.U16 R48, desc[UR16][R134.64] ;  /* 0x0000001086305981 */ /* 0x000f22000c1e1500 */
[----:B------:R-:W-:Y:S02]  /*11e70*/  IMAD.MOV.U32 R138, RZ, RZ, R128 ;  /* 0x000000ffff8a7224 */ /* 0x000fe400078e0080 */
[----:B------:R-:W-:Y:S01]  /*11e80*/  IMAD.MOV.U32 R139, RZ, RZ, R132 ;  /* 0x000000ffff8b7224 */ /* 0x000fe200078e0084 */
[----:B------:R-:W4:Y:S01]  /*11e90*/  @P5 LDG.E.U16 R52, desc[UR16][R140.64] ;  /* 0x000000108c345981 */ /* 0x000f22000c1e1500 */
[----:B------:R-:W-:-:S02]  /*11ea0*/  IMAD.MOV.U32 R136, RZ, RZ, R129 ;  /* 0x000000ffff887224 */ /* 0x000fc400078e0081 */
[----:B------:R-:W-:Y:S01]  /*11eb0*/  IMAD.MOV.U32 R137, RZ, RZ, R133 ;  /* 0x000000ffff897224 */ /* 0x000fe200078e0085 */
[----:B------:R-:W4:Y:S01]  /*11ec0*/  @P5 LDG.E.U16 R47, desc[UR16][R138.64] ;  /* 0x000000108a2f5981 */ /* 0x000f22000c1e1500 */
[----:B------:R-:W-:Y:S02]  /*11ed0*/  IMAD.MOV.U32 R127, RZ, RZ, R126 ;  /* 0x000000ffff7f7224 */ /* 0x000fe400078e007e */
[----:B------:R-:W-:Y:S01]  /*11ee0*/  IMAD.MOV.U32 R126, RZ, RZ, R122 ;  /* 0x000000ffff7e7224 */ /* 0x000fe200078e007a */
[----:B------:R-:W4:Y:S01]  /*11ef0*/  @P5 LDG.E.U16 R51, desc[UR16][R136.64] ;  /* 0x0000001088335981 */ /* 0x000f22000c1e1500 */
[----:B------:R-:W-:Y:S02]  /*11f00*/  IMAD.MOV.U32 R132, RZ, RZ, R119 ;  /* 0x000000ffff847224 */ /* 0x000fe400078e0077 */
[----:B------:R-:W-:Y:S01]  /*11f10*/  IMAD.MOV.U32 R133, RZ, RZ, R123 ;  /* 0x000000ffff857224 */ /* 0x000fe200078e007b */
[----:B------:R-:W-:Y:S01]  /*11f20*/  ISETP.GT.AND P1, PT, R164, 0x5, PT ;  /* 0x00000005a400780c */ /* 0x000fe20003f24270 */
[----:B------:R-:W-:Y:S01]  /*11f30*/  IMAD.MOV.U32 R130, RZ, RZ, R120 ;  /* 0x000000ffff827224 */ /* 0x000fe200078e0078 */
[----:B------:R-:W4:Y:S01]  /*11f40*/  @P6 LDG.E.U16 R54, desc[UR16][R126.64] ;  /* 0x000000107e366981 */ /* 0x000f22000c1e1500 */
[----:B------:R-:W-:-:S02]  /*11f50*/  IMAD.MOV.U32 R131, RZ, RZ, R124 ;  /* 0x000000ffff837224 */ /* 0x000fc400078e007c */
[----:B------:R-:W-:Y:S01]  /*11f60*/  IMAD.MOV.U32 R128, RZ, RZ, R121 ;  /* 0x000000ffff807224 */ /* 0x000fe200078e0079 */
[----:B------:R-:W4:Y:S01]  /*11f70*/  @P6 LDG.E.U16 R50, desc[UR16][R132.64] ;  /* 0x0000001084326981 */ /* 0x000f22000c1e1500 */
[----:B------:R-:W-:-:S03]  /*11f80*/  IMAD.MOV.U32 R129, RZ, RZ, R125 ;  /* 0x000000ffff817224 */ /* 0x000fc600078e007d */
        /* <DEDUP_REMOVED lines=14> */
[----:B------:R-:W-:Y:S01]  /*12070*/  IMAD.MOV.U32 R111, RZ, RZ, R110 ;  /* 0x000000ffff6f7224 */ /* 0x000fe200078e006e */
[----:B------:R-:W-:Y:S01]  /*12080*/  ISETP.GT.AND P4, PT, R164, 0x7, PT ;  /* 0x00000007a400780c */ /* 0x000fe20003f84270 */
[----:B------:R-:W-:Y:S01]  /*12090*/  IMAD.MOV.U32 R110, RZ, RZ, R106 ;  /* 0x000000ffff6e7224 */ /* 0x000fe200078e006a */
[----:B------:R-:W4:Y:S01]  /*120a0*/  @P1 LDG.E.U16 R43, desc[UR16][R120.64] ;  /* 0x00000010782b1981 */ /* 0x000f22000c1e1500 */
[----:B------:R-:W-:Y:S02]  /*120b0*/  IMAD.MOV.U32 R116, RZ, RZ, R103 ;  /* 0x000000ffff747224 */ /* 0x000fe400078e0067 */
[----:B------:R-:W-:Y:S02]  /*120c0*/  IMAD.MOV.U32 R117, RZ, RZ, R107 ;  /* 0x000000ffff757224 */ /* 0x000fe400078e006b */
[----:B------:R-:W-:Y:S02]  /*120d0*/  IMAD.MOV.U32 R114, RZ, RZ, R104 ;  /* 0x000000ffff727224 */ /* 0x000fe400078e0068 */
[----:B------:R-:W-:-:S02]  /*120e0*/  IMAD.MOV.U32 R115, RZ, RZ, R108 ;  /* 0x000000ffff737224 */ /* 0x000fc400078e006c */
[----:B------:R-:W-:Y:S02]  /*120f0*/  IMAD.MOV.U32 R112, RZ, RZ, R105 ;  /* 0x000000ffff707224 */ /* 0x000fe400078e0069 */
[----:B------:R-:W-:Y:S02]  /*12100*/  IMAD.MOV.U32 R113, RZ, RZ, R109 ;  /* 0x000000ffff717224 */ /* 0x000fe400078e006d */
[----:B------:R-:W-:Y:S02]  /*12110*/  IMAD.MOV.U32 R103, RZ, RZ, R102 ;  /* 0x000000ffff677224 */ /* 0x000fe400078e0066 */
[----:B------:R-:W-:Y:S02]  /*12120*/  IMAD.MOV.U32 R102, RZ, RZ, R98 ;  /* 0x000000ffff667224 */ /* 0x000fe400078e0062 */
        /* <DEDUP_REMOVED lines=47> */
[----:B------:R-:W4:Y:S04]  /*12420*/  @P1 LDG.E.U16 R23, desc[UR16][R82.64] ;  /* 0x0000001052171981 */ /* 0x000f28000c1e1500 */
[----:B------:R-:W4:Y:S01]  /*12430*/  @P1 LDG.E.U16 R27, desc[UR16][R80.64] ;  /* 0x00000010501b1981 */ /* 0x000f22000c1e1500 */
[----:B------:R-:W-:Y:S02]  /*12440*/  IMAD.MOV.U32 R71, RZ, RZ, R70 ;  /* 0x000000ffff477224 */ /* 0x000fe400078e0046 */
[----:B------:R-:W-:Y:S02]  /*12450*/  IMAD.MOV.U32 R70, RZ, RZ, R66 ;  /* 0x000000ffff467224 */ /* 0x000fe400078e0042 */
[----:B------:R-:W-:-:S02]  /*12460*/  IMAD.MOV.U32 R76, RZ, RZ, R63 ;  /* 0x000000ffff4c7224 */ /* 0x000fc400078e003f */
[----:B------:R-:W-:Y:S01]  /*12470*/  IMAD.MOV.U32 R77, RZ, RZ, R67 ;  /* 0x000000ffff4d7224 */ /* 0x000fe200078e0043 */
[----:B--2---:R-:W2:Y:S04]  /*12480*/  @P3 LDG.E.U16 R163, desc[UR16][R110.64] ;  /* 0x000000106ea33981 */ /* 0x004ea8000c1e1500 */
[----:B---3--:R-:W3:Y:S04]  /*12490*/  @P3 LDG.E.U16 R162, desc[UR16][R116.64] ;  /* 0x0000001074a23981 */ /* 0x008ee8000c1e1500 */
[----:B----4-:R-:W4:Y:S04]  /*124a0*/  @P3 LDG.E.U16 R161, desc[UR16][R114.64] ;  /* 0x0000001072a13981 */ /* 0x010f28000c1e1500 */
[----:B------:R-:W4:Y:S01]  /*124b0*/  @P3 LDG.E.U16 R160, desc[UR16][R112.64] ;  /* 0x0000001070a03981 */ /* 0x000f22000c1e1500 */
[----:B------:R-:W-:-:S13]  /*124c0*/  ISETP.GT.AND P3, PT, R164, 0xb, PT ;  /* 0x0000000ba400780c */ /* 0x000fda0003f64270 */
[----:B------:R-:W4:Y:S04]  /*124d0*/  @P3 LDG.E.U16 R30, desc[UR16][R70.64] ;  /* 0x00000010461e3981 */ /* 0x000f28000c1e1500 */
[----:B------:R-:W4:Y:S04]  /*124e0*/  @P3 LDG.E.U16 R26, desc[UR16][R76.64] ;  /* 0x000000104c1a3981 */ /* 0x000f28000c1e1500 */
[----:B------:R-:W-:Y:S04]  /*124f0*/  STL.64 [R1+0x518], R136 ;  /* 0x0005188801007387 */ /* 0x000fe80000100a00 */
[----:B------:R-:W-:Y:S04]  /*12500*/  STL.64 [R1+0x520], R138 ;  /* 0x0005208a01007387 */ /* 0x000fe80000100a00 */
[----:B------:R-:W-:Y:S04]  /*12510*/  STL.64 [R1+0x528], R140 ;  /* 0x0005288c01007387 */ /* 0x000fe80000100a00 */
[----:B------:R-:W-:Y:S04]  /*12520*/  STL.64 [R1+0x530], R134 ;  /* 0x0005308601007387 */ /* 0x000fe80000100a00 */
[----:B------:R0:W-:Y:S04]  /*12530*/  STL [R1+0x95c], R48 ;  /* 0x00095c3001007387 */ /* 0x0001e80000100800 */
[----:B0-----:R-:W4:Y:S04]  /*12540*/  LDL.LU R48, [R1+0x1044] ;  /* 0x0010440001307983 */ /* 0x001f280000300800 */
[----:B------:R0:W-:Y:S04]  /*12550*/  STL [R1+0x958], R52 ;  /* 0x0009583401007387 */ /* 0x0001e80000100800 */
[----:B0-----:R-:W4:Y:S04]  /*12560*/  LDL.LU R52, [R1+0x1040] ;  /* 0x0010400001347983 */ /* 0x001f280000300800 */
[----:B------:R0:W-:Y:S04]  /*12570*/  STL [R1+0x954], R47 ;  /* 0x0009542f01007387 */ /* 0x0001e80000100800 */
[----:B0-----:R-:W4:Y:S04]  /*12580*/  LDL.LU R47, [R1+0x103c] ;  /* 0x00103c00012f7983 */ /* 0x001f280000300800 */
[----:B------:R0:W-:Y:S04]  /*12590*/  STL [R1+0x950], R51 ;  /* 0x0009503301007387 */ /* 0x0001e80000100800 */
[----:B0-----:R-:W4:Y:S04]  /*125a0*/  LDL.LU R51, [R1+0x1038] ;  /* 0x0010380001337983 */ /* 0x001f280000300800 */
        /* <DEDUP_REMOVED lines=28> */
[----:B--2---:R-:W-:Y:S04]  /*12770*/  STL [R1+0xe84], R163 ;  /* 0x000e84a301007387 */ /* 0x004fe80000100800 */
[----:B---3--:R-:W-:Y:S04]  /*12780*/  STL [R1+0xe88], R162 ;  /* 0x000e88a201007387 */ /* 0x008fe80000100800 */
[----:B----4-:R-:W-:Y:S04]  /*12790*/  STL [R1+0xe8c], R161 ;  /* 0x000e8ca101007387 */ /* 0x010fe80000100800 */
[----:B------:R-:W-:Y:S04]  /*127a0*/  STL [R1+0xe90], R160 ;  /* 0x000e90a001007387 */ /* 0x000fe80000100800 */
[----:B------:R-:W-:Y:S04]  /*127b0*/  STL.64 [R1+0x498], R104 ;  /* 0x0004986801007387 */ /* 0x000fe80000100a00 */
[----:B------:R-:W-:Y:S04]  /*127c0*/  STL.64 [R1+0x4a0], R106 ;  /* 0x0004a06a01007387 */ /* 0x000fe80000100a00 */
[----:B------:R-:W-:Y:S04]  /*127d0*/  STL.64 [R1+0x4a8], R108 ;  /* 0x0004a86c01007387 */ /* 0x000fe80000100a00 */
[----:B------:R-:W-:Y:S04]  /*127e0*/  STL.64 [R1+0x4b0], R102 ;  /* 0x0004b06601007387 */ /* 0x000fe80000100a00 */
[----:B------:R0:W-:Y:S04]  /*127f0*/  STL [R1+0x9f8], R46 ;  /* 0x0009f82e01007387 */ /* 0x0001e80000100800 */
[----:B0-----:R-:W2:Y:S04]  /*12800*/  LDL.LU R46, [R1+0x1014] ;  /* 0x00101400012e7983 */ /* 0x001ea80000300800 */
[----:B------:R0:W-:Y:S04]  /*12810*/  STL [R1+0x9f4], R42 ;  /* 0x0009f42a01007387 */ /* 0x0001e80000100800 */
[----:B0-----:R-:W3:Y:S04]  /*12820*/  LDL.LU R42, [R1+0x1010] ;  /* 0x00101000012a7983 */ /* 0x001ee80000300800 */
[----:B------:R0:W-:Y:S04]  /*12830*/  STL [R1+0x9f0], R33 ;  /* 0x0009f02101007387 */ /* 0x0001e80000100800 */
[----:B0-----:R-:W4:Y:S04]  /*12840*/  LDL.LU R33, [R1+0x100c] ;  /* 0x00100c0001217983 */ /* 0x001f280000300800 */
[----:B------:R0:W-:Y:S04]  /*12850*/  STL [R1+0x9ec], R37 ;  /* 0x0009ec2501007387 */ /* 0x0001e80000100800 */
[----:B0-----:R-:W2:Y:S04]  /*12860*/  LDL.LU R37, [R1+0x1008] ;  /* 0x0010080001257983 */ /* 0x001ea80000300800 */
        /* <DEDUP_REMOVED lines=30> */
[----:B------:R0:W-:Y:S01]  /*12a50*/  STL [R1+0x8f8], R28 ;  /* 0x0008f81c01007387 */ /* 0x0001e20000100800 */
[----:B------:R-:W-:-:S03]  /*12a60*/  IMAD.MOV.U32 R72, RZ, RZ, R65 ;  /* 0x000000ffff487224 */ /* 0x000fc600078e0041 */
[----:B0-----:R-:W4:Y:S04]  /*12a70*/  LDL.LU R28, [R1+0xfe0] ;  /* 0x000fe000011c7983 */ /* 0x001f280000300800 */
[----:B------:R0:W-:Y:S01]  /*12a80*/  STL [R1+0x8f4], R23 ;  /* 0x0008f41701007387 */ /* 0x0001e20000100800 */
[----:B------:R-:W-:Y:S02]  /*12a90*/  IMAD.MOV.U32 R73, RZ, RZ, R69 ;  /* 0x000000ffff497224 */ /* 0x000fe400078e0045 */
[----:B------:R-:W-:Y:S02]  /*12aa0*/  IMAD.MOV.U32 R74, RZ, RZ, R64 ;  /* 0x000000ffff4a7224 */ /* 0x000fe400078e0040 */
[----:B------:R-:W-:Y:S01]  /*12ab0*/  IMAD.MOV.U32 R75, RZ, RZ, R68 ;  /* 0x000000ffff4b7224 */ /* 0x000fe200078e0044 */
[----:B------:R-:W-:Y:S01]  /*12ac0*/  ISETP.GT.AND P4, PT, R164, 0xc, PT ;  /* 0x0000000ca400780c */ /* 0x000fe20003f84270 */
[----:B------:R-:W4:Y:S04]  /*12ad0*/  @P3 LDG.E.U16 R21, desc[UR16][R72.64] ;  /* 0x0000001048153981 */ /* 0x000f28000c1e1500 */
[----:B0-----:R-:W4:Y:S04]  /*12ae0*/  LDL.LU R23, [R1+0xfdc] ;  /* 0x000fdc0001177983 */ /* 0x001f280000300800 */
[----:B------:R0:W-:Y:S01]  /*12af0*/  STL [R1+0x8f0], R27 ;  /* 0x0008f01b01007387 */ /* 0x0001e20000100800 */
[----:B------:R-:W-:-:S03]  /*12b00*/  IMAD.MOV.U32 R63, RZ, RZ, R62 ;  /* 0x000000ffff3f7224 */ /* 0x000fc600078e003e */
[----:B------:R-:W4:Y:S04]  /*12b10*/  @P3 LDG.E.U16 R17, desc[UR16][R74.64] ;  /* 0x000000104a113981 */ /* 0x000f28000c1e1500 */
[----:B0-----:R-:W4:Y:S04]  /*12b20*/  LDL.LU R27, [R1+0xfd8] ;  /* 0x000fd800011b7983 */ /* 0x001f280000300800 */
[----:B------:R-:W4:Y:S04]  /*12b30*/  LDL.LU R159, [R1+0x8bc] ;  /* 0x0008bc00019f7983 */ /* 0x000f280000300800 */
[----:B------:R-:W4:Y:S04]  /*12b40*/  LDL.LU R158, [R1+0x8b8] ;  /* 0x0008b800019e7983 */ /* 0x000f280000300800 */
[----:B------:R-:W4:Y:S04]  /*12b50*/  LDL.LU R157, [R1+0x994] ;  /* 0x00099400019d7983 */ /* 0x000f280000300800 */
[----:B------:R-:W4:Y:S04]  /*12b60*/  LDL.LU R156, [R1+0x990] ;  /* 0x00099000019c7983 */ /* 0x000f280000300800 */
[----:B------:R-:W-:Y:S04]  /*12b70*/  STL.64 [R1+0x418], R72 ;  /* 0x0004184801007387 */ /* 0x000fe80000100a00 */
[----:B------:R-:W-:Y:S04]  /*12b80*/  STL.64 [R1+0x420], R74 ;  /* 0x0004204a01007387 */ /* 0x000fe80000100a00 */
[----:B------:R-:W-:Y:S04]  /*12b90*/  STL.64 [R1+0x428], R76 ;  /* 0x0004284c01007387 */ /* 0x000fe80000100a00 */
[----:B------:R-:W-:Y:S04]  /*12ba0*/  STL.64 [R1+0x430], R70 ;  /* 0x0004304601007387 */ /* 0x000fe80000100a00 */
[----:B------:R0:W-:Y:S04]  /*12bb0*/  STL [R1+0x8ec], R30 ;  /* 0x0008ec1e01007387 */ /* 0x0001e80000100800 */
[----:B0-----:R-:W4:Y:S04]  /*12bc0*/  LDL.LU R30, [R1+0xfd4] ;  /* 0x000fd400011e7983 */ /* 0x001f280000300800 */
[----:B------:R0:W-:Y:S04]  /*12bd0*/  STL [R1+0x8e8], R26 ;  /* 0x0008e81a01007387 */ /* 0x0001e80000100800 */
[----:B0-----:R-:W4:Y:S01]  /*12be0*/  LDL.LU R26, [R1+0xfd0] ;  /* 0x000fd000011a7983 */ /* 0x001f220000300800 */
[----:B------:R-:W-:-:S02]  /*12bf0*/  IMAD.MOV.U32 R62, RZ, RZ, R58 ;  /* 0x000000ffff3e7224 */ /* 0x000fc400078e003a */
[----:B------:R-:W-:Y:S02]  /*12c00*/  IMAD.MOV.U32 R68, RZ, RZ, R55 ;  /* 0x000000ffff447224 */ /* 0x000fe400078e0037 */
[----:B------:R-:W-:Y:S01]  /*12c10*/  IMAD.MOV.U32 R69, RZ, RZ, R59 ;  /* 0x000000ffff457224 */ /* 0x000fe200078e003b */
[----:B------:R-:W-:Y:S01]  /*12c20*/  ISETP.GT.AND P5, PT, R164, 0xd, PT ;  /* 0x0000000da400780c */ /* 0x000fe20003fa4270 */
[----:B------:R-:W-:Y:S01]  /*12c30*/  IMAD.MOV.U32 R66, RZ, RZ, R56 ;  /* 0x000000ffff427224 */ /* 0x000fe200078e0038 */
[----:B------:R-:W4:Y:S01]  /*12c40*/  @P4 LDG.E.U16 R16, desc[UR16][R62.64] ;  /* 0x000000103e104981 */ /* 0x000f22000c1e1500 */
[----:B------:R-:W-:Y:S02]  /*12c50*/  IMAD.MOV.U32 R67, RZ, RZ, R60 ;  /* 0x000000ffff437224 */ /* 0x000fe400078e003c */
        /* <DEDUP_REMOVED lines=17> */
[----:B--2---:R-:W-:Y:S01]  /*12d70*/  IMAD.MOV.U32 R47, RZ, RZ, R46 ;  /* 0x000000ffff2f7224 */ /* 0x004fe200078e002e */
[----:B------:R-:W-:Y:S01]  /*12d80*/  ISETP.GT.AND P1, PT, R164, 0xf, PT ;  /* 0x0000000fa400780c */ /* 0x000fe20003f24270 */
[----:B---3--:R-:W-:Y:S01]  /*12d90*/  IMAD.MOV.U32 R46, RZ, RZ, R42 ;  /* 0x000000ffff2e7224 */ /* 0x008fe200078e002a */
[----:B------:R-:W2:Y:S01]  /*12da0*/  @P5 LDG.E.U16 R13, desc[UR16][R56.64] ;  /* 0x00000010380d5981 */ /* 0x000ea2000c1e1500 */
[----:B------:R-:W-:Y:S02]  /*12db0*/  IMAD.MOV.U32 R52, RZ, RZ, R39 ;  /* 0x000000ffff347224 */ /* 0x000fe400078e0027 */
[----:B------:R-:W-:Y:S02]  /*12dc0*/  IMAD.MOV.U32 R53, RZ, RZ, R43 ;  /* 0x000000ffff357224 */ /* 0x000fe400078e002b */
[----:B------:R-:W-:Y:S02]  /*12dd0*/  IMAD.MOV.U32 R50, RZ, RZ, R40 ;  /* 0x000000ffff327224 */ /* 0x000fe400078e0028 */
[----:B------:R-:W-:-:S02]  /*12de0*/  IMAD.MOV.U32 R51, RZ, RZ, R44 ;  /* 0x000000ffff337224 */ /* 0x000fc400078e002c */
[----:B------:R-:W-:Y:S02]  /*12df0*/  IMAD.MOV.U32 R48, RZ, RZ, R41 ;  /* 0x000000ffff307224 */ /* 0x000fe400078e0029 */
[----:B------:R-:W-:Y:S01]  /*12e00*/  IMAD.MOV.U32 R49, RZ, RZ, R45 ;  /* 0x000000ffff317224 */ /* 0x000fe200078e002d */
[----:B------:R-:W-:Y:S01]  /*12e10*/  ISETP.GT.AND P3, PT, R164, 0x10, PT ;  /* 0x00000010a400780c */ /* 0x000fe20003f64270 */
[----:B----4-:R-:W-:Y:S02]  /*12e20*/  IMAD.MOV.U32 R40, RZ, RZ, R33 ;  /* 0x000000ffff287224 */ /* 0x010fe400078e0021 */
[----:B------:R-:W-:Y:S02]  /*12e30*/  IMAD.MOV.U32 R42, RZ, RZ, R32 ;  /* 0x000000ffff2a7224 */ /* 0x000fe400078e0020 */
[----:B------:R-:W-:-:S05]  /*12e40*/  IMAD.MOV.U32 R41, RZ, RZ, R37 ;  /* 0x000000ffff297224 */ /* 0x000fca00078e0025 */
[----:B------:R-:W3:Y:S01]  /*12e50*/  @P1 LDG.E.U16 R11, desc[UR16][R40.64] ;  /* 0x00000010280b1981 */ /* 0x000ee2000c1e1500 */
[----:B------:R-:W-:-:S05]  /*12e60*/  IMAD.MOV.U32 R43, RZ, RZ, R36 ;  /* 0x000000ffff2b7224 */ /* 0x000fca00078e0024 */
[----:B------:R-:W4:Y:S01]  /*12e70*/  @P1 LDG.E.U16 R7, desc[UR16][R42.64] ;  /* 0x000000102a071981 */ /* 0x000f22000c1e1500 */
[----:B------:R-:W-:Y:S02]  /*12e80*/  IMAD.MOV.U32 R44, RZ, RZ, R31 ;  /* 0x000000ffff2c7224 */ /* 0x000fe400078e001f */
[----:B------:R-:W-:-:S05]  /*12e90*/  IMAD.MOV.U32 R45, RZ, RZ, R35 ;  /* 0x000000ffff2d7224 */ /* 0x000fca00078e0023 */
[----:B------:R-:W2:Y:S01]  /*12ea0*/  @P1 LDG.E.U16 R12, desc[UR16][R44.64] ;  /* 0x000000102c0c1981 */ /* 0x000ea2000c1e1500 */
[----:B------:R-:W-:Y:S02]  /*12eb0*/  IMAD.MOV.U32 R39, RZ, RZ, R38 ;  /* 0x000000ffff277224 */ /* 0x000fe400078e0026 */
[----:B------:R-:W-:-:S05]  /*12ec0*/  IMAD.MOV.U32 R38, RZ, RZ, R34 ;  /* 0x000000ffff267224 */ /* 0x000fca00078e0022 */
[----:B------:R-:W2:Y:S01]  /*12ed0*/  @P1 LDG.E.U16 R8, desc[UR16][R38.64] ;  /* 0x0000001026081981 */ /* 0x000ea2000c1e1500 */
[----:B------:R-:W-:-:S03]  /*12ee0*/  IMAD.MOV.U32 R36, RZ, RZ, R23 ;  /* 0x000000ffff247224 */ /* 0x000fc600078e0017 */
[----:B------:R-:W3:Y:S04]  /*12ef0*/  @P6 LDG.E.U16 R159, desc[UR16][R46.64] ;  /* 0x000000102e9f6981 */ /* 0x000ee8000c1e1500 */
[----:B------:R-:W4:Y:S04]  /*12f00*/  @P6 LDG.E.U16 R158, desc[UR16][R52.64] ;  /* 0x00000010349e6981 */ /* 0x000f28000c1e1500 */
[----:B------:R-:W4:Y:S04]  /*12f10*/  @P6 LDG.E.U16 R157, desc[UR16][R50.64] ;  /* 0x00000010329d6981 */ /* 0x000f28000c1e1500 */
[----:B------:R-:W4:Y:S01]  /*12f20*/  @P6 LDG.E.U16 R156, desc[UR16][R48.64] ;  /* 0x00000010309c6981 */ /* 0x000f22000c1e1500 */
[----:B------:R-:W-:-:S05]  /*12f30*/  IMAD.MOV.U32 R37, RZ, RZ, R27 ;  /* 0x000000ffff257224 */ /* 0x000fca00078e001b */
[----:B------:R-:W4:Y:S01]  /*12f40*/  @P3 LDG.E.U16 R10, desc[UR16][R36.64] ;  /* 0x00000010240a3981 */ /* 0x000f22000c1e1500 */
[----:B------:R-:W-:Y:S02]  /*12f50*/  IMAD.MOV.U32 R31, RZ, RZ, R30 ;  /* 0x000000ffff1f7224 */ /* 0x000fe400078e001e */
[----:B------:R-:W-:-:S05]  /*12f60*/  IMAD.MOV.U32 R30, RZ, RZ, R26 ;  /* 0x000000ffff1e7224 */ /* 0x000fca00078e001a */
[----:B------:R-:W4:Y:S04]  /*12f70*/  @P3 LDG.E.U16 R14, desc[UR16][R30.64] ;  /* 0x000000101e0e3981 */ /* 0x000f28000c1e1500 */
        /* <DEDUP_REMOVED lines=26> */
[----:B--2---:R0:W-:Y:S04]  /*13120*/  STL [R1+0x8c0], R13 ;  /* 0x0008c00d01007387 */ /* 0x0041e80000100800 */
[----:B0-----:R-:W2:Y:S04]  /*13130*/  LDL.LU R13, [R1+0xfa8] ;  /* 0x000fa800010d7983 */ /* 0x001ea80000300800 */
[----:B------:R-:W-:Y:S04]  /*13140*/  STL.64 [R1+0x3b8], R48 ;  /* 0x0003b83001007387 */ /* 0x000fe80000100a00 */
[----:B------:R-:W-:Y:S04]  /*13150*/  STL.64 [R1+0x3c0], R50 ;  /* 0x0003c03201007387 */ /* 0x000fe80000100a00 */
[----:B------:R-:W-:Y:S04]  /*13160*/  STL.64 [R1+0x3c8], R52 ;  /* 0x0003c83401007387 */ /* 0x000fe80000100a00 */
[----:B------:R-:W-:Y:S01]  /*13170*/  STL.64 [R1+0x3d0], R46 ;  /* 0x0003d02e01007387 */ /* 0x000fe20000100a00 */
[----:B------:R-:W-:-:S02]  /*13180*/  IMAD.MOV.U32 R32, RZ, RZ, R25 ;  /* 0x000000ffff207224 */ /* 0x000fc400078e0019 */
[----:B------:R-:W-:Y:S02]  /*13190*/  IMAD.MOV.U32 R33, RZ, RZ, R29 ;  /* 0x000000ffff217224 */ /* 0x000fe400078e001d */
[----:B------:R-:W-:Y:S02]  /*131a0*/  IMAD.MOV.U32 R34, RZ, RZ, R24 ;  /* 0x000000ffff227224 */ /* 0x000fe400078e0018 */
[----:B------:R-:W-:Y:S01]  /*131b0*/  IMAD.MOV.U32 R35, RZ, RZ, R28 ;  /* 0x000000ffff237224 */ /* 0x000fe200078e001c */
[C---:B------:R-:W-:Y:S01]  /*131c0*/  ISETP.GT.AND P4, PT, R164.reuse, 0x11, PT ;  /* 0x00000011a400780c */ /* 0x040fe20003f84270 */
[----:B------:R-:W2:Y:S04]  /*131d0*/  @P3 LDG.E.U16 R5, desc[UR16][R32.64] ;  /* 0x0000001020053981 */ /* 0x000ea8000c1e1500 */
[----:B------:R-:W2:Y:S04]  /*131e0*/  @P3 LDG.E.U16 R151, desc[UR16][R34.64] ;  /* 0x0000001022973981 */ /* 0x000ea8000c1e1500 */
[----:B---3--:R-:W-:Y:S04]  /*131f0*/  STL [R1+0xe94], R159 ;  /* 0x000e949f01007387 */ /* 0x008fe80000100800 */
[----:B----4-:R-:W-:Y:S04]  /*13200*/  STL [R1+0xe98], R158 ;  /* 0x000e989e01007387 */ /* 0x010fe80000100800 */
[----:B------:R-:W-:Y:S04]  /*13210*/  STL [R1+0xe9c], R157 ;  /* 0x000e9c9d01007387 */ /* 0x000fe80000100800 */
[----:B------:R-:W-:Y:S04]  /*13220*/  STL [R1+0xea0], R156 ;  /* 0x000ea09c01007387 */ /* 0x000fe80000100800 */
[----:B------:R-:W-:Y:S04]  /*13230*/  STL.64 [R1+0x398], R40 ;  /* 0x0003982801007387 */ /* 0x000fe80000100a00 */
[----:B------:R-:W-:Y:S04]  /*13240*/  STL.64 [R1+0x3a0], R42 ;  /* 0x0003a02a01007387 */ /* 0x000fe80000100a00 */
[----:B------:R-:W-:Y:S04]  /*13250*/  STL.64 [R1+0x3a8], R44 ;  /* 0x0003a82c01007387 */ /* 0x000fe80000100a00 */
[----:B------:R-:W-:Y:S04]  /*13260*/  STL.64 [R1+0x3b0], R38 ;  /* 0x0003b02601007387 */ /* 0x000fe80000100a00 */
[----:B------:R0:W-:Y:S04]  /*13270*/  STL [R1+0x9e8], R8 ;  /* 0x0009e80801007387 */ /* 0x0001e80000100800 */
[----:B0-----:R-:W3:Y:S04]  /*13280*/  LDL.LU R8, [R1+0xfa4] ;  /* 0x000fa40001087983 */ /* 0x001ee80000300800 */
        /* <DEDUP_REMOVED lines=14> */
[----:B------:R-:W-:Y:S01]  /*13370*/  ISETP.GT.AND P5, PT, R164, 0x12, PT ;  /* 0x00000012a400780c */ /* 0x000fe20003fa4270 */
[----:B------:R-:W-:-:S02]  /*13380*/  IMAD.MOV.U32 R26, RZ, RZ, R16 ;  /* 0x000000ffff1a7224 */ /* 0x000fc400078e0010 */
[----:B------:R-:W-:Y:S02]  /*13390*/  IMAD.MOV.U32 R27, RZ, RZ, R20 ;  /* 0x000000ffff1b7224 */ /* 0x000fe400078e0014 */
[----:B------:R-:W-:Y:S02]  /*133a0*/  IMAD.MOV.U32 R24, RZ, RZ, R17 ;  /* 0x000000ffff187224 */ /* 0x000fe400078e0011 */
[----:B------:R-:W-:Y:S01]  /*133b0*/  IMAD.MOV.U32 R25, RZ, RZ, R21 ;  /* 0x000000ffff197224 */ /* 0x000fe200078e0015 */
[----:B------:R-:W4:Y:S04]  /*133c0*/  @P4 LDG.E.U16 R154, desc[UR16][R26.64] ;  /* 0x000000101a9a4981 */ /* 0x000f28000c1e1500 */
[----:B------:R-:W4:Y:S01]  /*133d0*/  @P4 LDG.E.U16 R3, desc[UR16][R24.64] ;  /* 0x0000001018034981 */ /* 0x000f22000c1e1500 */
[----:B------:R-:W-:-:S02]  /*133e0*/  IMAD.MOV.U32 R28, RZ, RZ, R15 ;  /* 0x000000ffff1c7224 */ /* 0x000fc400078e000f */
[----:B------:R-:W-:-:S05]  /*133f0*/  IMAD.MOV.U32 R29, RZ, RZ, R19 ;  /* 0x000000ffff1d7224 */ /* 0x000fca00078e0013 */
[----:B------:R-:W4:Y:S01]  /*13400*/  @P4 LDG.E.U16 R4, desc[UR16][R28.64] ;  /* 0x000000101c044981 */ /* 0x000f22000c1e1500 */
[----:B------:R-:W-:Y:S02]  /*13410*/  IMAD.MOV.U32 R23, RZ, RZ, R22 ;  /* 0x000000ffff177224 */ /* 0x000fe400078e0016 */
[----:B------:R-:W-:-:S05]  /*13420*/  IMAD.MOV.U32 R22, RZ, RZ, R18 ;  /* 0x000000ffff167224 */ /* 0x000fca00078e0012 */
[----:B------:R-:W4:Y:S01]  /*13430*/  @P4 LDG.E.U16 R152, desc[UR16][R22.64] ;  /* 0x0000001016984981 */ /* 0x000f22000c1e1500 */
[----:B------:R-:W-:Y:S02]  /*13440*/  IMAD.MOV.U32 R16, RZ, RZ, R9 ;  /* 0x000000ffff107224 */ /* 0x000fe400078e0009 */
[----:B--2---:R-:W-:-:S05]  /*13450*/  IMAD.MOV.U32 R17, RZ, RZ, R13 ;  /* 0x000000ffff117224 */ /* 0x004fca00078e000d */
[----:B------:R-:W2:Y:S01]  /*13460*/  @P5 LDG.E.U16 R165, desc[UR16][R16.64] ;  /* 0x0000001010a55981 */ /* 0x000ea2000c1e1500 */
[----:B---3--:R-:W-:Y:S02]  /*13470*/  IMAD.MOV.U32 R18, RZ, RZ, R8 ;  /* 0x000000ffff127224 */ /* 0x008fe400078e0008 */
[----:B----4-:R-:W-:-:S05]  /*13480*/  IMAD.MOV.U32 R19, RZ, RZ, R12 ;  /* 0x000000ffff137224 */ /* 0x010fca00078e000c */
[----:B------:R-:W3:Y:S01]  /*13490*/  @P5 LDG.E.U16 R155, desc[UR16][R18.64] ;  /* 0x00000010129b5981 */ /* 0x000ee2000c1e1500 */
[----:B------:R-:W-:Y:S02]  /*134a0*/  IMAD.MOV.U32 R20, RZ, RZ, R7 ;  /* 0x000000ffff147224 */ /* 0x000fe400078e0007 */
[----:B------:R-:W-:-:S05]  /*134b0*/  IMAD.MOV.U32 R21, RZ, RZ, R11 ;  /* 0x000000ffff157224 */ /* 0x000fca00078e000b */
[----:B------:R-:W4:Y:S01]  /*134c0*/  @P5 LDG.E.U16 R6, desc[UR16][R20.64] ;  /* 0x0000001014065981 */ /* 0x000f22000c1e1500 */
[----:B------:R-:W-:Y:S02]  /*134d0*/  IMAD.MOV.U32 R15, RZ, RZ, R14 ;  /* 0x000000ffff0f7224 */ /* 0x000fe400078e000e */
[----:B------:R-:W-:-:S05]  /*134e0*/  IMAD.MOV.U32 R14, RZ, RZ, R10 ;  /* 0x000000ffff0e7224 */ /* 0x000fca00078e000a */
[----:B------:R-:W2:Y:S04]  /*134f0*/  @P5 LDG.E.U16 R2, desc[UR16][R14.64] ;  /* 0x000000100e025981 */ /* 0x000ea8000c1e1500 */
[----:B------:R0:W-:Y:S04]  /*13500*/  STL [R1+0x8ac], R151 ;  /* 0x0008ac9701007387 */ /* 0x0001e80000100800 */
[----:B0-----:R-:W3:Y:S04]  /*13510*/  LDL.LU R151, [R1+0xf8c] ;  /* 0x000f8c0001977983 */ /* 0x001ee80000300800 */
[----:B------:R0:W-:Y:S04]  /*13520*/  STL [R1+0x8a8], R5 ;  /* 0x0008a80501007387 */ /* 0x0001e80000100800 */
[----:B0-----:R-:W3:Y:S04]  /*13530*/  LDL.LU R5, [R1+0xf88] ;  /* 0x000f880001057983 */ /* 0x001ee80000300800 */
[----:B------:R-:W-:Y:S04]  /*13540*/  STL.64 [R1+0x358], R24 ;  /* 0x0003581801007387 */ /* 0x000fe80000100a00 */
[----:B------:R-:W-:Y:S04]  /*13550*/  STL.64 [R1+0x360], R26 ;  /* 0x0003601a01007387 */ /* 0x000fe80000100a00 */
[----:B------:R-:W-:Y:S04]  /*13560*/  STL.64 [R1+0x368], R28 ;  /* 0x0003681c01007387 */ /* 0x000fe80000100a00 */
[----:B------:R-:W-:Y:S04]  /*13570*/  STL.64 [R1+0x370], R22 ;  /* 0x0003701601007387 */ /* 0x000fe80000100a00 */
[----:B------:R0:W-:Y:S04]  /*13580*/  STL [R1+0x8a4], R152 ;  /* 0x0008a49801007387 */ /* 0x0001e80000100800 */
[----:B0-----:R-:W3:Y:S04]  /*13590*/  LDL.LU R152, [R1+0xf84] ;  /* 0x000f840001987983 */ /* 0x001ee80000300800 */
[----:B------:R0:W-:Y:S04]  /*135a0*/  STL [R1+0x8a0], R4 ;  /* 0x0008a00401007387 */ /* 0x0001e80000100800 */
[----:B0-----:R-:W3:Y:S04]  /*135b0*/  LDL.LU R4, [R1+0xf80] ;  /* 0x000f800001047983 */ /* 0x001ee80000300800 */
        /* <DEDUP_REMOVED lines=8> */
[----:B--2---:R0:W-:Y:S04]  /*13640*/  STL [R1+0x894], R2 ;  /* 0x0008940201007387 */ /* 0x0041e80000100800 */
[----:B0-----:R-:W2:Y:S04]  /*13650*/  LDL.LU R2, [R1+0xf74] ;  /* 0x000f740001027983 */ /* 0x001ea80000300800 */
[----:B----4-:R0:W-:Y:S04]  /*13660*/  STL [R1+0x890], R6 ;  /* 0x0008900601007387 */ /* 0x0101e80000100800 */
[----:B0-----:R-:W4:Y:S04]  /*13670*/  LDL.LU R6, [R1+0xf70] ;  /* 0x000f700001067983 */ /* 0x001f280000300800 */
[----:B---3--:R0:W-:Y:S04]  /*13680*/  STL [R1+0x88c], R155 ;  /* 0x00088c9b01007387 */ /* 0x0081e80000100800 */
[----:B0-----:R-:W3:Y:S04]  /*13690*/  LDL.LU R155, [R1+0xf6c] ;  /* 0x000f6c00019b7983 */ /* 0x001ee80000300800 */
[----:B------:R0:W-:Y:S04]  /*136a0*/  STL [R1+0x888], R165 ;  /* 0x000888a501007387 */ /* 0x0001e80000100800 */
[----:B0-----:R-:W3:Y:S04]  /*136b0*/  LDL.LU R165, [R1+0xf68] ;  /* 0x000f680001a57983 */ /* 0x001ee80000300800 */
[----:B------:R-:W3:Y:S04]  /*136c0*/  LDL R141, [R1+0x878] ;  /* 0x00087800018d7983 */ /* 0x000ee80000100800 */
[----:B------:R-:W3:Y:S04]  /*136d0*/  LDL R137, [R1+0x87c] ;  /* 0x00087c0001897983 */ /* 0x000ee80000100800 */
[----:B------:R-:W3:Y:S04]  /*136e0*/  LDL R140, [R1+0x880] ;  /* 0x00088000018c7983 */ /* 0x000ee80000100800 */
[----:B------:R-:W3:Y:S01]  /*136f0*/  LDL R136, [R1+0x884] ;  /* 0x0008840001887983 */ /* 0x000ee20000100800 */
[----:B------:R-:W-:Y:S01]  /*13700*/  ISETP.GT.AND P6, PT, R164, 0x13, PT ;  /* 0x00000013a400780c */ /* 0x000fe20003fc4270 */
[----:B------:R-:W-:-:S02]  /*13710*/  IMAD.MOV.U32 R30, RZ, RZ, R151 ;  /* 0x000000ffff1e7224 */ /* 0x000fc400078e0097 */
[----:B------:R-:W3:Y:S01]  /*13720*/  LDL.LU R28, [R1+0xc] ;  /* 0x00000c00011c7983 */ /* 0x000ee20000300800 */
[----:B------:R-:W-:-:S03]  /*13730*/  IMAD.MOV.U32 R31, RZ, RZ, R5 ;  /* 0x000000ffff1f7224 */ /* 0x000fc600078e0005 */
[----:B------:R-:W3:Y:S04]  /*13740*/  LDL.LU R27, [R1+0x10] ;  /* 0x00001000011b7983 */ /* 0x000ee80000300800 */
[----:B------:R-:W3:Y:S04]  /*13750*/  LDL.LU R25, [R1] ;  /* 0x0000000001197983 */ /* 0x000ee80000300800 */
[----:B------:R-:W3:Y:S01]  /*13760*/  LDL.LU R24, [R1+0x14] ;  /* 0x0000140001187983 */ /* 0x000ee20000300800 */
[----:B------:R-:W-:-:S03]  /*13770*/  IMAD.MOV.U32 R32, RZ, RZ, R152 ;  /* 0x000000ffff207224 */ /* 0x000fc600078e0098 */
[----:B------:R-:W3:Y:S04]  /*13780*/  LDL.LU R26, [R1+0x4] ;  /* 0x00000400011a7983 */ /* 0x000ee80000300800 */
[----:B------:R-:W3:Y:S04]  /*13790*/  LDL.LU R23, [R1+0x8] ;  /* 0x0000080001177983 */ /* 0x000ee80000300800 */
[----:B------:R-:W3:Y:S04]  /*137a0*/  LDL R146, [R1+0x874] ;  /* 0x0008740001927983 */ /* 0x000ee80000100800 */
[----:B------:R-:W3:Y:S01]  /*137b0*/  LDL R150, [R1+0x870] ;  /* 0x0008700001967983 */ /* 0x000ee20000100800 */
[----:B------:R-:W-:-:S03]  /*137c0*/  IMAD.MOV.U32 R33, RZ, RZ, R4 ;  /* 0x000000ffff217224 */ /* 0x000fc600078e0004 */
[----:B------:R-:W3:Y:S04]  /*137d0*/  LDL R143, [R1+0x86c] ;  /* 0x00086c00018f7983 */ /* 0x000ee80000100800 */
[----:B------:R-:W3:Y:S04]  /*137e0*/  LDL R147, [R1+0x868] ;  /* 0x0008680001937983 */ /* 0x000ee80000100800 */
[----:B------:R-:W3:Y:S01]  /*137f0*/  LDL.LU R22, [R1+0x18] ;  /* 0x0000180001167983 */ /* 0x000ee20000300800 */
[----:B------:R-:W-:-:S03]  /*13800*/  IMAD.MOV.U32 R34, RZ, RZ, R154 ;  /* 0x000000ffff227224 */ /* 0x000fc600078e009a */
[----:B------:R-:W3:Y:S04]  /*13810*/  LDL.LU R21, [R1+0x2c] ;  /* 0x00002c0001157983 */ /* 0x000ee80000300800 */
[----:B------:R-:W3:Y:S04]  /*13820*/  LDL.LU R20, [R1+0x1c] ;  /* 0x00001c0001147983 */ /* 0x000ee80000300800 */
[----:B------:R-:W3:Y:S04]  /*13830*/  LDL.LU R19, [R1+0x30] ;  /* 0x0000300001137983 */ /* 0x000ee80000300800 */
[----:B------:R-:W3:Y:S01]  /*13840*/  LDL.LU R17, [R1+0x20] ;  /* 0x0000200001117983 */ /* 0x000ee20000300800 */
[----:B------:R-:W-:-:S03]  /*13850*/  IMAD.MOV.U32 R35, RZ, RZ, R3 ;  /* 0x000000ffff237224 */ /* 0x000fc600078e0003 */
[----:B------:R-:W3:Y:S04]  /*13860*/  LDL.LU R16, [R1+0x34] ;  /* 0x0000340001107983 */ /* 0x000ee80000300800 */
[----:B------:R-:W3:Y:S04]  /*13870*/  LDL.LU R18, [R1+0x24] ;  /* 0x0000240001127983 */ /* 0x000ee80000300800 */
[----:B------:R-:W3:Y:S04]  /*13880*/  LDL.LU R15, [R1+0x28] ;  /* 0x00002800010f7983 */ /* 0x000ee80000300800 */
[----:B------:R-:W3:Y:S04]  /*13890*/  LDL R149, [R1+0x858] ;  /* 0x0008580001957983 */ /* 0x000ee80000100800 */
[----:B------:R-:W3:Y:S04]  /*138a0*/  LDL R145, [R1+0x85c] ;  /* 0x00085c0001917983 */ /* 0x000ee80000100800 */
[----:B------:R-:W3:Y:S04]  /*138b0*/  LDL R148, [R1+0x860] ;  /* 0x0008600001947983 */ /* 0x000ee80000100800 */
[----:B------:R-:W3:Y:S01]  /*138c0*/  LDL R144, [R1+0x864] ;  /* 0x0008640001907983 */ /* 0x000ee20000100800 */
[----:B------:R-:W-:-:S03]  /*138d0*/  ISETP.GT.AND P1, PT, R164, 0x14, PT ;  /* 0x00000014a400780c */ /* 0x000fc60003f24270 */
[----:B------:R-:W3:Y:S04]  /*138e0*/  LDL.LU R14, [R1+0x38] ;  /* 0x00003800010e7983 */ /* 0x000ee80000300800 */
[----:B------:R-:W3:Y:S04]  /*138f0*/  LDL.LU R13, [R1+0x4c] ;  /* 0x00004c00010d7983 */ /* 0x000ee80000300800 */
[----:B------:R-:W3:Y:S04]  /*13900*/  LDL.LU R12, [R1+0x3c] ;  /* 0x00003c00010c7983 */ /* 0x000ee80000300800 */
[----:B------:R-:W3:Y:S04]  /*13910*/  LDL.LU R11, [R1+0x50] ;  /* 0x00005000010b7983 */ /* 0x000ee80000300800 */
[----:B------:R-:W3:Y:S04]  /*13920*/  LDL.LU R10, [R1+0x40] ;  /* 0x00004000010a7983 */ /* 0x000ee80000300800 */
[----:B------:R-:W3:Y:S01]  /*13930*/  LDL.LU R9, [R1+0x54] ;  /* 0x0000540001097983 */ /* 0x000ee20000300800 */
[----:B------:R-:W-:-:S03]  /*13940*/  ISETP.GT.AND P3, PT, R164, 0x15, PT ;  /* 0x00000015a400780c */ /* 0x000fc60003f64270 */
[----:B------:R-:W3:Y:S04]  /*13950*/  LDL.LU R8, [R1+0x44] ;  /* 0x0000440001087983 */ /* 0x000ee80000300800 */
[----:B------:R-:W3:Y:S01]  /*13960*/  LDL.LU R7, [R1+0x48] ;  /* 0x0000480001077983 */ /* 0x000ee20000300800 */
[----:B--2---:R-:W-:Y:S02]  /*13970*/  IMAD.MOV.U32 R36, RZ, RZ, R2 ;  /* 0x000000ffff247224 */ /* 0x004fe400078e0002 */
[----:B----4-:R-:W-:Y:S01]  /*13980*/  IMAD.MOV.U32 R37, RZ, RZ, R6 ;  /* 0x000000ffff257224 */ /* 0x010fe200078e0006 */
[----:B---3--:R-:W2:Y:S04]  /*13990*/  @P6 LDG.E.U16 R141, desc[UR16][R30.64] ;  /* 0x000000101e8d6981 */ /* 0x008ea8000c1e1500 */
[----:B------:R-:W3:Y:S04]  /*139a0*/  @P6 LDG.E.U16 R137, desc[UR16][R32.64] ;  /* 0x0000001020896981 */ /* 0x000ee8000c1e1500 */
[----:B------:R-:W4:Y:S04]  /*139b0*/  @P6 LDG.E.U16 R140, desc[UR16][R34.64] ;  /* 0x00000010228c6981 */ /* 0x000f28000c1e1500 */
[----:B------:R-:W4:Y:S01]  /*139c0*/  @P6 LDG.E.U16 R136, desc[UR16][R36.64] ;  /* 0x0000001024886981 */ /* 0x000f22000c1e1500 */
[----:B------:R-:W-:-:S03]  /*139d0*/  IMAD.MOV.U32 R3, RZ, RZ, R155 ;  /* 0x000000ffff037224 */ /* 0x000fc600078e009b */
[----:B------:R-:W-:Y:S01]  /*139e0*/  STL.64 [R1+0x318], R30 ;  /* 0x0003181e01007387 */ /* 0x000fe20000100a00 */
[----:B------:R-:W-:Y:S02]  /*139f0*/  IMAD.MOV.U32 R2, RZ, RZ, R28 ;  /* 0x000000ffff027224 */ /* 0x000fe400078e001c */
[----:B------:R-:W-:Y:S01]  /*13a00*/  IMAD.MOV.U32 R5, RZ, RZ, R165 ;  /* 0x000000ffff057224 */ /* 0x000fe200078e00a5 */
[----:B------:R-:W-:Y:S01]  /*13a10*/  STL.64 [R1+0x320], R32 ;  /* 0x0003202001007387 */ /* 0x000fe20000100a00 */
[----:B------:R-:W-:-:S03]  /*13a20*/  IMAD.MOV.U32 R4, RZ, RZ, R27 ;  /* 0x000000ffff047224 */ /* 0x000fc600078e001b */
[----:B------:R-:W-:Y:S04]  /*13a30*/  STL.64 [R1+0x328], R34 ;  /* 0x0003282201007387 */ /* 0x000fe80000100a00 */
[----:B------:R-:W-:Y:S01]  /*13a40*/  STL.64 [R1+0x330], R36 ;  /* 0x0003302401007387 */ /* 0x000fe20000100a00 */
[----:B------:R-:W-:Y:S02]  /*13a50*/  IMAD.MOV.U32 R27, RZ, RZ, R26 ;  /* 0x000000ffff1b7224 */ /* 0x000fe400078e001a */
[----:B------:R-:W-:-:S05]  /*13a60*/  IMAD.MOV.U32 R26, RZ, RZ, R23 ;  /* 0x000000ffff1a7224 */ /* 0x000fca00078e0017 */
[----:B------:R-:W4:Y:S04]  /*13a70*/  @P1 LDG.E.U16 R146, desc[UR16][R26.64] ;  /* 0x000000101a921981 */ /* 0x000f28000c1e1500 */
[----:B------:R-:W4:Y:S04]  /*13a80*/  @P1 LDG.E.U16 R150, desc[UR16][R24.64] ;  /* 0x0000001018961981 */ /* 0x000f28000c1e1500 */
[----:B------:R-:W4:Y:S04]  /*13a90*/  @P1 LDG.E.U16 R143, desc[UR16][R4.64] ;  /* 0x00000010048f1981 */ /* 0x000f28000c1e1500 */
[----:B------:R0:W4:Y:S04]  /*13aa0*/  @P1 LDG.E.U16 R147, desc[UR16][R2.64] ;  /* 0x0000001002931981 */ /* 0x000128000c1e1500 */
[----:B------:R-:W4:Y:S04]  /*13ab0*/  @P3 LDG.E.U16 R148, desc[UR16][R16.64] ;  /* 0x0000001010943981 */ /* 0x000f28000c1e1500 */
[----:B--2---:R-:W-:Y:S04]  /*13ac0*/  @P6 STL [R1+0x878], R141 ;  /* 0x0008788d01006387 */ /* 0x004fe80000100800 */
[----:B---3--:R-:W-:Y:S04]  /*13ad0*/  @P6 STL [R1+0x87c], R137 ;  /* 0x00087c8901006387 */ /* 0x008fe80000100800 */
[----:B----4-:R-:W-:Y:S04]  /*13ae0*/  @P6 STL [R1+0x880], R140 ;  /* 0x0008808c01006387 */ /* 0x010fe80000100800 */
[----:B------:R-:W-:Y:S04]  /*13af0*/  @P6 STL [R1+0x884], R136 ;  /* 0x0008848801006387 */ /* 0x000fe80000100800 */
[----:B------:R0:W-:Y:S04]  /*13b00*/  STL.64 [R1+0x2f8], R2 ;  /* 0x0002f80201007387 */ /* 0x0001e80000100a00 */
[----:B------:R1:W-:Y:S01]  /*13b10*/  STL.64 [R1+0x300], R4 ;  /* 0x0003000401007387 */ /* 0x0003e20000100a00 */
[----:B0-----:R-:W-:-:S02]  /*13b20*/  IMAD.MOV.U32 R2, RZ, RZ, R21 ;  /* 0x000000ffff027224 */ /* 0x001fc400078e0015 */
[----:B------:R-:W-:Y:S02]  /*13b30*/  IMAD.MOV.U32 R3, RZ, RZ, R22 ;  /* 0x000000ffff037224 */ /* 0x000fe400078e0016 */
[----:B-1----:R-:W-:Y:S02]  /*13b40*/  IMAD.MOV.U32 R4, RZ, RZ, R19 ;  /* 0x000000ffff047224 */ /* 0x002fe400078e0013 */
[----:B------:R-:W-:Y:S01]  /*13b50*/  IMAD.MOV.U32 R5, RZ, RZ, R20 ;  /* 0x000000ffff057224 */ /* 0x000fe200078e0014 */
[----:B------:R-:W2:Y:S01]  /*13b60*/  @P3 LDG.E.U16 R149, desc[UR16][R2.64] ;  /* 0x0000001002953981 */ /* 0x000ea2000c1e1500 */
[----:B------:R-:W-:Y:S02]  /*13b70*/  IMAD.MOV.U32 R19, RZ, RZ, R18 ;  /* 0x000000ffff137224 */ /* 0x000fe400078e0012 */
[----:B------:R-:W-:Y:S01]  /*13b80*/  IMAD.MOV.U32 R18, RZ, RZ, R15 ;  /* 0x000000ffff127224 */ /* 0x000fe200078e000f */
[----:B------:R-:W3:Y:S04]  /*13b90*/  @P3 LDG.E.U16 R145, desc[UR16][R4.64] ;  /* 0x0000001004913981 */ /* 0x000ee8000c1e1500 */
[----:B------:R-:W4:Y:S04]  /*13ba0*/  @P3 LDG.E.U16 R144, desc[UR16][R18.64] ;  /* 0x0000001012903981 */ /* 0x000f28000c1e1500 */
[----:B------:R-:W-:Y:S04]  /*13bb0*/  STL.64 [R1+0x308], R24 ;  /* 0x0003081801007387 */ /* 0x000fe80000100a00 */
[----:B------:R0:W-:Y:S04]  /*13bc0*/  STL.64 [R1+0x310], R26 ;  /* 0x0003101a01007387 */ /* 0x0001e80000100a00 */
[----:B------:R-:W-:Y:S04]  /*13bd0*/  @P1 STL [R1+0x868], R147 ;  /* 0x0008689301001387 */ /* 0x000fe80000100800 */
[----:B------:R-:W-:Y:S04]  /*13be0*/  @P1 STL [R1+0x86c], R143 ;  /* 0x00086c8f01001387 */ /* 0x000fe80000100800 */
[----:B------:R-:W-:Y:S04]  /*13bf0*/  @P1 STL [R1+0x870], R150 ;  /* 0x0008709601001387 */ /* 0x000fe80000100800 */
[----:B------:R-:W-:Y:S04]  /*13c00*/  @P1 STL [R1+0x874], R146 ;  /* 0x0008749201001387 */ /* 0x000fe80000100800 */
[----:B------:R-:W-:Y:S01]  /*13c10*/  STL.64 [R1+0x2d8], R2 ;  /* 0x0002d80201007387 */ /* 0x000fe20000100a00 */
[----:B------:R-:W-:-:S03]  /*13c20*/  IMAD.MOV.U32 R32, RZ, RZ, R7 ;  /* 0x000000ffff207224 */ /* 0x000fc600078e0007 */
[----:B------:R-:W-:Y:S01]  /*13c30*/  STL.64 [R1+0x2e0], R4 ;  /* 0x0002e00401007387 */ /* 0x000fe20000100a00 */
[----:B------:R-:W-:-:S03]  /*13c40*/  IMAD.MOV.U32 R33, RZ, RZ, R8 ;  /* 0x000000ffff217224 */ /* 0x000fc600078e0008 */
[----:B------:R-:W-:Y:S01]  /*13c50*/  STL.64 [R1+0x2e8], R16 ;  /* 0x0002e81001007387 */ /* 0x000fe20000100a00 */
[----:B------:R-:W-:-:S03]  /*13c60*/  IMAD.MOV.U32 R30, RZ, RZ, R9 ;  /* 0x000000ffff1e7224 */ /* 0x000fc600078e0009 */
[----:B------:R1:W-:Y:S01]  /*13c70*/  STL.64 [R1+0x2f0], R18 ;  /* 0x0002f01201007387 */ /* 0x0003e20000100a00 */
[----:B------:R-:W-:Y:S02]  /*13c80*/  IMAD.MOV.U32 R31, RZ, RZ, R10 ;  /* 0x000000ffff1f7224 */ /* 0x000fe400078e000a */
[----:B------:R-:W-:Y:S02]  /*13c90*/  IMAD.MOV.U32 R28, RZ, RZ, R11 ;  /* 0x000000ffff1c7224 */ /* 0x000fe400078e000b */
[----:B------:R-:W-:Y:S02]  /*13ca0*/  IMAD.MOV.U32 R29, RZ, RZ, R12 ;  /* 0x000000ffff1d7224 */ /* 0x000fe400078e000c */
[----:B0-----:R-:W-:Y:S02]  /*13cb0*/  IMAD.MOV.U32 R26, RZ, RZ, R13 ;  /* 0x000000ffff1a7224 */ /* 0x001fe400078e000d */
[----:B------:R-:W-:Y:S01]  /*13cc0*/  IMAD.MOV.U32 R27, RZ, RZ, R14 ;  /* 0x000000ffff1b7224 */ /* 0x000fe200078e000e */
[----:B--2---:R-:W-:Y:S04]  /*13cd0*/  @P3 STL [R1+0x858], R149 ;  /* 0x0008589501003387 */ /* 0x004fe80000100800 */
[----:B---3--:R-:W-:Y:S04]  /*13ce0*/  @P3 STL [R1+0x85c], R145 ;  /* 0x00085c9101003387 */ /* 0x008fe80000100800 */
[----:B------:R-:W-:Y:S04]  /*13cf0*/  @P3 STL [R1+0x860], R148 ;  /* 0x0008609401003387 */ /* 0x000fe80000100800 */
[----:B----4-:R0:W-:Y:S04]  /*13d00*/  @P3 STL [R1+0x864], R144 ;  /* 0x0008649001003387 */ /* 0x0101e80000100800 */
[----:B------:R-:W2:Y:S04]  /*13d10*/  LDL R138, [R1+0x9d8] ;  /* 0x0009d800018a7983 */ /* 0x000ea80000100800 */
[----:B------:R-:W3:Y:S04]  /*13d20*/  LDL R142, [R1+0x9d4] ;  /* 0x0009d400018e7983 */ /* 0x000ee80000100800 */
[----:B------:R-:W4:Y:S04]  /*13d30*/  LDL R135, [R1+0x9d0] ;  /* 0x0009d00001877983 */ /* 0x000f280000100800 */
[----:B------:R-:W-:Y:S04]  /*13d40*/  STL.64 [R1+0x2d0], R32 ;  /* 0x0002d02001007387 */ /* 0x000fe80000100a00 */
[----:B------:R-:W-:Y:S04]  /*13d50*/  STL.64 [R1+0x2c8], R30 ;  /* 0x0002c81e01007387 */ /* 0x000fe80000100a00 */
[----:B------:R-:W-:Y:S04]  /*13d60*/  STL.64 [R1+0x2c0], R28 ;  /* 0x0002c01c01007387 */ /* 0x000fe80000100a00 */
[----:B------:R-:W-:Y:S04]  /*13d70*/  STL.64 [R1+0x2b8], R26 ;  /* 0x0002b81a01007387 */ /* 0x000fe80000100a00 */
[----:B------:R-:W4:Y:S04]  /*13d80*/  LDL R139, [R1+0x9cc] ;  /* 0x0009cc00018b7983 */ /* 0x000f280000100800 */
[----:B-1----:R-:W4:Y:S04]  /*13d90*/  LDL.LU R19, [R1+0x58] ;  /* 0x0000580001137983 */ /* 0x002f280000300800 */
[----:B------:R-:W4:Y:S04]  /*13da0*/  LDL.LU R18, [R1+0x6c] ;  /* 0x00006c0001127983 */ /* 0x000f280000300800 */
[----:B------:R-:W4:Y:S04]  /*13db0*/  LDL.LU R21, [R1+0x5c] ;  /* 0x00005c0001157983 */ /* 0x000f280000300800 */
[----:B------:R-:W4:Y:S04]  /*13dc0*/  LDL.LU R20, [R1+0x70] ;  /* 0x0000700001147983 */ /* 0x000f280000300800 */
[----:B------:R-:W4:Y:S04]  /*13dd0*/  LDL.LU R23, [R1+0x60] ;  /* 0x0000600001177983 */ /* 0x000f280000300800 */
[----:B------:R-:W4:Y:S04]  /*13de0*/  LDL.LU R22, [R1+0x74] ;  /* 0x0000740001167983 */ /* 0x000f280000300800 */
[----:B------:R-:W4:Y:S04]  /*13df0*/  LDL.LU R25, [R1+0x64] ;  /* 0x0000640001197983 */ /* 0x000f280000300800 */
[----:B------:R-:W4:Y:S04]  /*13e00*/  LDL.LU R24, [R1+0x68] ;  /* 0x0000680001187983 */ /* 0x000f280000300800 */
[----:B------:R-:W4:Y:S04]  /*13e10*/  LDL R136, [R1+0x9c8] ;  /* 0x0009c80001887983 */ /* 0x000f280000100800 */
[----:B------:R-:W4:Y:S04]  /*13e20*/  LDL R140, [R1+0x9c4] ;  /* 0x0009c400018c7983 */ /* 0x000f280000100800 */
[----:B------:R-:W4:Y:S04]  /*13e30*/  LDL R137, [R1+0x9c0] ;  /* 0x0009c00001897983 */ /* 0x000f280000100800 */
[----:B------:R-:W4:Y:S04]  /*13e40*/  LDL R141, [R1+0x9bc] ;  /* 0x0009bc00018d7983 */ /* 0x000f280000100800 */
        /* <DEDUP_REMOVED lines=11> */
[----:B------:R-:W4:Y:S01]  /*13f00*/  LDL R146, [R1+0x854] ;  /* 0x0008540001927983 */ /* 0x000f220000100800 */
[----:B------:R-:W-:-:S02]  /*13f10*/  ISETP.GT.AND P4, PT, R164, 0x16, PT ;  /* 0x00000016a400780c */ /* 0x000fc40003f84270 */
[C---:B------:R-:W-:Y:S01]  /*13f20*/  ISETP.GT.AND P5, PT, R164.reuse, 0x17, PT ;  /* 0x00000017a400780c */ /* 0x040fe20003fa4270 */
[----:B------:R-:W4:Y:S01]  /*13f30*/  LDL.LU R3, [R1+0x98] ;  /* 0x0000980001037983 */ /* 0x000f220000300800 */
[----:B------:R-:W-:-:S03]  /*13f40*/  ISETP.GT.AND P6, PT, R164, 0x18, PT ;  /* 0x00000018a400780c */ /* 0x000fc60003fc4270 */
[----:B------:R-:W4:Y:S04]  /*13f50*/  LDL.LU R2, [R1+0xac] ;  /* 0x0000ac0001027983 */ /* 0x000f280000300800 */
[----:B------:R-:W4:Y:S04]  /*13f60*/  LDL.LU R5, [R1+0x9c] ;  /* 0x00009c0001057983 */ /* 0x000f280000300800 */
[----:B------:R-:W4:Y:S04]  /*13f70*/  LDL.LU R4, [R1+0xb0] ;  /* 0x0000b00001047983 */ /* 0x000f280000300800 */
[----:B------:R-:W4:Y:S04]  /*13f80*/  LDL.LU R7, [R1+0xa0] ;  /* 0x0000a00001077983 */ /* 0x000f280000300800 */
[----:B------:R-:W4:Y:S04]  /*13f90*/  LDL.LU R6, [R1+0xb4] ;  /* 0x0000b40001067983 */ /* 0x000f280000300800 */
[----:B------:R-:W4:Y:S04]  /*13fa0*/  LDL.LU R9, [R1+0xa4] ;  /* 0x0000a40001097983 */ /* 0x000f280000300800 */
[----:B------:R-:W4:Y:S04]  /*13fb0*/  LDL.LU R8, [R1+0xa8] ;  /* 0x0000a80001087983 */ /* 0x000f280000300800 */
[----:B0-----:R-:W4:Y:S04]  /*13fc0*/  LDL R144, [R1+0x844] ;  /* 0x0008440001907983 */ /* 0x001f280000100800 */
[----:B------:R-:W4:Y:S04]  /*13fd0*/  LDL R148, [R1+0x840] ;  /* 0x0008400001947983 */ /* 0x000f280000100800 */
[----:B------:R-:W4:Y:S04]  /*13fe0*/  LDL R145, [R1+0x83c] ;  /* 0x00083c0001917983 */ /* 0x000f280000100800 */
[----:B------:R-:W4:Y:S04]  /*13ff0*/  LDL R149, [R1+0x838] ;  /* 0x0008380001957983 */ /* 0x000f280000100800 */
[----:B--2---:R-:W2:Y:S04]  /*14000*/  @P4 LDG.E.U16 R138, desc[UR16][R32.64] ;  /* 0x00000010208a4981 */ /* 0x004ea8000c1e1500 */
[----:B---3--:R-:W3:Y:S04]  /*14010*/  @P4 LDG.E.U16 R142, desc[UR16][R30.64] ;  /* 0x000000101e8e4981 */ /* 0x008ee8000c1e1500 */
[----:B----4-:R-:W4:Y:S04]  /*14020*/  @P4 LDG.E.U16 R135, desc[UR16][R28.64] ;  /* 0x000000101c874981 */ /* 0x010f28000c1e1500 */
[----:B------:R-:W2:Y:S04]  /*14030*/  @P4 LDG.E.U16 R139, desc[UR16][R26.64] ;  /* 0x000000101a8b4981 */ /* 0x000ea8000c1e1500 */
[----:B------:R-:W3:Y:S04]  /*14040*/  @P5 LDG.E.U16 R136, desc[UR16][R24.64] ;  /* 0x0000001018885981 */ /* 0x000ee8000c1e1500 */
[----:B------:R-:W3:Y:S04]  /*14050*/  @P5 LDG.E.U16 R140, desc[UR16][R22.64] ;  /* 0x00000010168c5981 */ /* 0x000ee8000c1e1500 */
[----:B------:R-:W3:Y:S04]  /*14060*/  @P5 LDG.E.U16 R137, desc[UR16][R20.64] ;  /* 0x0000001014895981 */ /* 0x000ee8000c1e1500 */
[----:B------:R-:W3:Y:S04]  /*14070*/  @P5 LDG.E.U16 R141, desc[UR16][R18.64] ;  /* 0x00000010128d5981 */ /* 0x000ee8000c1e1500 */
[----:B------:R-:W3:Y:S04]  /*14080*/  @P6 LDG.E.U16 R147, desc[UR16][R10.64] ;  /* 0x000000100a936981 */ /* 0x000ee8000c1e1500 */
[----:B------:R-:W3:Y:S04]  /*14090*/  @P6 LDG.E.U16 R143, desc[UR16][R12.64] ;  /* 0x000000100c8f6981 */ /* 0x000ee8000c1e1500 */
[----:B------:R-:W3:Y:S04]  /*140a0*/  @P6 LDG.E.U16 R150, desc[UR16][R14.64] ;  /* 0x000000100e966981 */ /* 0x000ee8000c1e1500 */
[----:B------:R-:W3:Y:S01]  /*140b0*/  @P6 LDG.E.U16 R146, desc[UR16][R16.64] ;  /* 0x0000001010926981 */ /* 0x000ee2000c1e1500 */
[----:B------:R-:W-:-:S13]  /*140c0*/  ISETP.GT.AND P1, PT, R164, 0x19, PT ;  /* 0x00000019a400780c */ /* 0x000fda0003f24270 */
[----:B------:R-:W3:Y:S04]  /*140d0*/  @P1 LDG.E.U16 R144, desc[UR16][R8.64] ;  /* 0x0000001008901981 */ /* 0x000ee8000c1e1500 */
[----:B------:R-:W3:Y:S04]  /*140e0*/  @P1 LDG.E.U16 R148, desc[UR16][R6.64] ;  /* 0x0000001006941981 */ /* 0x000ee8000c1e1500 */
[----:B------:R-:W3:Y:S04]  /*140f0*/  @P1 LDG.E.U16 R145, desc[UR16][R4.64] ;  /* 0x0000001004911981 */ /* 0x000ee8000c1e1500 */
[----:B------:R-:W3:Y:S04]  /*14100*/  @P1 LDG.E.U16 R149, desc[UR16][R2.64] ;  /* 0x0000001002951981 */ /* 0x000ee8000c1e1500 */
[----:B--2---:R-:W-:Y:S04]  /*14110*/  @P4 STL [R1+0x9cc], R139 ;  /* 0x0009cc8b01004387 */ /* 0x004fe80000100800 */
[----:B----4-:R-:W-:Y:S04]  /*14120*/  @P4 STL [R1+0x9d0], R135 ;  /* 0x0009d08701004387 */ /* 0x010fe80000100800 */
[----:B---3--:R-:W-:Y:S04]  /*14130*/  @P4 STL [R1+0x9d4], R142 ;  /* 0x0009d48e01004387 */ /* 0x008fe80000100800 */
[----:B------:R-:W-:Y:S04]  /*14140*/  @P4 STL [R1+0x9d8], R138 ;  /* 0x0009d88a01004387 */ /* 0x000fe80000100800 */
[----:B------:R0:W-:Y:S04]  /*14150*/  STL.64 [R1+0x298], R18 ;  /* 0x0002981201007387 */ /* 0x0001e80000100a00 */
[----:B------:R1:W-:Y:S04]  /*14160*/  STL.64 [R1+0x2a0], R20 ;  /* 0x0002a01401007387 */ /* 0x0003e80000100a00 */
[----:B------:R2:W-:Y:S04]  /*14170*/  STL.64 [R1+0x2a8], R22 ;  /* 0x0002a81601007387 */ /* 0x0005e80000100a00 */
[----:B------:R3:W-:Y:S04]  /*14180*/  STL.64 [R1+0x2b0], R24 ;  /* 0x0002b01801007387 */ /* 0x0007e80000100a00 */
[----:B------:R-:W-:Y:S04]  /*14190*/  @P5 STL [R1+0x9bc], R141 ;  /* 0x0009bc8d01005387 */ /* 0x000fe80000100800 */
[----:B------:R-:W-:Y:S04]  /*141a0*/  @P5 STL [R1+0x9c0], R137 ;  /* 0x0009c08901005387 */ /* 0x000fe80000100800 */
[----:B------:R-:W-:Y:S04]  /*141b0*/  @P5 STL [R1+0x9c4], R140 ;  /* 0x0009c48c01005387 */ /* 0x000fe80000100800 */
[----:B------:R4:W-:Y:S04]  /*141c0*/  @P5 STL [R1+0x9c8], R136 ;  /* 0x0009c88801005387 */ /* 0x0009e80000100800 */
[----:B------:R0:W-:Y:S04]  /*141d0*/  STL.64 [R1+0x278], R10 ;  /* 0x0002780a01007387 */ /* 0x0001e80000100a00 */
[----:B------:R0:W-:Y:S04]  /*141e0*/  STL.64 [R1+0x280], R12 ;  /* 0x0002800c01007387 */ /* 0x0001e80000100a00 */
[----:B------:R0:W-:Y:S04]  /*141f0*/  STL.64 [R1+0x288], R14 ;  /* 0x0002880e01007387 */ /* 0x0001e80000100a00 */
[----:B------:R0:W-:Y:S04]  /*14200*/  STL.64 [R1+0x290], R16 ;  /* 0x0002901001007387 */ /* 0x0001e80000100a00 */
[----:B------:R0:W-:Y:S04]  /*14210*/  @P6 STL [R1+0x848], R147 ;  /* 0x0008489301006387 */ /* 0x0001e80000100800 */
[----:B------:R0:W-:Y:S04]  /*14220*/  @P6 STL [R1+0x84c], R143 ;  /* 0x00084c8f01006387 */ /* 0x0001e80000100800 */
[----:B------:R0:W-:Y:S04]  /*14230*/  @P6 STL [R1+0x850], R150 ;  /* 0x0008509601006387 */ /* 0x0001e80000100800 */
[----:B------:R0:W-:Y:S04]  /*14240*/  @P6 STL [R1+0x854], R146 ;  /* 0x0008549201006387 */ /* 0x0001e80000100800 */
[----:B------:R0:W-:Y:S04]  /*14250*/  STL.64 [R1+0x258], R2 ;  /* 0x0002580201007387 */ /* 0x0001e80000100a00 */
[----:B------:R0:W-:Y:S04]  /*14260*/  STL.64 [R1+0x260], R4 ;  /* 0x0002600401007387 */ /* 0x0001e80000100a00 */
[----:B------:R1:W-:Y:S04]  /*14270*/  STL.64 [R1+0x268], R6 ;  /* 0x0002680601007387 */ /* 0x0003e80000100a00 */
[----:B------:R1:W-:Y:S04]  /*14280*/  STL.64 [R1+0x270], R8 ;  /* 0x0002700801007387 */ /* 0x0003e80000100a00 */
[----:B0-----:R-:W4:Y:S04]  /*14290*/  LDL.LU R19, [R1+0xb8] ;  /* 0x0000b80001137983 */ /* 0x001f280000300800 */
[----:B------:R-:W4:Y:S04]  /*142a0*/  LDL.LU R18, [R1+0xcc] ;  /* 0x0000cc0001127983 */ /* 0x000f280000300800 */
[----:B-1----:R-:W4:Y:S04]  /*142b0*/  LDL.LU R21, [R1+0xbc] ;  /* 0x0000bc0001157983 */ /* 0x002f280000300800 */
[----:B------:R-:W4:Y:S04]  /*142c0*/  LDL.LU R20, [R1+0xd0] ;  /* 0x0000d00001147983 */ /* 0x000f280000300800 */
[----:B--2---:R-:W2:Y:S04]  /*142d0*/  LDL.LU R23, [R1+0xc0] ;  /* 0x0000c00001177983 */ /* 0x004ea80000300800 */
[----:B------:R-:W2:Y:S04]  /*142e0*/  LDL.LU R22, [R1+0xd4] ;  /* 0x0000d40001167983 */ /* 0x000ea80000300800 */
[----:B---3--:R-:W3:Y:S04]  /*142f0*/  LDL.LU R25, [R1+0xc4] ;  /* 0x0000c40001197983 */ /* 0x008ee80000300800 */
[----:B------:R-:W3:Y:S04]  /*14300*/  LDL.LU R24, [R1+0xc8] ;  /* 0x0000c80001187983 */ /* 0x000ee80000300800 */
[----:B----4-:R-:W4:Y:S04]  /*14310*/  LDL R136, [R1+0x834] ;  /* 0x0008340001887983 */ /* 0x010f280000100800 */
        /* <DEDUP_REMOVED lines=19> */
[----:B------:R0:W-:Y:S04]  /*14450*/  @P1 STL [R1+0x844], R144 ;  /* 0x0008449001001387 */ /* 0x0001e80000100800 */
[----:B------:R-:W4:Y:S04]  /*14460*/  LDL.LU R7, [R1+0x100] ;  /* 0x0001000001077983 */ /* 0x000f280000300800 */
[----:B------:R1:W-:Y:S04]  /*14470*/  @P1 STL [R1+0x840], R148 ;  /* 0x0008409401001387 */ /* 0x0003e80000100800 */
[----:B------:R-:W4:Y:S04]  /*14480*/  LDL.LU R6, [R1+0x114] ;  /* 0x0001140001067983 */ /* 0x000f280000300800 */
[----:B------:R0:W-:Y:S04]  /*14490*/  @P1 STL [R1+0x83c], R145 ;  /* 0x00083c9101001387 */ /* 0x0001e80000100800 */
[----:B------:R-:W4:Y:S04]  /*144a0*/  LDL.LU R9, [R1+0x104] ;  /* 0x0001040001097983 */ /* 0x000f280000300800 */
[----:B------:R1:W-:Y:S04]  /*144b0*/  @P1 STL [R1+0x838], R149 ;  /* 0x0008389501001387 */ /* 0x0003e80000100800 */
[----:B------:R-:W4:Y:S04]  /*144c0*/  LDL.LU R8, [R1+0x108] ;  /* 0x0001080001087983 */ /* 0x000f280000300800 */
[----:B0-----:R-:W4:Y:S04]  /*144d0*/  LDL R144, [R1+0x814] ;  /* 0x0008140001907983 */ /* 0x001f280000100800 */
[----:B-1----:R-:W4:Y:S04]  /*144e0*/  LDL R148, [R1+0x810] ;  /* 0x0008100001947983 */ /* 0x002f280000100800 */
[----:B------:R0:W-:Y:S04]  /*144f0*/  STL.64 [R1+0x238], R18 ;  /* 0x0002381201007387 */ /* 0x0001e80000100a00 */
[----:B------:R1:W-:Y:S04]  /*14500*/  STL.64 [R1+0x240], R20 ;  /* 0x0002401401007387 */ /* 0x0003e80000100a00 */
[----:B------:R-:W4:Y:S04]  /*14510*/  LDL R145, [R1+0x80c] ;  /* 0x00080c0001917983 */ /* 0x000f280000100800 */
[----:B--2---:R2:W-:Y:S04]  /*14520*/  STL.64 [R1+0x248], R22 ;  /* 0x0002481601007387 */ /* 0x0045e80000100a00 */
[----:B---3--:R3:W-:Y:S04]  /*14530*/  STL.64 [R1+0x250], R24 ;  /* 0x0002501801007387 */ /* 0x0087e80000100a00 */
[----:B------:R-:W2:Y:S01]  /*14540*/  LDL R149, [R1+0x808] ;  /* 0x0008080001957983 */ /* 0x000ea20000100800 */
[----:B------:R-:W-:-:S02]  /*14550*/  ISETP.GT.AND P3, PT, R164, 0x1a, PT ;  /* 0x0000001aa400780c */ /* 0x000fc40003f64270 */
[C---:B------:R-:W-:Y:S01]  /*14560*/  ISETP.GT.AND P4, PT, R164.reuse, 0x1b, PT ;  /* 0x0000001ba400780c */ /* 0x040fe20003f84270 */
[----:B------:R-:W3:Y:S01]  /*14570*/  LDL.LU R156, [R1+0x804] ;  /* 0x00080400019c7983 */ /* 0x000ee20000300800 */
[----:B------:R-:W-:-:S03]  /*14580*/  ISETP.GT.AND P5, PT, R164, 0x1c, PT ;  /* 0x0000001ca400780c */ /* 0x000fc60003fa4270 */
[----:B------:R-:W3:Y:S04]  /*14590*/  LDL.LU R157, [R1+0x800] ;  /* 0x00080000019d7983 */ /* 0x000ee80000300800 */
[----:B------:R-:W3:Y:S04]  /*145a0*/  LDL.LU R158, [R1+0x7fc] ;  /* 0x0007fc00019e7983 */ /* 0x000ee80000300800 */
[----:B----4-:R-:W4:Y:S04]  /*145b0*/  @P3 LDG.E.U16 R141, desc[UR16][R18.64] ;  /* 0x00000010128d3981 */ /* 0x010f28000c1e1500 */
[----:B------:R-:W3:Y:S04]  /*145c0*/  @P3 LDG.E.U16 R137, desc[UR16][R20.64] ;  /* 0x0000001014893981 */ /* 0x000ee8000c1e1500 */
[----:B------:R-:W3:Y:S04]  /*145d0*/  @P3 LDG.E.U16 R140, desc[UR16][R22.64] ;  /* 0x00000010168c3981 */ /* 0x000ee8000c1e1500 */
[----:B------:R-:W3:Y:S04]  /*145e0*/  @P3 LDG.E.U16 R136, desc[UR16][R24.64] ;  /* 0x0000001018883981 */ /* 0x000ee8000c1e1500 */
[----:B------:R-:W3:Y:S04]  /*145f0*/  LDL.LU R159, [R1+0x7f8] ;  /* 0x0007f800019f7983 */ /* 0x000ee80000300800 */
[----:B------:R-:W3:Y:S04]  /*14600*/  @P4 LDG.E.U16 R147, desc[UR16][R10.64] ;  /* 0x000000100a934981 */ /* 0x000ee8000c1e1500 */
[----:B------:R-:W3:Y:S04]  /*14610*/  @P4 LDG.E.U16 R143, desc[UR16][R12.64] ;  /* 0x000000100c8f4981 */ /* 0x000ee8000c1e1500 */
[----:B------:R-:W3:Y:S04]  /*14620*/  @P4 LDG.E.U16 R150, desc[UR16][R14.64] ;  /* 0x000000100e964981 */ /* 0x000ee8000c1e1500 */
[----:B------:R-:W3:Y:S04]  /*14630*/  @P4 LDG.E.U16 R146, desc[UR16][R16.64] ;  /* 0x0000001010924981 */ /* 0x000ee8000c1e1500 */
[----:B------:R-:W3:Y:S04]  /*14640*/  @P5 LDG.E.U16 R144, desc[UR16][R8.64] ;  /* 0x0000001008905981 */ /* 0x000ee8000c1e1500 */
[----:B------:R-:W3:Y:S04]  /*14650*/  @P5 LDG.E.U16 R148, desc[UR16][R6.64] ;  /* 0x0000001006945981 */ /* 0x000ee8000c1e1500 */
[----:B------:R-:W3:Y:S04]  /*14660*/  @P5 LDG.E.U16 R145, desc[UR16][R4.64] ;  /* 0x0000001004915981 */ /* 0x000ee8000c1e1500 */
[----:B--2---:R-:W2:Y:S04]  /*14670*/  @P5 LDG.E.U16 R149, desc[UR16][R2.64] ;  /* 0x0000001002955981 */ /* 0x004ea8000c1e1500 */
[----:B----4-:R-:W-:Y:S04]  /*14680*/  @P3 STL [R1+0x828], R141 ;  /* 0x0008288d01003387 */ /* 0x010fe80000100800 */
[----:B---3--:R-:W-:Y:S04]  /*14690*/  @P3 STL [R1+0x82c], R137 ;  /* 0x00082c8901003387 */ /* 0x008fe80000100800 */
[----:B------:R-:W-:Y:S04]  /*146a0*/  @P3 STL [R1+0x830], R140 ;  /* 0x0008308c01003387 */ /* 0x000fe80000100800 */
[----:B------:R-:W-:Y:S04]  /*146b0*/  @P3 STL [R1+0x834], R136 ;  /* 0x0008348801003387 */ /* 0x000fe80000100800 */
        /* <DEDUP_REMOVED lines=12> */
[----:B0-----:R-:W2:Y:S04]  /*14780*/  LDL.LU R19, [R1+0x118] ;  /* 0x0001180001137983 */ /* 0x001ea80000300800 */
[----:B------:R-:W2:Y:S04]  /*14790*/  LDL.LU R18, [R1+0x12c] ;  /* 0x00012c0001127983 */ /* 0x000ea80000300800 */
[----:B-1----:R-:W2:Y:S04]  /*147a0*/  LDL.LU R21, [R1+0x11c] ;  /* 0x00011c0001157983 */ /* 0x002ea80000300800 */
[----:B------:R-:W2:Y:S04]  /*147b0*/  LDL.LU R20, [R1+0x130] ;  /* 0x0001300001147983 */ /* 0x000ea80000300800 */
[----:B------:R-:W2:Y:S04]  /*147c0*/  LDL.LU R23, [R1+0x120] ;  /* 0x0001200001177983 */ /* 0x000ea80000300800 */
[----:B------:R-:W2:Y:S04]  /*147d0*/  LDL.LU R22, [R1+0x134] ;  /* 0x0001340001167983 */ /* 0x000ea80000300800 */
[----:B------:R-:W2:Y:S04]  /*147e0*/  LDL.LU R25, [R1+0x124] ;  /* 0x0001240001197983 */ /* 0x000ea80000300800 */
[----:B------:R-:W2:Y:S04]  /*147f0*/  LDL.LU R24, [R1+0x128] ;  /* 0x0001280001187983 */ /* 0x000ea80000300800 */
[----:B---3--:R-:W3:Y:S04]  /*14800*/  LDL.LU R11, [R1+0x138] ;  /* 0x00013800010b7983 */ /* 0x008ee80000300800 */
[----:B------:R-:W3:Y:S04]  /*14810*/  LDL.LU R10, [R1+0x14c] ;  /* 0x00014c00010a7983 */ /* 0x000ee80000300800 */
[----:B----4-:R-:W4:Y:S04]  /*14820*/  LDL.LU R13, [R1+0x13c] ;  /* 0x00013c00010d7983 */ /* 0x010f280000300800 */
[----:B------:R-:W4:Y:S04]  /*14830*/  LDL.LU R12, [R1+0x150] ;  /* 0x00015000010c7983 */ /* 0x000f280000300800 */
[----:B------:R-:W3:Y:S04]  /*14840*/  LDL.LU R15, [R1+0x140] ;  /* 0x00014000010f7983 */ /* 0x000ee80000300800 */
[----:B------:R-:W3:Y:S04]  /*14850*/  LDL.LU R14, [R1+0x154] ;  /* 0x00015400010e7983 */ /* 0x000ee80000300800 */
[----:B------:R-:W3:Y:S04]  /*14860*/  LDL.LU R17, [R1+0x144] ;  /* 0x0001440001117983 */ /* 0x000ee80000300800 */
[----:B------:R-:W3:Y:S04]  /*14870*/  LDL.LU R16, [R1+0x148] ;  /* 0x0001480001107983 */ /* 0x000ee80000300800 */
[----:B------:R-:W3:Y:S04]  /*14880*/  LDL R147, [R1+0x9ac] ;  /* 0x0009ac0001937983 */ /* 0x000ee80000100800 */
        /* <DEDUP_REMOVED lines=11> */
[----:B------:R0:W-:Y:S04]  /*14940*/  @P5 STL [R1+0x814], R144 ;  /* 0x0008149001005387 */ /* 0x0001e80000100800 */
[----:B0-----:R-:W4:Y:S04]  /*14950*/  LDL R144, [R1+0x9a8] ;  /* 0x0009a80001907983 */ /* 0x001f280000100800 */
[----:B------:R0:W-:Y:S04]  /*14960*/  @P5 STL [R1+0x810], R148 ;  /* 0x0008109401005387 */ /* 0x0001e80000100800 */
[----:B0-----:R-:W4:Y:S04]  /*14970*/  LDL R148, [R1+0x9a4] ;  /* 0x0009a40001947983 */ /* 0x001f280000100800 */
[----:B------:R0:W-:Y:S04]  /*14980*/  @P5 STL [R1+0x80c], R145 ;  /* 0x00080c9101005387 */ /* 0x0001e80000100800 */
[----:B0-----:R-:W4:Y:S04]  /*14990*/  LDL R145, [R1+0x9a0] ;  /* 0x0009a00001917983 */ /* 0x001f280000100800 */
[----:B--2---:R0:W-:Y:S04]  /*149a0*/  @P5 STL [R1+0x808], R149 ;  /* 0x0008089501005387 */ /* 0x0041e80000100800 */
[----:B0-----:R-:W2:Y:S01]  /*149b0*/  LDL R149, [R1+0x99c] ;  /* 0x00099c0001957983 */ /* 0x001ea20000100800 */
[----:B------:R-:W-:-:S02]  /*149c0*/  ISETP.GT.AND P6, PT, R164, 0x1d, PT ;  /* 0x0000001da400780c */ /* 0x000fc40003fc4270 */
[C---:B------:R-:W-:Y:S02]  /*149d0*/  ISETP.GT.AND P1, PT, R164.reuse, 0x1e, PT ;  /* 0x0000001ea400780c */ /* 0x040fe40003f24270 */
[----:B------:R-:W-:-:S09]  /*149e0*/  ISETP.GT.AND P3, PT, R164, 0x1f, PT ;  /* 0x0000001fa400780c */ /* 0x000fd20003f64270 */
[----:B------:R-:W2:Y:S04]  /*149f0*/  @P6 LDG.E.U16 R159, desc[UR16][R18.64] ;  /* 0x00000010129f6981 */ /* 0x000ea8000c1e1500 */
[----:B------:R-:W2:Y:S04]  /*14a00*/  @P6 LDG.E.U16 R158, desc[UR16][R20.64] ;  /* 0x00000010149e6981 */ /* 0x000ea8000c1e1500 */
[----:B------:R-:W2:Y:S04]  /*14a10*/  @P6 LDG.E.U16 R157, desc[UR16][R22.64] ;  /* 0x00000010169d6981 */ /* 0x000ea8000c1e1500 */
[----:B------:R-:W2:Y:S04]  /*14a20*/  @P6 LDG.E.U16 R156, desc[UR16][R24.64] ;  /* 0x00000010189c6981 */ /* 0x000ea8000c1e1500 */
[----:B---3--:R-:W3:Y:S04]  /*14a30*/  @P1 LDG.E.U16 R147, desc[UR16][R10.64] ;  /* 0x000000100a931981 */ /* 0x008ee8000c1e1500 */
[----:B----4-:R-:W4:Y:S04]  /*14a40*/  @P1 LDG.E.U16 R143, desc[UR16][R12.64] ;  /* 0x000000100c8f1981 */ /* 0x010f28000c1e1500 */
[----:B------:R-:W4:Y:S04]  /*14a50*/  @P1 LDG.E.U16 R150, desc[UR16][R14.64] ;  /* 0x000000100e961981 */ /* 0x000f28000c1e1500 */
[----:B------:R-:W4:Y:S04]  /*14a60*/  @P1 LDG.E.U16 R146, desc[UR16][R16.64] ;  /* 0x0000001010921981 */ /* 0x000f28000c1e1500 */
[----:B------:R-:W4:Y:S04]  /*14a70*/  @P3 LDG.E.U16 R144, desc[UR16][R8.64] ;  /* 0x0000001008903981 */ /* 0x000f28000c1e1500 */
[----:B------:R-:W4:Y:S04]  /*14a80*/  @P3 LDG.E.U16 R148, desc[UR16][R6.64] ;  /* 0x0000001006943981 */ /* 0x000f28000c1e1500 */
[----:B------:R-:W4:Y:S04]  /*14a90*/  @P3 LDG.E.U16 R145, desc[UR16][R4.64] ;  /* 0x0000001004913981 */ /* 0x000f28000c1e1500 */
[----:B--2---:R-:W2:Y:S04]  /*14aa0*/  @P3 LDG.E.U16 R149, desc[UR16][R2.64] ;  /* 0x0000001002953981 */ /* 0x004ea8000c1e1500 */
[----:B------:R-:W-:Y:S04]  /*14ab0*/  STL.64 [R1+0x1d8], R18 ;  /* 0x0001d81201007387 */ /* 0x000fe80000100a00 */
[----:B------:R-:W-:Y:S04]  /*14ac0*/  STL.64 [R1+0x1e0], R20 ;  /* 0x0001e01401007387 */ /* 0x000fe80000100a00 */
[----:B------:R-:W-:Y:S04]  /*14ad0*/  STL.64 [R1+0x1e8], R22 ;  /* 0x0001e81601007387 */ /* 0x000fe80000100a00 */
[----:B------:R0:W-:Y:S04]  /*14ae0*/  STL.64 [R1+0x1f0], R24 ;  /* 0x0001f01801007387 */ /* 0x0001e80000100a00 */
[----:B------:R-:W-:Y:S04]  /*14af0*/  STL [R1+0xea4], R156 ;  /* 0x000ea49c01007387 */ /* 0x000fe80000100800 */
[----:B------:R-:W-:Y:S04]  /*14b00*/  STL [R1+0xea8], R157 ;  /* 0x000ea89d01007387 */ /* 0x000fe80000100800 */
[----:B------:R-:W-:Y:S04]  /*14b10*/  STL [R1+0xeac], R158 ;  /* 0x000eac9e01007387 */ /* 0x000fe80000100800 */
[----:B------:R-:W-:Y:S04]  /*14b20*/  STL [R1+0xeb0], R159 ;  /* 0x000eb09f01007387 */ /* 0x000fe80000100800 */
[----:B------:R-:W-:Y:S04]  /*14b30*/  STL.64 [R1+0x1b8], R10 ;  /* 0x0001b80a01007387 */ /* 0x000fe80000100a00 */
[----:B------:R-:W-:Y:S04]  /*14b40*/  STL.64 [R1+0x1c0], R12 ;  /* 0x0001c00c01007387 */ /* 0x000fe80000100a00 */
[----:B------:R-:W-:Y:S04]  /*14b50*/  STL.64 [R1+0x1c8], R14 ;  /* 0x0001c80e01007387 */ /* 0x000fe80000100a00 */
[----:B------:R1:W-:Y:S04]  /*14b60*/  STL.64 [R1+0x1d0], R16 ;  /* 0x0001d01001007387 */ /* 0x0003e80000100a00 */
[----:B---3--:R-:W-:Y:S04]  /*14b70*/  @P1 STL [R1+0x9ac], R147 ;  /* 0x0009ac9301001387 */ /* 0x008fe80000100800 */
[----:B----4-:R-:W-:Y:S04]  /*14b80*/  @P1 STL [R1+0x9b0], R143 ;  /* 0x0009b08f01001387 */ /* 0x010fe80000100800 */
[----:B------:R-:W-:Y:S04]  /*14b90*/  @P1 STL [R1+0x9b4], R150 ;  /* 0x0009b49601001387 */ /* 0x000fe80000100800 */
[----:B------:R3:W-:Y:S04]  /*14ba0*/  @P1 STL [R1+0x9b8], R146 ;  /* 0x0009b89201001387 */ /* 0x0007e80000100800 */
[----:B------:R-:W-:Y:S04]  /*14bb0*/  STL.64 [R1+0x198], R2 ;  /* 0x0001980201007387 */ /* 0x000fe80000100a00 */
[----:B------:R-:W-:Y:S04]  /*14bc0*/  STL.64 [R1+0x1a0], R4 ;  /* 0x0001a00401007387 */ /* 0x000fe80000100a00 */
[----:B------:R-:W-:Y:S04]  /*14bd0*/  STL.64 [R1+0x1a8], R6 ;  /* 0x0001a80601007387 */ /* 0x000fe80000100a00 */
[----:B------:R4:W-:Y:S04]  /*14be0*/  STL.64 [R1+0x1b0], R8 ;  /* 0x0001b00801007387 */ /* 0x0009e80000100a00 */
[----:B0-----:R-:W2:Y:S04]  /*14bf0*/  LDL.LU R25, [R1+0x178] ;  /* 0x0001780001197983 */ /* 0x001ea80000300800 */
[----:B------:R-:W2:Y:S04]  /*14c00*/  LDL.LU R24, [R1+0x57c] ;  /* 0x00057c0001187983 */ /* 0x000ea80000300800 */
[----:B------:R-:W2:Y:S04]  /*14c10*/  LDL.LU R27, [R1+0x180] ;  /* 0x00018000011b7983 */ /* 0x000ea80000300800 */
[----:B------:R-:W2:Y:S04]  /*14c20*/  LDL.LU R26, [R1+0x580] ;  /* 0x00058000011a7983 */ /* 0x000ea80000300800 */
[----:B------:R-:W2:Y:S04]  /*14c30*/  LDL.LU R29, [R1+0x188] ;  /* 0x00018800011d7983 */ /* 0x000ea80000300800 */
[----:B------:R-:W2:Y:S04]  /*14c40*/  LDL.LU R28, [R1+0x584] ;  /* 0x00058400011c7983 */ /* 0x000ea80000300800 */
[----:B------:R-:W2:Y:S04]  /*14c50*/  LDL.LU R31, [R1+0x190] ;  /* 0x00019000011f7983 */ /* 0x000ea80000300800 */
[----:B------:R-:W2:Y:S04]  /*14c60*/  LDL.LU R30, [R1+0x578] ;  /* 0x00057800011e7983 */ /* 0x000ea80000300800 */
[----:B------:R-:W2:Y:S04]  /*14c70*/  LDL R136, [R1+0x7f4] ;  /* 0x0007f40001887983 */ /* 0x000ea80000100800 */
[----:B------:R-:W2:Y:S04]  /*14c80*/  LDL R140, [R1+0x7f0] ;  /* 0x0007f000018c7983 */ /* 0x000ea80000100800 */
[----:B------:R-:W2:Y:S04]  /*14c90*/  LDL R137, [R1+0x7ec] ;  /* 0x0007ec0001897983 */ /* 0x000ea80000100800 */
[----:B------:R-:W2:Y:S04]  /*14ca0*/  LDL R141, [R1+0x7e8] ;  /* 0x0007e800018d7983 */ /* 0x000ea80000100800 */
[----:B-1----:R-:W2:Y:S04]  /*14cb0*/  LDL.LU R17, [R1+0x588] ;  /* 0x0005880001117983 */ /* 0x002ea80000300800 */
[----:B------:R-:W2:Y:S04]  /*14cc0*/  LDL.LU R16, [R1+0x59c] ;  /* 0x00059c0001107983 */ /* 0x000ea80000300800 */
[----:B------:R-:W2:Y:S04]  /*14cd0*/  LDL.LU R19, [R1+0x58c] ;  /* 0x00058c0001137983 */ /* 0x000ea80000300800 */
[----:B------:R-:W2:Y:S04]  /*14ce0*/  LDL.LU R18, [R1+0x5a0] ;  /* 0x0005a00001127983 */ /* 0x000ea80000300800 */
[----:B------:R-:W2:Y:S04]  /*14cf0*/  LDL.LU R21, [R1+0x590] ;  /* 0x0005900001157983 */ /* 0x000ea80000300800 */
[----:B------:R-:W2:Y:S04]  /*14d00*/  LDL.LU R20, [R1+0x5a4] ;  /* 0x0005a40001147983 */ /* 0x000ea80000300800 */
[----:B------:R-:W2:Y:S04]  /*14d10*/  LDL.LU R23, [R1+0x594] ;  /* 0x0005940001177983 */ /* 0x000ea80000300800 */
[----:B------:R-:W2:Y:S04]  /*14d20*/  LDL.LU R22, [R1+0x598] ;  /* 0x0005980001167983 */ /* 0x000ea80000300800 */
[----:B---3--:R-:W3:Y:S04]  /*14d30*/  LDL R146, [R1+0x7e4] ;  /* 0x0007e40001927983 */ /* 0x008ee80000100800 */
[----:B------:R-:W3:Y:S04]  /*14d40*/  LDL R150, [R1+0x7e0] ;  /* 0x0007e00001967983 */ /* 0x000ee80000100800 */
[----:B------:R-:W3:Y:S04]  /*14d50*/  LDL R143, [R1+0x7dc] ;  /* 0x0007dc00018f7983 */ /* 0x000ee80000100800 */
[----:B------:R-:W3:Y:S04]  /*14d60*/  LDL R147, [R1+0x7d8] ;  /* 0x0007d80001937983 */ /* 0x000ee80000100800 */
[----:B----4-:R-:W4:Y:S04]  /*14d70*/  LDL.LU R9, [R1+0x5bc] ;  /* 0x0005bc0001097983 */ /* 0x010f280000300800 */
[----:B------:R-:W4:Y:S04]  /*14d80*/  LDL.LU R8, [R1+0x5d0] ;  /* 0x0005d00001087983 */ /* 0x000f280000300800 */
[----:B------:R-:W4:Y:S04]  /*14d90*/  LDL.LU R11, [R1+0x5c0] ;  /* 0x0005c000010b7983 */ /* 0x000f280000300800 */
[----:B------:R-:W4:Y:S04]  /*14da0*/  LDL.LU R10, [R1+0x5d4] ;  /* 0x0005d400010a7983 */ /* 0x000f280000300800 */
[----:B------:R-:W-:Y:S04]  /*14db0*/  @P3 STL [R1+0x9a8], R144 ;  /* 0x0009a89001003387 */ /* 0x000fe80000100800 */
[----:B------:R-:W4:Y:S04]  /*14dc0*/  LDL.LU R13, [R1+0x5c4] ;  /* 0x0005c400010d7983 */ /* 0x000f280000300800 */
[----:B------:R-:W-:Y:S04]  /*14dd0*/  @P3 STL [R1+0x9a4], R148 ;  /* 0x0009a49401003387 */ /* 0x000fe80000100800 */
[----:B------:R-:W4:Y:S04]  /*14de0*/  LDL.LU R12, [R1+0x5d8] ;  /* 0x0005d800010c7983 */ /* 0x000f280000300800 */
[----:B------:R0:W-:Y:S04]  /*14df0*/  @P3 STL [R1+0x9a0], R145 ;  /* 0x0009a09101003387 */ /* 0x0001e80000100800 */
[----:B------:R-:W4:Y:S04]  /*14e00*/  LDL.LU R15, [R1+0x5c8] ;  /* 0x0005c800010f7983 */ /* 0x000f280000300800 */
[----:B--2---:R1:W-:Y:S04]  /*14e10*/  @P3 STL [R1+0x99c], R149 ;  /* 0x00099c9501003387 */ /* 0x0043e80000100800 */
[----:B------:R-:W2:Y:S04]  /*14e20*/  LDL.LU R14, [R1+0x5cc] ;  /* 0x0005cc00010e7983 */ /* 0x000ea80000300800 */
[----:B0-----:R-:W4:Y:S04]  /*14e30*/  LDL R145, [R1+0x7cc] ;  /* 0x0007cc0001917983 */ /* 0x001f280000100800 */
[----:B-1----:R-:W2:Y:S04]  /*14e40*/  LDL R149, [R1+0x7c8] ;  /* 0x0007c80001957983 */ /* 0x002ea80000100800 */
[----:B------:R-:W2:Y:S04]  /*14e50*/  LDL R148, [R1+0x7d0] ;  /* 0x0007d00001947983 */ /* 0x000ea80000100800 */
[----:B------:R-:W2:Y:S01]  /*14e60*/  LDL R144, [R1+0x7d4] ;  /* 0x0007d40001907983 */ /* 0x000ea20000100800 */
[----:B------:R-:W-:-:S02]  /*14e70*/  ISETP.GT.AND P4, PT, R164, 0x20, PT ;  /* 0x00000020a400780c */ /* 0x000fc40003f84270 */
[C---:B------:R-:W-:Y:S01]  /*14e80*/  ISETP.GT.AND P5, PT, R164.reuse, 0x21, PT ;  /* 0x00000021a400780c */ /* 0x040fe20003fa4270 */
[----:B------:R-:W2:Y:S01]  /*14e90*/  LDL.LU R7, [R1+0x5dc] ;  /* 0x0005dc0001077983 */ /* 0x000ea20000300800 */
[----:B------:R-:W-:-:S03]  /*14ea0*/  ISETP.GT.AND P6, PT, R164, 0x22, PT ;  /* 0x00000022a400780c */ /* 0x000fc60003fc4270 */
[----:B------:R-:W2:Y:S04]  /*14eb0*/  LDL.LU R6, [R1+0x5f0] ;  /* 0x0005f00001067983 */ /* 0x000ea80000300800 */
[----:B------:R-:W2:Y:S04]  /*14ec0*/  LDL.LU R5, [R1+0x5e0] ;  /* 0x0005e00001057983 */ /* 0x000ea80000300800 */
[----:B------:R-:W2:Y:S04]  /*14ed0*/  LDL.LU R4, [R1+0x5f4] ;  /* 0x0005f40001047983 */ /* 0x000ea80000300800 */
[----:B------:R-:W2:Y:S04]  /*14ee0*/  LDL.LU R3, [R1+0x5e4] ;  /* 0x0005e40001037983 */ /* 0x000ea80000300800 */
[----:B------:R-:W2:Y:S04]  /*14ef0*/  LDL.LU R2, [R1+0x5f8] ;  /* 0x0005f80001027983 */ /* 0x000ea80000300800 */
[----:B------:R-:W2:Y:S04]  /*14f00*/  @P4 LDG.E.U16 R136, desc[UR16][R30.64] ;  /* 0x000000101e884981 */ /* 0x000ea8000c1e1500 */
[----:B------:R-:W2:Y:S04]  /*14f10*/  @P4 LDG.E.U16 R140, desc[UR16][R28.64] ;  /* 0x000000101c8c4981 */ /* 0x000ea8000c1e1500 */
[----:B------:R-:W2:Y:S04]  /*14f20*/  @P4 LDG.E.U16 R137, desc[UR16][R26.64] ;  /* 0x000000101a894981 */ /* 0x000ea8000c1e1500 */
[----:B------:R-:W2:Y:S04]  /*14f30*/  @P4 LDG.E.U16 R141, desc[UR16][R24.64] ;  /* 0x00000010188d4981 */ /* 0x000ea8000c1e1500 */
[----:B---3--:R-:W3:Y:S04]  /*14f40*/  @P5 LDG.E.U16 R146, desc[UR16][R22.64] ;  /* 0x0000001016925981 */ /* 0x008ee8000c1e1500 */
[----:B------:R-:W3:Y:S04]  /*14f50*/  @P5 LDG.E.U16 R150, desc[UR16][R20.64] ;  /* 0x0000001014965981 */ /* 0x000ee8000c1e1500 */
[----:B------:R-:W3:Y:S04]  /*14f60*/  @P5 LDG.E.U16 R143, desc[UR16][R18.64] ;  /* 0x00000010128f5981 */ /* 0x000ee8000c1e1500 */
[----:B------:R-:W3:Y:S04]  /*14f70*/  @P5 LDG.E.U16 R147, desc[UR16][R16.64] ;  /* 0x0000001010935981 */ /* 0x000ee8000c1e1500 */
[----:B----4-:R-:W4:Y:S04]  /*14f80*/  @P6 LDG.E.U16 R145, desc[UR16][R10.64] ;  /* 0x000000100a916981 */ /* 0x010f28000c1e1500 */
[----:B--2---:R-:W2:Y:S04]  /*14f90*/  @P6 LDG.E.U16 R149, desc[UR16][R8.64] ;  /* 0x0000001008956981 */ /* 0x004ea8000c1e1500 */
[----:B------:R-:W4:Y:S04]  /*14fa0*/  @P6 LDG.E.U16 R148, desc[UR16][R12.64] ;  /* 0x000000100c946981 */ /* 0x000f28000c1e1500 */
[----:B------:R-:W4:Y:S04]  /*14fb0*/  @P6 LDG.E.U16 R144, desc[UR16][R14.64] ;  /* 0x000000100e906981 */ /* 0x000f28000c1e1500 */
[----:B------:R-:W-:Y:S04]  /*14fc0*/  STL.64 [R1+0x178], R24 ;  /* 0x0001781801007387 */ /* 0x000fe80000100a00 */
[----:B------:R-:W-:Y:S04]  /*14fd0*/  STL.64 [R1+0x180], R26 ;  /* 0x0001801a01007387 */ /* 0x000fe80000100a00 */
[----:B------:R-:W-:Y:S04]  /*14fe0*/  STL.64 [R1+0x188], R28 ;  /* 0x0001881c01007387 */ /* 0x000fe80000100a00 */
[----:B------:R-:W-:Y:S04]  /*14ff0*/  STL.64 [R1+0x190], R30 ;  /* 0x0001901e01007387 */ /* 0x000fe80000100a00 */
[----:B------:R-:W-:Y:S04]  /*15000*/  @P4 STL [R1+0x7e8], R141 ;  /* 0x0007e88d01004387 */ /* 0x000fe80000100800 */
[----:B------:R-:W-:Y:S04]  /*15010*/  @P4 STL [R1+0x7ec], R137 ;  /* 0x0007ec8901004387 */ /* 0x000fe80000100800 */
[----:B------:R-:W-:Y:S04]  /*15020*/  @P4 STL [R1+0x7f0], R140 ;  /* 0x0007f08c01004387 */ /* 0x000fe80000100800 */
[----:B------:R-:W-:Y:S04]  /*15030*/  @P4 STL [R1+0x7f4], R136 ;  /* 0x0007f48801004387 */ /* 0x000fe80000100800 */
[----:B------:R-:W-:Y:S04]  /*15040*/  STL.64 [R1+0x158], R16 ;  /* 0x0001581001007387 */ /* 0x000fe80000100a00 */
[----:B------:R-:W-:Y:S04]  /*15050*/  STL.64 [R1+0x160], R18 ;  /* 0x0001601201007387 */ /* 0x000fe80000100a00 */
[----:B------:R-:W-:Y:S04]  /*15060*/  STL.64 [R1+0x168], R20 ;  /* 0x0001681401007387 */ /* 0x000fe80000100a00 */
[----:B------:R-:W-:Y:S04]  /*15070*/  STL.64 [R1+0x170], R22 ;  /* 0x0001701601007387 */ /* 0x000fe80000100a00 */
[----:B---3--:R-:W-:Y:S04]  /*15080*/  @P5 STL [R1+0x7d8], R147 ;  /* 0x0007d89301005387 */ /* 0x008fe80000100800 */
[----:B------:R0:W-:Y:S04]  /*15090*/  @P5 STL [R1+0x7dc], R143 ;  /* 0x0007dc8f01005387 */ /* 0x0001e80000100800 */
[----:B------:R-:W-:Y:S04]  /*150a0*/  @P5 STL [R1+0x7e0], R150 ;  /* 0x0007e09601005387 */ /* 0x000fe80000100800 */
[----:B------:R1:W-:Y:S04]  /*150b0*/  @P5 STL [R1+0x7e4], R146 ;  /* 0x0007e49201005387 */ /* 0x0003e80000100800 */
[----:B------:R-:W-:Y:S04]  /*150c0*/  STL.64 [R1+0x138], R8 ;  /* 0x0001380801007387 */ /* 0x000fe80000100a00 */
[----:B------:R-:W-:Y:S04]  /*150d0*/  STL.64 [R1+0x140], R10 ;  /* 0x0001400a01007387 */ /* 0x000fe80000100a00 */
[----:B------:R-:W-:Y:S04]  /*150e0*/  STL.64 [R1+0x148], R12 ;  /* 0x0001480c01007387 */ /* 0x000fe80000100a00 */
[----:B------:R-:W-:Y:S04]  /*150f0*/  STL.64 [R1+0x150], R14 ;  /* 0x0001500e01007387 */ /* 0x000fe80000100a00 */
[----:B--2---:R-:W-:Y:S04]  /*15100*/  @P6 STL [R1+0x7c8], R149 ;  /* 0x0007c89501006387 */ /* 0x004fe80000100800 */
[----:B----4-:R-:W-:Y:S04]  /*15110*/  @P6 STL [R1+0x7cc], R145 ;  /* 0x0007cc9101006387 */ /* 0x010fe80000100800 */
[----:B------:R-:W-:Y:S04]  /*15120*/  @P6 STL [R1+0x7d0], R148 ;  /* 0x0007d09401006387 */ /* 0x000fe80000100800 */
[----:B------:R2:W-:Y:S04]  /*15130*/  @P6 STL [R1+0x7d4], R144 ;  /* 0x0007d49001006387 */ /* 0x0005e80000100800 */
[----:B------:R-:W3:Y:S04]  /*15140*/  LDL.LU R33, [R1+0x5e8] ;  /* 0x0005e80001217983 */ /* 0x000ee80000300800 */
[----:B------:R-:W3:Y:S04]  /*15150*/  LDL.LU R32, [R1+0x5ec] ;  /* 0x0005ec0001207983 */ /* 0x000ee80000300800 */
[----:B0-----:R-:W4:Y:S04]  /*15160*/  LDL R143, [R1+0x7b8] ;  /* 0x0007b800018f7983 */ /* 0x001f280000100800 */
[----:B------:R-:W3:Y:S04]  /*15170*/  LDL R141, [R1+0x7bc] ;  /* 0x0007bc00018d7983 */ /* 0x000ee80000100800 */
[----:B------:R-:W3:Y:S04]  /*15180*/  LDL R137, [R1+0x7c0] ;  /* 0x0007c00001897983 */ /* 0x000ee80000100800 */
[----:B------:R-:W3:Y:S01]  /*15190*/  LDL R140, [R1+0x7c4] ;  /* 0x0007c400018c7983 */ /* 0x000ee20000100800 */
[----:B------:R-:W-:Y:S01]  /*151a0*/  ISETP.GT.AND P1, PT, R164, 0x23, PT ;  /* 0x00000023a400780c */ /* 0x000fe20003f24270 */
[----:B------:R-:W-:-:S02]  /*151b0*/  IMAD.MOV.U32 R30, RZ, RZ, R2 ;  /* 0x000000ffff1e7224 */ /* 0x000fc400078e0002 */
[----:B------:R-:W-:Y:S02]  /*151c0*/  IMAD.MOV.U32 R31, RZ, RZ, R3 ;  /* 0x000000ffff1f7224 */ /* 0x000fe400078e0003 */
[----:B------:R-:W-:Y:S02]  /*151d0*/  IMAD.MOV.U32 R28, RZ, RZ, R4 ;  /* 0x000000ffff1c7224 */ /* 0x000fe400078e0004 */
[----:B------:R-:W-:Y:S02]  /*151e0*/  IMAD.MOV.U32 R29, RZ, RZ, R5 ;  /* 0x000000ffff1d7224 */ /* 0x000fe400078e0005 */
[----:B------:R-:W-:Y:S02]  /*151f0*/  IMAD.MOV.U32 R26, RZ, RZ, R6 ;  /* 0x000000ffff1a7224 */ /* 0x000fe400078e0006 */
[----:B------:R-:W-:Y:S01]  /*15200*/  IMAD.MOV.U32 R27, RZ, RZ, R7 ;  /* 0x000000ffff1b7224 */ /* 0x000fe200078e0007 */
[----:B------:R-:W-:Y:S04]  /*15210*/  STL.64 [R1+0x128], R30 ;  /* 0x0001281e01007387 */ /* 0x000fe80000100a00 */
[----:B------:R-:W-:Y:S04]  /*15220*/  STL.64 [R1+0x120], R28 ;  /* 0x0001201c01007387 */ /* 0x000fe80000100a00 */
[----:B------:R-:W-:Y:S04]  /*15230*/  STL.64 [R1+0x118], R26 ;  /* 0x0001181a01007387 */ /* 0x000fe80000100a00 */
        /* <DEDUP_REMOVED lines=8> */
[----:B-1----:R-:W3:Y:S04]  /*152c0*/  LDL R146, [R1+0x7b4] ;  /* 0x0007b40001927983 */ /* 0x002ee80000100800 */
[----:B------:R-:W3:Y:S04]  /*152d0*/  LDL R150, [R1+0x7b0] ;  /* 0x0007b00001967983 */ /* 0x000ee80000100800 */
[----:B------:R-:W3:Y:S04]  /*152e0*/  LDL R147, [R1+0x7ac] ;  /* 0x0007ac0001937983 */ /* 0x000ee80000100800 */
[----:B--2---:R-:W2:Y:S04]  /*152f0*/  LDL R144, [R1+0x7a8] ;  /* 0x0007a80001907983 */ /* 0x004ea80000100800 */
[----:B------:R-:W2:Y:S04]  /*15300*/  LDL.LU R11, [R1+0x61c] ;  /* 0x00061c00010b7983 */ /* 0x000ea80000300800 */
        /* <DEDUP_REMOVED lines=10> */
[----:B------:R-:W2:Y:S04]  /*153b0*/  LDL.LU R9, [R1+0xa5c] ;  /* 0x000a5c0001097983 */ /* 0x000ea80000300800 */
[----:B------:R-:W2:Y:S01]  /*153c0*/  LDL.LU R8, [R1+0xa70] ;  /* 0x000a700001087983 */ /* 0x000ea20000300800 */
[----:B------:R-:W-:-:S03]  /*153d0*/  ISETP.GT.AND P3, PT, R164, 0x24, PT ;  /* 0x00000024a400780c */ /* 0x000fc60003f64270 */
[----:B------:R-:W2:Y:S04]  /*153e0*/  LDL.LU R7, [R1+0xa60] ;  /* 0x000a600001077983 */ /* 0x000ea80000300800 */
[----:B------:R-:W2:Y:S04]  /*153f0*/  LDL.LU R6, [R1+0xa74] ;  /* 0x000a740001067983 */ /* 0x000ea80000300800 */
[----:B------:R-:W2:Y:S04]  /*15400*/  LDL.LU R5, [R1+0xa64] ;  /* 0x000a640001057983 */ /* 0x000ea80000300800 */
[----:B------:R-:W2:Y:S04]  /*15410*/  LDL.LU R4, [R1+0xa78] ;  /* 0x000a780001047983 */ /* 0x000ea80000300800 */
[----:B------:R-:W2:Y:S04]  /*15420*/  LDL.LU R3, [R1+0xa68] ;  /* 0x000a680001037983 */ /* 0x000ea80000300800 */
[----:B------:R-:W2:Y:S04]  /*15430*/  LDL.LU R2, [R1+0xa6c] ;  /* 0x000a6c0001027983 */ /* 0x000ea80000300800 */
[----:B----4-:R-:W4:Y:S04]  /*15440*/  @P1 LDG.E.U16 R143, desc[UR16][R26.64] ;  /* 0x000000101a8f1981 */ /* 0x010f28000c1e1500 */
[----:B---3--:R-:W3:Y:S04]  /*15450*/  @P1 LDG.E.U16 R141, desc[UR16][R28.64] ;  /* 0x000000101c8d1981 */ /* 0x008ee8000c1e1500 */
[----:B------:R-:W3:Y:S04]  /*15460*/  @P1 LDG.E.U16 R137, desc[UR16][R30.64] ;  /* 0x000000101e891981 */ /* 0x000ee8000c1e1500 */
[----:B------:R-:W3:Y:S04]  /*15470*/  @P1 LDG.E.U16 R140, desc[UR16][R32.64] ;  /* 0x00000010208c1981 */ /* 0x000ee8000c1e1500 */
[----:B------:R-:W-:Y:S04]  /*15480*/  STL.64 [R1+0x130], R32 ;  /* 0x0001302001007387 */ /* 0x000fe80000100a00 */
[----:B------:R-:W3:Y:S04]  /*15490*/  @P3 LDG.E.U16 R146, desc[UR16][R24.64] ;  /* 0x0000001018923981 */ /* 0x000ee8000c1e1500 */
[----:B------:R-:W3:Y:S04]  /*154a0*/  @P3 LDG.E.U16 R150, desc[UR16][R22.64] ;  /* 0x0000001016963981 */ /* 0x000ee8000c1e1500 */
[----:B------:R-:W3:Y:S04]  /*154b0*/  @P3 LDG.E.U16 R147, desc[UR16][R20.64] ;  /* 0x0000001014933981 */ /* 0x000ee8000c1e1500 */
[----:B--2---:R-:W2:Y:S04]  /*154c0*/  @P3 LDG.E.U16 R144, desc[UR16][R18.64] ;  /* 0x0000001012903981 */ /* 0x004ea8000c1e1500 */
[----:B----4-:R0:W-:Y:S04]  /*154d0*/  @P1 STL [R1+0x7b8], R143 ;  /* 0x0007b88f01001387 */ /* 0x0101e80000100800 */
[----:B0-----:R-:W4:Y:S04]  /*154e0*/  LDL R143, [R1+0x734] ;  /* 0x00073400018f7983 */ /* 0x001f280000100800 */
[----:B---3--:R-:W-:Y:S04]  /*154f0*/  @P1 STL [R1+0x7bc], R141 ;  /* 0x0007bc8d01001387 */ /* 0x008fe80000100800 */
[----:B------:R-:W-:Y:S04]  /*15500*/  @P1 STL [R1+0x7c0], R137 ;  /* 0x0007c08901001387 */ /* 0x000fe80000100800 */
[----:B------:R-:W-:Y:S01]  /*15510*/  @P1 STL [R1+0x7c4], R140 ;  /* 0x0007c48c01001387 */ /* 0x000fe20000100800 */
[----:B------:R-:W-:-:S13]  /*15520*/  ISETP.GT.AND P1, PT, R164, 0x28, PT ;  /* 0x00000028a400780c */ /* 0x000fda0003f24270 */
[----:B------:R-:W3:Y:S04]  /*15530*/  @P1 LDG.E.U16 R149, desc[UR16][R12.64] ;  /* 0x000000100c951981 */ /* 0x000ee8000c1e1500 */
[----:B------:R-:W4:Y:S04]  /*15540*/  @P1 LDG.E.U16 R145, desc[UR16][R14.64] ;  /* 0x000000100e911981 */ /* 0x000f28000c1e1500 */
[----:B------:R-:W4:Y:S04]  /*15550*/  @P1 LDG.E.U16 R148, desc[UR16][R16.64] ;  /* 0x0000001010941981 */ /* 0x000f28000c1e1500 */
[----:B------:R-:W4:Y:S04]  /*15560*/  @P1 LDG.E.U16 R153, desc[UR16][R10.64] ;  /* 0x000000100a991981 */ /* 0x000f28000c1e1500 */
[----:B------:R-:W-:Y:S04]  /*15570*/  STL.64 [R1+0xf8], R18 ;  /* 0x0000f81201007387 */ /* 0x000fe80000100a00 */
[----:B------:R-:W-:Y:S04]  /*15580*/  STL.64 [R1+0x100], R20 ;  /* 0x0001001401007387 */ /* 0x000fe80000100a00 */
[----:B------:R-:W-:Y:S04]  /*15590*/  STL.64 [R1+0x108], R22 ;  /* 0x0001081601007387 */ /* 0x000fe80000100a00 */
[----:B------:R-:W-:Y:S04]  /*155a0*/  STL.64 [R1+0x110], R24 ;  /* 0x0001101801007387 */ /* 0x000fe80000100a00 */
[----:B--2---:R-:W-:Y:S04]  /*155b0*/  @P3 STL [R1+0x7a8], R144 ;  /* 0x0007a89001003387 */ /* 0x004fe80000100800 */
[----:B------:R0:W-:Y:S04]  /*155c0*/  @P3 STL [R1+0x7ac], R147 ;  /* 0x0007ac9301003387 */ /* 0x0001e80000100800 */
[----:B------:R-:W-:Y:S04]  /*155d0*/  @P3 STL [R1+0x7b0], R150 ;  /* 0x0007b09601003387 */ /* 0x000fe80000100800 */
[----:B------:R-:W-:Y:S04]  /*155e0*/  @P3 STL [R1+0x7b4], R146 ;  /* 0x0007b49201003387 */ /* 0x000fe80000100800 */
[----:B------:R-:W-:Y:S04]  /*155f0*/  STL.64 [R1+0x78], R10 ;  /* 0x0000780a01007387 */ /* 0x000fe80000100a00 */
[----:B------:R-:W-:Y:S04]  /*15600*/  STL.64 [R1+0x80], R12 ;  /* 0x0000800c01007387 */ /* 0x000fe80000100a00 */
[----:B------:R-:W-:Y:S04]  /*15610*/  STL.64 [R1+0x88], R14 ;  /* 0x0000880e01007387 */ /* 0x000fe80000100a00 */
[----:B------:R-:W-:Y:S04]  /*15620*/  STL.64 [R1+0x90], R16 ;  /* 0x0000901001007387 */ /* 0x000fe80000100a00 */
[----:B0-----:R-:W2:Y:S04]  /*15630*/  LDL R147, [R1+0x730] ;  /* 0x0007300001937983 */ /* 0x001ea80000100800 */
[----:B------:R-:W2:Y:S04]  /*15640*/  LDL R144, [R1+0x72c] ;  /* 0x00072c0001907983 */ /* 0x000ea80000100800 */
[----:B---3--:R-:W-:Y:S04]  /*15650*/  @P1 STL [R1+0x78c], R149 ;  /* 0x00078c9501001387 */ /* 0x008fe80000100800 */
[----:B----4-:R0:W-:Y:S04]  /*15660*/  @P1 STL [R1+0x790], R145 ;  /* 0x0007909101001387 */ /* 0x0101e80000100800 */
[----:B------:R1:W-:Y:S04]  /*15670*/  @P1 STL [R1+0x794], R148 ;  /* 0x0007949401001387 */ /* 0x0003e80000100800 */
[----:B------:R3:W-:Y:S04]  /*15680*/  STL [R1+0x788], R153 ;  /* 0x0007889901007387 */ /* 0x0007e80000100800 */
[----:B0-----:R-:W4:Y:S01]  /*15690*/  LDL R145, [R1+0x728] ;  /* 0x0007280001917983 */ /* 0x001f220000100800 */
[----:B------:R-:W-:Y:S01]  /*156a0*/  ISETP.GT.AND P3, PT, R164, 0x30, PT ;  /* 0x00000030a400780c */ /* 0x000fe20003f64270 */
[----:B-1----:R-:W-:-:S02]  /*156b0*/  IMAD.MOV.U32 R148, RZ, RZ, R2 ;  /* 0x000000ffff947224 */ /* 0x002fc400078e0002 */
[----:B------:R-:W-:Y:S01]  /*156c0*/  IMAD.MOV.U32 R149, RZ, RZ, R3 ;  /* 0x000000ffff957224 */ /* 0x000fe200078e0003 */
[----:B------:R-:W4:Y:S01]  /*156d0*/  LDL.LU R160, [R1+0x7a4] ;  /* 0x0007a40001a07983 */ /* 0x000f220000300800 */
[----:B------:R-:W-:-:S03]  /*156e0*/  IMAD.MOV.U32 R154, RZ, RZ, R8 ;  /* 0x000000ffff9a7224 */ /* 0x000fc600078e0008 */
[----:B------:R-:W4:Y:S01]  /*156f0*/  LDL.LU R161, [R1+0x7a0] ;  /* 0x0007a00001a17983 */ /* 0x000f220000300800 */
[----:B------:R-:W-:-:S03]  /*15700*/  IMAD.MOV.U32 R155, RZ, RZ, R9 ;  /* 0x000000ffff9b7224 */ /* 0x000fc600078e0009 */
[----:B------:R-:W4:Y:S01]  /*15710*/  LDL.LU R162, [R1+0x79c] ;  /* 0x00079c0001a27983 */ /* 0x000f220000300800 */
[----:B------:R-:W-:-:S03]  /*15720*/  IMAD.MOV.U32 R152, RZ, RZ, R6 ;  /* 0x000000ffff987224 */ /* 0x000fc600078e0006 */
[----:B------:R-:W4:Y:S01]  /*15730*/  LDL.LU R163, [R1+0x798] ;  /* 0x0007980001a37983 */ /* 0x000f220000300800 */
[----:B---3--:R-:W-:-:S03]  /*15740*/  IMAD.MOV.U32 R153, RZ, RZ, R7 ;  /* 0x000000ffff997224 */ /* 0x008fc600078e0007 */
[----:B------:R-:W3:Y:S01]  /*15750*/  LDL.LU R13, [R1+0xb40] ;  /* 0x000b4000010d7983 */ /* 0x000ee20000300800 */
[----:B------:R-:W-:Y:S02]  /*15760*/  IMAD.MOV.U32 R150, RZ, RZ, R4 ;  /* 0x000000ffff967224 */ /* 0x000fe400078e0004 */
[----:B------:R-:W-:Y:S01]  /*15770*/  IMAD.MOV.U32 R151, RZ, RZ, R5 ;  /* 0x000000ffff977224 */ /* 0x000fe200078e0005 */
[----:B------:R-:W3:Y:S04]  /*15780*/  @P3 LDG.E.U16 R143, desc[UR16][R148.64] ;  /* 0x00000010948f3981 */ /* 0x000ee8000c1e1500 */
        /* <DEDUP_REMOVED lines=8> */
[----:B--2---:R-:W2:Y:S04]  /*15810*/  @P3 LDG.E.U16 R147, desc[UR16][R150.64] ;  /* 0x0000001096933981 */ /* 0x004ea8000c1e1500 */
[----:B------:R-:W2:Y:S04]  /*15820*/  @P3 LDG.E.U16 R144, desc[UR16][R152.64] ;  /* 0x0000001098903981 */ /* 0x000ea8000c1e1500 */
[----:B------:R-:W2:Y:S04]  /*15830*/  LDL.LU R4, [R1+0xa10] ;  /* 0x000a100001047983 */ /* 0x000ea80000300800 */
[----:B------:R-:W2:Y:S04]  /*15840*/  LDL R135, [R1+0x6e8] ;  /* 0x0006e80001877983 */ /* 0x000ea80000100800 */
[----:B------:R-:W-:Y:S04]  /*15850*/  STL [R1+0xd8c], R148 ;  /* 0x000d8c9401007387 */ /* 0x000fe80000100800 */
[----:B------:R-:W-:Y:S04]  /*15860*/  STL [R1+0xd88], R149 ;  /* 0x000d889501007387 */ /* 0x000fe80000100800 */
[----:B------:R-:W-:Y:S04]  /*15870*/  STL [R1+0xeb4], R149 ;  /* 0x000eb49501007387 */ /* 0x000fe80000100800 */
[----:B------:R-:W2:Y:S04]  /*15880*/  LDL R139, [R1+0x6e4] ;  /* 0x0006e400018b7983 */ /* 0x000ea80000100800 */
[----:B------:R-:W-:Y:S04]  /*15890*/  STL [R1+0xd94], R150 ;  /* 0x000d949601007387 */ /* 0x000fe80000100800 */
[----:B------:R-:W-:Y:S04]  /*158a0*/  STL [R1+0xeb8], R150 ;  /* 0x000eb89601007387 */ /* 0x000fe80000100800 */
[----:B------:R-:W-:Y:S04]  /*158b0*/  STL [R1+0xd90], R151 ;  /* 0x000d909701007387 */ /* 0x000fe80000100800 */
[----:B------:R-:W-:Y:S04]  /*158c0*/  STL [R1+0xebc], R151 ;  /* 0x000ebc9701007387 */ /* 0x000fe80000100800 */
[----:B------:R-:W2:Y:S04]  /*158d0*/  LDL R136, [R1+0x6e0] ;  /* 0x0006e00001887983 */ /* 0x000ea80000100800 */
[----:B------:R-:W2:Y:S04]  /*158e0*/  LDL R137, [R1+0x6dc] ;  /* 0x0006dc0001897983 */ /* 0x000ea80000100800 */
[----:B------:R-:W2:Y:S04]  /*158f0*/  LDL.LU R3, [R1+0x630] ;  /* 0x0006300001037983 */ /* 0x000ea80000300800 */
[----:B------:R-:W2:Y:S04]  /*15900*/  LDL.LU R2, [R1+0xa14] ;  /* 0x000a140001027983 */ /* 0x000ea80000300800 */
[----:B----4-:R-:W4:Y:S04]  /*15910*/  @P3 LDG.E.U16 R145, desc[UR16][R154.64] ;  /* 0x000000109a913981 */ /* 0x010f28000c1e1500 */
[----:B------:R-:W-:Y:S04]  /*15920*/  STL [R1+0xd9c], R152 ;  /* 0x000d9c9801007387 */ /* 0x000fe80000100800 */
[----:B------:R-:W-:Y:S04]  /*15930*/  STL [R1+0xec0], R152 ;  /* 0x000ec09801007387 */ /* 0x000fe80000100800 */
[----:B------:R-:W-:Y:S01]  /*15940*/  STL [R1+0xd98], R153 ;  /* 0x000d989901007387 */ /* 0x000fe20000100800 */
[----:B------:R-:W-:-:S03]  /*15950*/  ISETP.GT.AND P1, PT, R164, 0x38, PT ;  /* 0x00000038a400780c */ /* 0x000fc60003f24270 */
[----:B------:R-:W-:Y:S04]  /*15960*/  STL [R1+0xec4], R153 ;  /* 0x000ec49901007387 */ /* 0x000fe80000100800 */
[----:B------:R-:W-:Y:S04]  /*15970*/  STL [R1+0xda4], R154 ;  /* 0x000da49a01007387 */ /* 0x000fe80000100800 */
[----:B---3--:R0:W-:Y:S04]  /*15980*/  @P3 STL [R1+0x734], R143 ;  /* 0x0007348f01003387 */ /* 0x0081e80000100800 */
[----:B------:R-:W-:Y:S04]  /*15990*/  STL [R1+0xec8], R154 ;  /* 0x000ec89a01007387 */ /* 0x000fe80000100800 */
[----:B------:R-:W-:Y:S04]  /*159a0*/  STL [R1+0xda0], R155 ;  /* 0x000da09b01007387 */ /* 0x000fe80000100800 */
[----:B------:R-:W-:Y:S01]  /*159b0*/  STL [R1+0xecc], R155 ;  /* 0x000ecc9b01007387 */ /* 0x000fe20000100800 */
[----:B0-----:R-:W-:-:S02]  /*159c0*/  IMAD.MOV.U32 R143, RZ, RZ, R9 ;  /* 0x000000ffff8f7224 */ /* 0x001fc400078e0009 */
[----:B------:R-:W-:Y:S02]  /*159d0*/  IMAD.MOV.U32 R142, RZ, RZ, R8 ;  /* 0x000000ffff8e7224 */ /* 0x000fe400078e0008 */
[----:B------:R-:W-:Y:S02]  /*159e0*/  IMAD.MOV.U32 R141, RZ, RZ, R7 ;  /* 0x000000ffff8d7224 */ /* 0x000fe400078e0007 */
[----:B------:R-:W-:Y:S02]  /*159f0*/  IMAD.MOV.U32 R140, RZ, RZ, R6 ;  /* 0x000000ffff8c7224 */ /* 0x000fe400078e0006 */
[----:B------:R-:W-:-:S03]  /*15a00*/  IMAD.MOV.U32 R146, RZ, RZ, R12 ;  /* 0x000000ffff927224 */ /* 0x000fc600078e000c */
[----:B--2---:R-:W2:Y:S04]  /*15a10*/  @P1 LDG.E.U16 R135, desc[UR16][R140.64] ;  /* 0x000000108c871981 */ /* 0x004ea8000c1e1500 */
[----:B------:R-:W3:Y:S04]  /*15a20*/  @P1 LDG.E.U16 R139, desc[UR16][R142.64] ;  /* 0x000000108e8b1981 */ /* 0x000ee8000c1e1500 */
[----:B----4-:R-:W-:Y:S04]  /*15a30*/  @P3 STL [R1+0x728], R145 ;  /* 0x0007289101003387 */ /* 0x010fe80000100800 */
[----:B------:R0:W-:Y:S04]  /*15a40*/  @P3 STL [R1+0x72c], R144 ;  /* 0x00072c9001003387 */ /* 0x0001e80000100800 */
[----:B------:R1:W-:Y:S04]  /*15a50*/  @P3 STL [R1+0x730], R147 ;  /* 0x0007309301003387 */ /* 0x0003e80000100800 */
[----:B------:R-:W4:Y:S04]  /*15a60*/  LDL.LU R15, [R1+0x634] ;  /* 0x00063400010f7983 */ /* 0x000f280000300800 */
[----:B------:R-:W4:Y:S04]  /*15a70*/  LDL.LU R14, [R1+0xa18] ;  /* 0x000a1800010e7983 */ /* 0x000f280000300800 */
[----:B------:R-:W4:Y:S01]  /*15a80*/  LDL.LU R17, [R1+0x638] ;  /* 0x0006380001117983 */ /* 0x000f220000300800 */
[----:B0-----:R-:W-:-:S03]  /*15a90*/  IMAD.MOV.U32 R144, RZ, RZ, R10 ;  /* 0x000000ffff907224 */ /* 0x001fc600078e000a */
[----:B------:R-:W4:Y:S01]  /*15aa0*/  LDL.LU R16, [R1+0xa00] ;  /* 0x000a000001107983 */ /* 0x000f220000300800 */
[----:B------:R-:W-:Y:S02]  /*15ab0*/  IMAD.MOV.U32 R145, RZ, RZ, R11 ;  /* 0x000000ffff917224 */ /* 0x000fe400078e000b */
[----:B-1----:R-:W-:-:S03]  /*15ac0*/  IMAD.MOV.U32 R147, RZ, RZ, R13 ;  /* 0x000000ffff937224 */ /* 0x002fc600078e000d */
[----:B------:R-:W4:Y:S04]  /*15ad0*/  @P1 LDG.E.U16 R136, desc[UR16][R144.64] ;  /* 0x0000001090881981 */ /* 0x000f28000c1e1500 */
[----:B------:R-:W4:Y:S01]  /*15ae0*/  @P1 LDG.E.U16 R137, desc[UR16][R146.64] ;  /* 0x0000001092891981 */ /* 0x000f22000c1e1500 */
[----:B------:R-:W-:Y:S02]  /*15af0*/  IMAD.MOV.U32 R12, RZ, RZ, R4 ;  /* 0x000000ffff0c7224 */ /* 0x000fe400078e0004 */
[----:B------:R-:W-:Y:S01]  /*15b00*/  IMAD.MOV.U32 R13, RZ, RZ, R5 ;  /* 0x000000ffff0d7224 */ /* 0x000fe200078e0005 */
[----:B------:R-:W-:Y:S01]  /*15b10*/  STL [R1+0xdac], R140 ;  /* 0x000dac8c01007387 */ /* 0x000fe20000100800 */
[----:B------:R-:W-:-:S03]  /*15b20*/  ISETP.GT.AND P4, PT, R164, 0x25, PT ;  /* 0x00000025a400780c */ /* 0x000fc60003f84270 */
[----:B------:R-:W-:Y:S04]  /*15b30*/  STL [R1+0xda8], R141 ;  /* 0x000da88d01007387 */ /* 0x000fe80000100800 */
        /* <DEDUP_REMOVED lines=8> */
[----:B------:R-:W4:Y:S04]  /*15bc0*/  LDL.LU R5, [R1+0xa1c] ;  /* 0x000a1c0001057983 */ /* 0x000f280000300800 */
[----:B------:R-:W4:Y:S04]  /*15bd0*/  LDL.LU R4, [R1+0xa30] ;  /* 0x000a300001047983 */ /* 0x000f280000300800 */
[----:B------:R-:W4:Y:S04]  /*15be0*/  LDL.LU R7, [R1+0xa20] ;  /* 0x000a200001077983 */ /* 0x000f280000300800 */
[----:B------:R-:W-:Y:S04]  /*15bf0*/  STL.64 [R1+0xe0], R2 ;  /* 0x0000e00201007387 */ /* 0x000fe80000100a00 */
[----:B------:R-:W4:Y:S04]  /*15c00*/  LDL.LU R6, [R1+0xa34] ;  /* 0x000a340001067983 */ /* 0x000f280000300800 */
[----:B------:R-:W4:Y:S04]  /*15c10*/  LDL.LU R9, [R1+0xa24] ;  /* 0x000a240001097983 */ /* 0x000f280000300800 */
[----:B------:R-:W4:Y:S04]  /*15c20*/  LDL.LU R8, [R1+0xa38] ;  /* 0x000a380001087983 */ /* 0x000f280000300800 */
[----:B------:R-:W4:Y:S04]  /*15c30*/  LDL.LU R11, [R1+0xa28] ;  /* 0x000a2800010b7983 */ /* 0x000f280000300800 */
[----:B------:R-:W4:Y:S04]  /*15c40*/  LDL.LU R10, [R1+0xa2c] ;  /* 0x000a2c00010a7983 */ /* 0x000f280000300800 */
[----:B--2---:R0:W-:Y:S04]  /*15c50*/  @P1 STL [R1+0x6e8], R135 ;  /* 0x0006e88701001387 */ /* 0x0041e80000100800 */
[----:B------:R-:W2:Y:S04]  /*15c60*/  @P4 LDG.E.U16 R162, desc[UR16][R2.64] ;  /* 0x0000001002a24981 */ /* 0x000ea8000c1e1500 */
[----:B------:R-:W2:Y:S04]  /*15c70*/  @P4 LDG.E.U16 R163, desc[UR16][R12.64] ;  /* 0x000000100ca34981 */ /* 0x000ea8000c1e1500 */
[----:B0-----:R-:W2:Y:S04]  /*15c80*/  LDL R135, [R1+0x784] ;  /* 0x0007840001877983 */ /* 0x001ea80000100800 */
[----:B---3--:R0:W-:Y:S04]  /*15c90*/  @P1 STL [R1+0x6e4], R139 ;  /* 0x0006e48b01001387 */ /* 0x0081e80000100800 */
[----:B0-----:R-:W3:Y:S04]  /*15ca0*/  LDL R139, [R1+0x780] ;  /* 0x00078000018b7983 */ /* 0x001ee80000100800 */
[----:B----4-:R-:W4:Y:S04]  /*15cb0*/  @P4 LDG.E.U16 R161, desc[UR16][R14.64] ;  /* 0x000000100ea14981 */ /* 0x010f28000c1e1500 */
[----:B------:R-:W4:Y:S04]  /*15cc0*/  @P4 LDG.E.U16 R160, desc[UR16][R16.64] ;  /* 0x0000001010a04981 */ /* 0x000f28000c1e1500 */
[----:B------:R0:W-:Y:S04]  /*15cd0*/  @P1 STL [R1+0x6e0], R136 ;  /* 0x0006e08801001387 */ /* 0x0001e80000100800 */
[----:B0-----:R-:W4:Y:S04]  /*15ce0*/  LDL R136, [R1+0x77c] ;  /* 0x00077c0001887983 */ /* 0x001f280000100800 */
[----:B------:R0:W-:Y:S04]  /*15cf0*/  @P1 STL [R1+0x6dc], R137 ;  /* 0x0006dc8901001387 */ /* 0x0001e80000100800 */
[----:B0-----:R-:W4:Y:S01]  /*15d00*/  LDL R137, [R1+0x778] ;  /* 0x0007780001897983 */ /* 0x001f220000100800 */
[----:B------:R-:W-:-:S03]  /*15d10*/  ISETP.GT.AND P3, PT, R164, 0x29, PT ;  /* 0x00000029a400780c */ /* 0x000fc60003f64270 */
[----:B------:R0:W-:Y:S10]  /*15d20*/  STL.64 [R1+0xf0], R16 ;  /* 0x0000f01001007387 */ /* 0x0001f40000100a00 */
[----:B--2---:R-:W2:Y:S04]  /*15d30*/  @P3 LDG.E.U16 R135, desc[UR16][R10.64] ;  /* 0x000000100a873981 */ /* 0x004ea8000c1e1500 */
[----:B---3--:R-:W3:Y:S04]  /*15d40*/  @P3 LDG.E.U16 R139, desc[UR16][R8.64] ;  /* 0x00000010088b3981 */ /* 0x008ee8000c1e1500 */
[----:B----4-:R-:W-:Y:S04]  /*15d50*/  STL [R1+0xed4], R160 ;  /* 0x000ed4a001007387 */ /* 0x010fe80000100800 */
[----:B------:R1:W-:Y:S04]  /*15d60*/  STL.64 [R1+0xe8], R14 ;  /* 0x0000e80e01007387 */ /* 0x0003e80000100a00 */
[----:B------:R-:W-:Y:S04]  /*15d70*/  STL [R1+0xed8], R161 ;  /* 0x000ed8a101007387 */ /* 0x000fe80000100800 */
[----:B------:R-:W4:Y:S04]  /*15d80*/  LDL.LU R19, [R1+0xa9c] ;  /* 0x000a9c0001137983 */ /* 0x000f280000300800 */
[----:B------:R-:W2:Y:S04]  /*15d90*/  LDL.LU R18, [R1+0xac4] ;  /* 0x000ac40001127983 */ /* 0x000ea80000300800 */
[----:B0-----:R-:W3:Y:S04]  /*15da0*/  LDL.LU R17, [R1+0xaa0] ;  /* 0x000aa00001117983 */ /* 0x001ee80000300800 */
[----:B------:R-:W3:Y:S04]  /*15db0*/  LDL.LU R16, [R1+0xac8] ;  /* 0x000ac80001107983 */ /* 0x000ee80000300800 */
[----:B-1----:R-:W3:Y:S04]  /*15dc0*/  LDL.LU R15, [R1+0xaa4] ;  /* 0x000aa400010f7983 */ /* 0x002ee80000300800 */
[----:B------:R-:W3:Y:S04]  /*15dd0*/  LDL.LU R14, [R1+0xacc] ;  /* 0x000acc00010e7983 */ /* 0x000ee80000300800 */
[----:B------:R-:W4:Y:S04]  /*15de0*/  LDL.LU R3, [R1+0xaa8] ;  /* 0x000aa80001037983 */ /* 0x000f280000300800 */
[----:B------:R-:W4:Y:S04]  /*15df0*/  LDL.LU R2, [R1+0xabc] ;  /* 0x000abc0001027983 */ /* 0x000f280000300800 */
[----:B------:R-:W-:Y:S04]  /*15e00*/  STL [R1+0xedc], R162 ;  /* 0x000edca201007387 */ /* 0x000fe80000100800 */
[----:B------:R-:W4:Y:S04]  /*15e10*/  @P3 LDG.E.U16 R137, desc[UR16][R4.64] ;  /* 0x0000001004893981 */ /* 0x000f28000c1e1500 */
[----:B------:R-:W4:Y:S04]  /*15e20*/  LDL R127, [R1+0x724] ;  /* 0x00072400017f7983 */ /* 0x000f280000100800 */
[----:B------:R-:W4:Y:S04]  /*15e30*/  LDL R131, [R1+0x720] ;  /* 0x0007200001837983 */ /* 0x000f280000100800 */
[----:B------:R-:W4:Y:S04]  /*15e40*/  @P3 LDG.E.U16 R136, desc[UR16][R6.64] ;  /* 0x0000001006883981 */ /* 0x000f28000c1e1500 */
[----:B------:R-:W-:Y:S04]  /*15e50*/  STL [R1+0xee0], R163 ;  /* 0x000ee0a301007387 */ /* 0x000fe80000100800 */
[----:B------:R-:W4:Y:S04]  /*15e60*/  LDL R128, [R1+0x71c] ;  /* 0x00071c0001807983 */ /* 0x000f280000100800 */
[----:B------:R-:W-:Y:S04]  /*15e70*/  STL.64 [R1+0x58], R4 ;  /* 0x0000580401007387 */ /* 0x000fe80000100a00 */
[----:B------:R-:W-:Y:S04]  /*15e80*/  STL.64 [R1+0x60], R6 ;  /* 0x0000600601007387 */ /* 0x000fe80000100a00 */
[----:B------:R-:W-:Y:S04]  /*15e90*/  STL.64 [R1+0x68], R8 ;  /* 0x0000680801007387 */ /* 0x000fe80000100a00 */
[----:B------:R0:W-:Y:S04]  /*15ea0*/  STL.64 [R1+0x70], R10 ;  /* 0x0000700a01007387 */ /* 0x0001e80000100a00 */
[----:B------:R-:W4:Y:S04]  /*15eb0*/  LDL R129, [R1+0x718] ;  /* 0x0007180001817983 */ /* 0x000f280000100800 */
[----:B------:R-:W4:Y:S04]  /*15ec0*/  LDL.LU R13, [R1+0xb80] ;  /* 0x000b8000010d7983 */ /* 0x000f280000300800 */
[----:B------:R-:W4:Y:S01]  /*15ed0*/  LDL.LU R12, [R1+0xba8] ;  /* 0x000ba800010c7983 */ /* 0x000f220000300800 */
[----:B------:R-:W-:-:S03]  /*15ee0*/  ISETP.GT.AND P1, PT, R164, 0x31, PT ;  /* 0x00000031a400780c */ /* 0x000fc60003f24270 */
[----:B0-----:R-:W4:Y:S04]  /*15ef0*/  LDL.LU R11, [R1+0xb84] ;  /* 0x000b8400010b7983 */ /* 0x001f280000300800 */
[----:B------:R-:W4:Y:S04]  /*15f00*/  LDL.LU R10, [R1+0xbac] ;  /* 0x000bac00010a7983 */ /* 0x000f280000300800 */
[----:B------:R-:W4:Y:S04]  /*15f10*/  LDL.LU R9, [R1+0xb88] ;  /* 0x000b880001097983 */ /* 0x000f280000300800 */
[----:B------:R-:W4:Y:S04]  /*15f20*/  LDL.LU R8, [R1+0xbb0] ;  /* 0x000bb00001087983 */ /* 0x000f280000300800 */
[----:B------:R-:W4:Y:S04]  /*15f30*/  LDL.LU R7, [R1+0xb8c] ;  /* 0x000b8c0001077983 */ /* 0x000f280000300800 */
[----:B------:R-:W4:Y:S04]  /*15f40*/  LDL.LU R6, [R1+0xba0] ;  /* 0x000ba00001067983 */ /* 0x000f280000300800 */
[----:B------:R-:W4:Y:S04]  /*15f50*/  LDL.LU R5, [R1+0xa3c] ;  /* 0x000a3c0001057983 */ /* 0x000f280000300800 */
[----:B------:R-:W4:Y:S01]  /*15f60*/  LDL.LU R4, [R1+0xa50] ;  /* 0x000a500001047983 */ /* 0x000f220000300800 */
[----:B--2---:R-:W-:-:S02]  /*15f70*/  IMAD.MOV.U32 R138, RZ, RZ, R18 ;  /* 0x000000ffff8a7224 */ /* 0x004fc400078e0012 */
[----:B---3--:R-:W-:Y:S02]  /*15f80*/  IMAD.MOV.U32 R134, RZ, RZ, R14 ;  /* 0x000000ffff867224 */ /* 0x008fe400078e000e */
[----:B----4-:R-:W-:Y:S02]  /*15f90*/  IMAD.MOV.U32 R133, RZ, RZ, R3 ;  /* 0x000000ffff857224 */ /* 0x010fe400078e0003 */
[----:B------:R-:W-:Y:S01]  /*15fa0*/  IMAD.MOV.U32 R132, RZ, RZ, R2 ;  /* 0x000000ffff847224 */ /* 0x000fe200078e0002 */
[----:B------:R0:W-:Y:S04]  /*15fb0*/  @P3 STL [R1+0x778], R137 ;  /* 0x0007788901003387 */ /* 0x0001e80000100800 */
[----:B------:R-:W2:Y:S04]  /*15fc0*/  @P1 LDG.E.U16 R127, desc[UR16][R132.64] ;  /* 0x00000010847f1981 */ /* 0x000ea8000c1e1500 */
[----:B------:R1:W-:Y:S01]  /*15fd0*/  @P3 STL [R1+0x77c], R136 ;  /* 0x00077c8801003387 */ /* 0x0003e20000100800 */
[----:B0-----:R-:W-:-:S03]  /*15fe0*/  IMAD.MOV.U32 R137, RZ, RZ, R17 ;  /* 0x000000ffff897224 */ /* 0x001fc600078e0011 */
[----:B------:R0:W-:Y:S04]  /*15ff0*/  @P3 STL [R1+0x780], R139 ;  /* 0x0007808b01003387 */ /* 0x0001e80000100800 */
[----:B------:R3:W-:Y:S01]  /*16000*/  @P3 STL [R1+0x784], R135 ;  /* 0x0007848701003387 */ /* 0x0007e20000100800 */
[----:B-1----:R-:W-:-:S03]  /*16010*/  IMAD.MOV.U32 R136, RZ, RZ, R16 ;  /* 0x000000ffff887224 */ /* 0x002fc600078e0010 */
[----:B------:R-:W4:Y:S01]  /*16020*/  LDL.LU R3, [R1+0xa40] ;  /* 0x000a400001037983 */ /* 0x000f220000300800 */
[----:B0-----:R-:W-:-:S03]  /*16030*/  IMAD.MOV.U32 R139, RZ, RZ, R19 ;  /* 0x000000ffff8b7224 */ /* 0x001fc600078e0013 */
[----:B------:R-:W2:Y:S01]  /*16040*/  @P1 LDG.E.U16 R128, desc[UR16][R136.64] ;  /* 0x0000001088801981 */ /* 0x000ea2000c1e1500 */
[----:B---3--:R-:W-:-:S03]  /*16050*/  IMAD.MOV.U32 R135, RZ, RZ, R15 ;  /* 0x000000ffff877224 */ /* 0x008fc600078e000f */
[----:B------:R-:W3:Y:S04]  /*16060*/  LDL.LU R2, [R1+0xa54] ;  /* 0x000a540001027983 */ /* 0x000ee80000300800 */
[----:B------:R-:W2:Y:S04]  /*16070*/  @P1 LDG.E.U16 R131, desc[UR16][R134.64] ;  /* 0x0000001086831981 */ /* 0x000ea8000c1e1500 */
[----:B------:R-:W2:Y:S04]  /*16080*/  @P1 LDG.E.U16 R129, desc[UR16][R138.64] ;  /* 0x000000108a811981 */ /* 0x000ea8000c1e1500 */
[----:B------:R-:W-:Y:S04]  /*16090*/  STL [R1+0xdcc], R132 ;  /* 0x000dcc8401007387 */ /* 0x000fe80000100800 */
[----:B------:R-:W-:Y:S04]  /*160a0*/  STL [R1+0xdc8], R133 ;  /* 0x000dc88501007387 */ /* 0x000fe80000100800 */
[----:B------:R-:W-:Y:S04]  /*160b0*/  STL [R1+0xdd4], R134 ;  /* 0x000dd48601007387 */ /* 0x000fe80000100800 */
[----:B------:R-:W-:Y:S04]  /*160c0*/  STL [R1+0xdd0], R135 ;  /* 0x000dd08701007387 */ /* 0x000fe80000100800 */
[----:B------:R-:W3:Y:S04]  /*160d0*/  LDL R113, [R1+0x6d8] ;  /* 0x0006d80001717983 */ /* 0x000ee80000100800 */
[----:B------:R-:W-:Y:S04]  /*160e0*/  STL [R1+0xddc], R136 ;  /* 0x000ddc8801007387 */ /* 0x000fe80000100800 */
[----:B------:R-:W-:Y:S04]  /*160f0*/  STL [R1+0xdd8], R137 ;  /* 0x000dd88901007387 */ /* 0x000fe80000100800 */
[----:B------:R-:W3:Y:S04]  /*16100*/  LDL R117, [R1+0x6d4] ;  /* 0x0006d40001757983 */ /* 0x000ee80000100800 */
[----:B------:R-:W3:Y:S04]  /*16110*/  LDL R122, [R1+0x6d0] ;  /* 0x0006d000017a7983 */ /* 0x000ee80000100800 */
[----:B------:R-:W-:Y:S04]  /*16120*/  STL [R1+0xde4], R138 ;  /* 0x000de48a01007387 */ /* 0x000fe80000100800 */
[----:B------:R-:W-:Y:S04]  /*16130*/  STL [R1+0xde0], R139 ;  /* 0x000de08b01007387 */ /* 0x000fe80000100800 */
[----:B--2---:R0:W-:Y:S04]  /*16140*/  @P1 STL [R1+0x718], R129 ;  /* 0x0007188101001387 */ /* 0x0041e80000100800 */
[----:B------:R1:W-:Y:S04]  /*16150*/  @P1 STL [R1+0x71c], R128 ;  /* 0x00071c8001001387 */ /* 0x0003e80000100800 */
[----:B------:R2:W-:Y:S04]  /*16160*/  @P1 STL [R1+0x720], R131 ;  /* 0x0007208301001387 */ /* 0x0005e80000100800 */
[----:B------:R4:W-:Y:S04]  /*16170*/  @P1 STL [R1+0x724], R127 ;  /* 0x0007247f01001387 */ /* 0x0009e80000100800 */
[----:B------:R-:W3:Y:S01]  /*16180*/  LDL R119, [R1+0x6cc] ;  /* 0x0006cc0001777983 */ /* 0x000ee20000100800 */
[----:B0-----:R-:W-:-:S02]  /*16190*/  IMAD.MOV.U32 R129, RZ, RZ, R11 ;  /* 0x000000ffff817224 */ /* 0x001fc400078e000b */
[----:B-1----:R-:W-:Y:S01]  /*161a0*/  IMAD.MOV.U32 R128, RZ, RZ, R10 ;  /* 0x000000ffff807224 */ /* 0x002fe200078e000a */
[----:B------:R-:W3:Y:S01]  /*161b0*/  LDL.LU R11, [R1+0xa44] ;  /* 0x000a4400010b7983 */ /* 0x000ee20000300800 */
[----:B--2---:R-:W-:Y:S02]  /*161c0*/  IMAD.MOV.U32 R131, RZ, RZ, R13 ;  /* 0x000000ffff837224 */ /* 0x004fe400078e000d */
[----:B------:R-:W-:Y:S01]  /*161d0*/  IMAD.MOV.U32 R124, RZ, RZ, R6 ;  /* 0x000000ffff7c7224 */ /* 0x000fe200078e0006 */
[----:B------:R-:W2:Y:S01]  /*161e0*/  LDL.LU R10, [R1+0xa58] ;  /* 0x000a5800010a7983 */ /* 0x000ea20000300800 */
[----:B------:R-:W-:Y:S02]  /*161f0*/  IMAD.MOV.U32 R125, RZ, RZ, R7 ;  /* 0x000000ffff7d7224 */ /* 0x000fe400078e0007 */
[----:B------:R-:W-:Y:S01]  /*16200*/  IMAD.MOV.U32 R130, RZ, RZ, R12 ;  /* 0x000000ffff827224 */ /* 0x000fe200078e000c */
[----:B------:R-:W2:Y:S01]  /*16210*/  LDL.LU R13, [R1+0xa48] ;  /* 0x000a4800010d7983 */ /* 0x000ea20000300800 */
[----:B------:R-:W-:-:S02]  /*16220*/  IMAD.MOV.U32 R126, RZ, RZ, R8 ;  /* 0x000000ffff7e7224 */ /* 0x000fc400078e0008 */
[----:B----4-:R-:W-:Y:S01]  /*16230*/  IMAD.MOV.U32 R127, RZ, RZ, R9 ;  /* 0x000000ffff7f7224 */ /* 0x010fe200078e0009 */
[----:B------:R-:W4:Y:S01]  /*16240*/  LDL.LU R12, [R1+0xa4c] ;  /* 0x000a4c00010c7983 */ /* 0x000f220000300800 */
[----:B------:R-:W-:Y:S02]  /*16250*/  IMAD.MOV.U32 R6, RZ, RZ, R4 ;  /* 0x000000ffff067224 */ /* 0x000fe400078e0004 */
[----:B------:R-:W-:Y:S01]  /*16260*/  IMAD.MOV.U32 R7, RZ, RZ, R5 ;  /* 0x000000ffff077224 */ /* 0x000fe200078e0005 */
[----:B------:R-:W4:Y:S01]  /*16270*/  LDL R123, [R1+0x774] ;  /* 0x00077400017b7983 */ /* 0x000f220000100800 */
[----:B---3--:R-:W-:Y:S02]  /*16280*/  IMAD.MOV.U32 R8, RZ, RZ, R2 ;  /* 0x000000ffff087224 */ /* 0x008fe400078e0002 */
[----:B------:R-:W-:Y:S01]  /*16290*/  IMAD.MOV.U32 R9, RZ, RZ, R3 ;  /* 0x000000ffff097224 */ /* 0x000fe200078e0003 */
[----:B------:R-:W3:Y:S04]  /*162a0*/  LDL R120, [R1+0x770] ;  /* 0x0007700001787983 */ /* 0x000ee80000100800 */
[----:B------:R-:W3:Y:S01]  /*162b0*/  LDL R121, [R1+0x76c] ;  /* 0x00076c0001797983 */ /* 0x000ee20000100800 */
[----:B------:R-:W-:-:S03]  /*162c0*/  ISETP.GT.AND P3, PT, R164, 0x39, PT ;  /* 0x00000039a400780c */ /* 0x000fc60003f64270 */
[----:B------:R-:W3:Y:S04]  /*162d0*/  LDL.LU R5, [R1+0xadc] ;  /* 0x000adc0001057983 */ /* 0x000ee80000300800 */
[----:B------:R-:W3:Y:S04]  /*162e0*/  LDL.LU R4, [R1+0xaf0] ;  /* 0x000af00001047983 */ /* 0x000ee80000300800 */
[----:B------:R-:W-:Y:S04]  /*162f0*/  STL.64 [R1+0x38], R6 ;  /* 0x0000380601007387 */ /* 0x000fe80000100a00 */
[----:B------:R-:W-:Y:S04]  /*16300*/  STL.64 [R1+0x40], R8 ;  /* 0x0000400801007387 */ /* 0x000fe80000100a00 */
[----:B------:R-:W3:Y:S04]  /*16310*/  LDL.LU R3, [R1+0xae0] ;  /* 0x000ae00001037983 */ /* 0x000ee80000300800 */
[----:B------:R-:W3:Y:S04]  /*16320*/  LDL.LU R2, [R1+0xaf4] ;  /* 0x000af40001027983 */ /* 0x000ee80000300800 */
[----:B------:R-:W3:Y:S04]  /*16330*/  LDL.LU R154, [R1+0x714] ;  /* 0x00071400019a7983 */ /* 0x000ee80000300800 */
[----:B------:R-:W3:Y:S04]  /*16340*/  LDL.LU R153, [R1+0x70c] ;  /* 0x00070c0001997983 */ /* 0x000ee80000300800 */
[----:B------:R-:W3:Y:S04]  /*16350*/  LDL.LU R152, [R1+0x708] ;  /* 0x0007080001987983 */ /* 0x000ee80000300800 */
        /* <DEDUP_REMOVED lines=8> */
[----:B------:R-:W3:Y:S01]  /*163e0*/  @P3 LDG.E.U16 R113, desc[UR16][R124.64] ;  /* 0x000000107c713981 */ /* 0x000ee2000c1e1500 */
[----:B------:R-:W-:-:S03]  /*163f0*/  ISETP.GT.AND P4, PT, R164, 0x2a, PT ;  /* 0x0000002aa400780c */ /* 0x000fc60003f84270 */
[----:B------:R-:W3:Y:S04]  /*16400*/  @P3 LDG.E.U16 R122, desc[UR16][R128.64] ;  /* 0x00000010807a3981 */ /* 0x000ee8000c1e1500 */
[----:B------:R-:W3:Y:S04]  /*16410*/  @P3 LDG.E.U16 R117, desc[UR16][R126.64] ;  /* 0x000000107e753981 */ /* 0x000ee8000c1e1500 */
[----:B------:R-:W3:Y:S04]  /*16420*/  @P3 LDG.E.U16 R119, desc[UR16][R130.64] ;  /* 0x0000001082773981 */ /* 0x000ee8000c1e1500 */
[----:B0-----:R-:W3:Y:S04]  /*16430*/  LDL.LU R131, [R1+0x768] ;  /* 0x0007680001837983 */ /* 0x001ee80000300800 */
[----:B------:R-:W3:Y:S04]  /*16440*/  LDL.LU R21, [R1+0xae4] ;  /* 0x000ae40001157983 */ /* 0x000ee80000300800 */
[----:B------:R-:W3:Y:S04]  /*16450*/  LDL.LU R20, [R1+0xaf8] ;  /* 0x000af80001147983 */ /* 0x000ee80000300800 */
[----:B------:R-:W3:Y:S04]  /*16460*/  LDL.LU R19, [R1+0xae8] ;  /* 0x000ae80001137983 */ /* 0x000ee80000300800 */
[----:B--2---:R-:W-:Y:S04]  /*16470*/  STL.64 [R1+0x48], R10 ;  /* 0x0000480a01007387 */ /* 0x004fe80000100a00 */
[----:B------:R-:W2:Y:S04]  /*16480*/  LDL.LU R18, [R1+0xaec] ;  /* 0x000aec0001127983 */ /* 0x000ea80000300800 */
[----:B----4-:R-:W4:Y:S04]  /*16490*/  @P4 LDG.E.U16 R123, desc[UR16][R12.64] ;  /* 0x000000100c7b4981 */ /* 0x010f28000c1e1500 */
[----:B---3--:R-:W3:Y:S04]  /*164a0*/  @P4 LDG.E.U16 R121, desc[UR16][R8.64] ;  /* 0x0000001008794981 */ /* 0x008ee8000c1e1500 */
[----:B------:R-:W3:Y:S04]  /*164b0*/  @P4 LDG.E.U16 R120, desc[UR16][R10.64] ;  /* 0x000000100a784981 */ /* 0x000ee8000c1e1500 */
[----:B------:R-:W-:Y:S04]  /*164c0*/  STL.64 [R1+0x50], R12 ;  /* 0x0000500c01007387 */ /* 0x000fe80000100a00 */
[----:B------:R0:W-:Y:S04]  /*164d0*/  @P3 STL [R1+0x6d8], R113 ;  /* 0x0006d87101003387 */ /* 0x0001e80000100800 */
[----:B0-----:R-:W3:Y:S04]  /*164e0*/  LDL R113, [R1+0x710] ;  /* 0x0007100001717983 */ /* 0x001ee80000100800 */
[----:B------:R-:W3:Y:S01]  /*164f0*/  @P4 LDG.E.U16 R131, desc[UR16][R6.64] ;  /* 0x0000001006834981 */ /* 0x000ee2000c1e1500 */
[----:B------:R-:W-:Y:S01]  /*16500*/  ISETP.GT.AND P1, PT, R164, 0x32, PT ;  /* 0x00000032a400780c */ /* 0x000fe20003f24270 */
[----:B------:R-:W-:-:S02]  /*16510*/  IMAD.MOV.U32 R118, RZ, RZ, R20 ;  /* 0x000000ffff767224 */ /* 0x000fc400078e0014 */
[----:B--2---:R-:W-:Y:S01]  /*16520*/  IMAD.MOV.U32 R116, RZ, RZ, R18 ;  /* 0x000000ffff747224 */ /* 0x004fe200078e0012 */
[----:B---3--:R-:W-:Y:S04]  /*16530*/  STL [R1+0xf40], R131 ;  /* 0x000f408301007387 */ /* 0x008fe80000100800 */
[----:B------:R-:W2:Y:S04]  /*16540*/  LDL.LU R150, [R1+0x764] ;  /* 0x0007640001967983 */ /* 0x000ea80000300800 */
[----:B------:R-:W3:Y:S04]  /*16550*/  LDL.LU R149, [R1+0x760] ;  /* 0x0007600001957983 */ /* 0x000ee80000300800 */
[----:B------:R-:W2:Y:S04]  /*16560*/  LDL.LU R159, [R1+0x75c] ;  /* 0x00075c00019f7983 */ /* 0x000ea80000300800 */
[----:B------:R-:W-:Y:S04]  /*16570*/  @P3 STL [R1+0x6cc], R119 ;  /* 0x0006cc7701003387 */ /* 0x000fe80000100800 */
[----:B------:R-:W-:Y:S04]  /*16580*/  @P3 STL [R1+0x6d0], R122 ;  /* 0x0006d07a01003387 */ /* 0x000fe80000100800 */
[----:B------:R0:W-:Y:S04]  /*16590*/  @P3 STL [R1+0x6d4], R117 ;  /* 0x0006d47501003387 */ /* 0x0001e80000100800 */
[----:B----4-:R-:W-:Y:S01]  /*165a0*/  @P4 STL [R1+0x774], R123 ;  /* 0x0007747b01004387 */ /* 0x010fe20000100800 */
[----:B0-----:R-:W-:-:S03]  /*165b0*/  IMAD.MOV.U32 R117, RZ, RZ, R19 ;  /* 0x000000ffff757224 */ /* 0x001fc600078e0013 */
[----:B------:R0:W-:Y:S04]  /*165c0*/  @P4 STL [R1+0x76c], R121 ;  /* 0x00076c7901004387 */ /* 0x0001e80000100800 */
[----:B------:R1:W-:Y:S01]  /*165d0*/  @P4 STL [R1+0x770], R120 ;  /* 0x0007707801004387 */ /* 0x0003e20000100800 */
[----:B------:R-:W-:-:S03]  /*165e0*/  IMAD.MOV.U32 R122, RZ, RZ, R4 ;  /* 0x000000ffff7a7224 */ /* 0x000fc600078e0004 */
[----:B------:R-:W4:Y:S01]  /*165f0*/  @P1 LDG.E.U16 R154, desc[UR16][R116.64] ;  /* 0x00000010749a1981 */ /* 0x000f22000c1e1500 */
[----:B0-----:R-:W-:Y:S02]  /*16600*/  IMAD.MOV.U32 R121, RZ, RZ, R3 ;  /* 0x000000ffff797224 */ /* 0x001fe400078e0003 */
[----:B------:R-:W-:Y:S01]  /*16610*/  IMAD.MOV.U32 R123, RZ, RZ, R5 ;  /* 0x000000ffff7b7224 */ /* 0x000fe200078e0005 */
[----:B------:R-:W2:Y:S01]  /*16620*/  LDL.LU R17, [R1+0xbc0] ;  /* 0x000bc00001117983 */ /* 0x000ea20000300800 */
[----:B-1----:R-:W-:Y:S02]  /*16630*/  IMAD.MOV.U32 R120, RZ, RZ, R2 ;  /* 0x000000ffff787224 */ /* 0x002fe400078e0002 */
[----:B------:R-:W-:Y:S01]  /*16640*/  IMAD.MOV.U32 R119, RZ, RZ, R21 ;  /* 0x000000ffff777224 */ /* 0x000fe200078e0015 */
[----:B------:R-:W2:Y:S04]  /*16650*/  @P1 LDG.E.U16 R152, desc[UR16][R122.64] ;  /* 0x000000107a981981 */ /* 0x000ea8000c1e1500 */
[----:B------:R-:W2:Y:S04]  /*16660*/  @P1 LDG.E.U16 R153, desc[UR16][R120.64] ;  /* 0x0000001078991981 */ /* 0x000ea8000c1e1500 */
[----:B------:R-:W2:Y:S04]  /*16670*/  @P1 LDG.E.U16 R113, desc[UR16][R118.64] ;  /* 0x0000001076711981 */ /* 0x000ea8000c1e1500 */
        /* <DEDUP_REMOVED lines=17> */
[----:B----4-:R-:W-:Y:S04]  /*16790*/  STL [R1+0xf44], R154 ;  /* 0x000f449a01007387 */ /* 0x010fe80000100800 */
[----:B------:R-:W-:Y:S04]  /*167a0*/  STL [R1+0xe0c], R116 ;  /* 0x000e0c7401007387 */ /* 0x000fe80000100800 */
[----:B------:R-:W-:Y:S04]  /*167b0*/  STL [R1+0xe08], R117 ;  /* 0x000e087501007387 */ /* 0x000fe80000100800 */
[----:B------:R-:W-:Y:S04]  /*167c0*/  STL [R1+0xe14], R118 ;  /* 0x000e147601007387 */ /* 0x000fe80000100800 */
[----:B------:R-:W-:Y:S04]  /*167d0*/  STL [R1+0xe10], R119 ;  /* 0x000e107701007387 */ /* 0x000fe80000100800 */
[----:B--2---:R-:W-:Y:S04]  /*167e0*/  STL [R1+0xf48], R153 ;  /* 0x000f489901007387 */ /* 0x004fe80000100800 */
[----:B------:R-:W-:Y:S04]  /*167f0*/  STL [R1+0xe1c], R120 ;  /* 0x000e1c7801007387 */ /* 0x000fe80000100800 */
[----:B------:R-:W-:Y:S04]  /*16800*/  STL [R1+0xe18], R121 ;  /* 0x000e187901007387 */ /* 0x000fe80000100800 */
[----:B------:R-:W-:Y:S04]  /*16810*/  STL [R1+0xf4c], R152 ;  /* 0x000f4c9801007387 */ /* 0x000fe80000100800 */
[----:B------:R-:W-:Y:S04]  /*16820*/  STL [R1+0xe24], R122 ;  /* 0x000e247a01007387 */ /* 0x000fe80000100800 */
[----:B------:R-:W-:Y:S04]  /*16830*/  STL [R1+0xe20], R123 ;  /* 0x000e207b01007387 */ /* 0x000fe80000100800 */
[----:B------:R0:W-:Y:S04]  /*16840*/  @P1 STL [R1+0x710], R113 ;  /* 0x0007107101001387 */ /* 0x0001e80000100800 */
[----:B------:R-:W2:Y:S01]  /*16850*/  LDL R105, [R1+0x6c4] ;  /* 0x0006c40001697983 */ /* 0x000ea20000100800 */
[----:B------:R-:W-:-:S02]  /*16860*/  ISETP.GT.AND P3, PT, R164, 0x2b, PT ;  /* 0x0000002ba400780c */ /* 0x000fc40003f64270 */
[----:B------:R-:W-:Y:S01]  /*16870*/  ISETP.GT.AND P4, PT, R164, 0x3a, PT ;  /* 0x0000003aa400780c */ /* 0x000fe20003f84270 */
[----:B---3--:R-:W-:Y:S01]  /*16880*/  IMAD.MOV.U32 R110, RZ, RZ, R12 ;  /* 0x000000ffff6e7224 */ /* 0x008fe200078e000c */
[----:B------:R-:W3:Y:S01]  /*16890*/  LDL R106, [R1+0x6c0] ;  /* 0x0006c000016a7983 */ /* 0x000ee20000100800 */
[----:B------:R-:W-:Y:S02]  /*168a0*/  IMAD.MOV.U32 R111, RZ, RZ, R13 ;  /* 0x000000ffff6f7224 */ /* 0x000fe400078e000d */
[----:B------:R-:W-:Y:S02]  /*168b0*/  IMAD.MOV.U32 R12, RZ, RZ, R8 ;  /* 0x000000ffff0c7224 */ /* 0x000fe400078e0008 */
[----:B------:R-:W-:Y:S01]  /*168c0*/  IMAD.MOV.U32 R13, RZ, RZ, R9 ;  /* 0x000000ffff0d7224 */ /* 0x000fe200078e0009 */
[----:B------:R-:W-:Y:S01]  /*168d0*/  STL.64 [R1+0x20], R2 ;  /* 0x0000200201007387 */ /* 0x000fe20000100a00 */
[----:B------:R-:W-:Y:S02]  /*168e0*/  IMAD.MOV.U32 R108, RZ, RZ, R10 ;  /* 0x000000ffff6c7224 */ /* 0x000fe400078e000a */
[----:B------:R-:W-:Y:S01]  /*168f0*/  IMAD.MOV.U32 R109, RZ, RZ, R11 ;  /* 0x000000ffff6d7224 */ /* 0x000fe200078e000b */
[----:B------:R-:W4:Y:S04]  /*16900*/  @P3 LDG.E.U16 R159, desc[UR16][R2.64] ;  /* 0x00000010029f3981 */ /* 0x000f28000c1e1500 */
[----:B------:R-:W4:Y:S04]  /*16910*/  @P3 LDG.E.U16 R149, desc[UR16][R4.64] ;  /* 0x0000001004953981 */ /* 0x000f28000c1e1500 */
[----:B------:R-:W4:Y:S04]  /*16920*/  @P3 LDG.E.U16 R150, desc[UR16][R6.64] ;  /* 0x0000001006963981 */ /* 0x000f28000c1e1500 */
[----:B------:R1:W-:Y:S04]  /*16930*/  STL.64 [R1+0x28], R4 ;  /* 0x0000280401007387 */ /* 0x0003e80000100a00 */
[----:B------:R-:W-:Y:S04]  /*16940*/  STL.64 [R1+0x18], R12 ;  /* 0x0000180c01007387 */ /* 0x000fe80000100a00 */
[----:B------:R0:W-:Y:S04]  /*16950*/  STL.64 [R1+0x30], R6 ;  /* 0x0000300601007387 */ /* 0x0001e80000100a00 */
[----:B------:R-:W4:Y:S04]  /*16960*/  LDL R107, [R1+0x6bc] ;  /* 0x0006bc00016b7983 */ /* 0x000f280000100800 */
[----:B------:R-:W4:Y:S01]  /*16970*/  @P4 LDG.E.U16 R151, desc[UR16][R108.64] ;  /* 0x000000106c974981 */ /* 0x000f22000c1e1500 */
[----:B------:R-:W-:-:S02]  /*16980*/  IMAD.MOV.U32 R114, RZ, RZ, R16 ;  /* 0x000000ffff727224 */ /* 0x000fc400078e0010 */
[----:B------:R-:W-:Y:S01]  /*16990*/  IMAD.MOV.U32 R115, RZ, RZ, R17 ;  /* 0x000000ffff737224 */ /* 0x000fe200078e0011 */
[----:B------:R-:W4:Y:S04]  /*169a0*/  @P3 LDG.E.U16 R158, desc[UR16][R12.64] ;  /* 0x000000100c9e3981 */ /* 0x000f28000c1e1500 */
[----:B--2---:R-:W2:Y:S01]  /*169b0*/  @P4 LDG.E.U16 R105, desc[UR16][R110.64] ;  /* 0x000000106e694981 */ /* 0x004ea2000c1e1500 */
[----:B------:R-:W-:Y:S02]  /*169c0*/  IMAD.MOV.U32 R112, RZ, RZ, R14 ;  /* 0x000000ffff707224 */ /* 0x000fe400078e000e */
[----:B0-----:R-:W-:-:S05]  /*169d0*/  IMAD.MOV.U32 R113, RZ, RZ, R15 ;  /* 0x000000ffff717224 */ /* 0x001fca00078e000f */
[----:B---3--:R-:W3:Y:S04]  /*169e0*/  @P4 LDG.E.U16 R106, desc[UR16][R112.64] ;  /* 0x00000010706a4981 */ /* 0x008ee8000c1e1500 */
[----:B----4-:R-:W-:Y:S04]  /*169f0*/  STL [R1+0xf14], R150 ;  /* 0x000f149601007387 */ /* 0x010fe80000100800 */
[----:B------:R-:W4:Y:S04]  /*16a00*/  LDL.LU R11, [R1+0xaac] ;  /* 0x000aac00010b7983 */ /* 0x000f280000300800 */
[----:B------:R-:W3:Y:S04]  /*16a10*/  LDL.LU R10, [R1+0xad0] ;  /* 0x000ad000010a7983 */ /* 0x000ee80000300800 */
[----:B-1----:R-:W3:Y:S04]  /*16a20*/  LDL.LU R5, [R1+0xab0] ;  /* 0x000ab00001057983 */ /* 0x002ee80000300800 */
[----:B------:R-:W3:Y:S04]  /*16a30*/  LDL.LU R4, [R1+0xad4] ;  /* 0x000ad40001047983 */ /* 0x000ee80000300800 */
[----:B------:R-:W3:Y:S04]  /*16a40*/  LDL.LU R7, [R1+0xab4] ;  /* 0x000ab40001077983 */ /* 0x000ee80000300800 */
[----:B------:R-:W3:Y:S04]  /*16a50*/  LDL.LU R6, [R1+0xad8] ;  /* 0x000ad80001067983 */ /* 0x000ee80000300800 */
[----:B------:R-:W3:Y:S04]  /*16a60*/  LDL.LU R9, [R1+0xab8] ;  /* 0x000ab80001097983 */ /* 0x000ee80000300800 */
[----:B------:R-:W3:Y:S04]  /*16a70*/  LDL.LU R8, [R1+0xac0] ;  /* 0x000ac00001087983 */ /* 0x000ee80000300800 */
[----:B------:R-:W3:Y:S04]  /*16a80*/  LDL R101, [R1+0x754] ;  /* 0x0007540001657983 */ /* 0x000ee80000100800 */
[----:B------:R-:W-:Y:S04]  /*16a90*/  STL [R1+0xf18], R149 ;  /* 0x000f189501007387 */ /* 0x000fe80000100800 */
[----:B------:R-:W4:Y:S04]  /*16aa0*/  LDL R103, [R1+0x750] ;  /* 0x0007500001677983 */ /* 0x000f280000100800 */
[----:B------:R-:W4:Y:S04]  /*16ab0*/  LDL R104, [R1+0x74c] ;  /* 0x00074c0001687983 */ /* 0x000f280000100800 */
[----:B------:R-:W-:Y:S04]  /*16ac0*/  STL [R1+0xf1c], R159 ;  /* 0x000f1c9f01007387 */ /* 0x000fe80000100800 */
[----:B------:R-:W4:Y:S04]  /*16ad0*/  @P4 LDG.E.U16 R107, desc[UR16][R114.64] ;  /* 0x00000010726b4981 */ /* 0x000f28000c1e1500 */
[----:B------:R-:W4:Y:S04]  /*16ae0*/  LDL.LU R157, [R1+0x704] ;  /* 0x00070400019d7983 */ /* 0x000f280000300800 */
[----:B------:R-:W4:Y:S04]  /*16af0*/  LDL.LU R156, [R1+0x700] ;  /* 0x00070000019c7983 */ /* 0x000f280000300800 */
[----:B------:R-:W-:Y:S04]  /*16b00*/  STL [R1+0xf50], R151 ;  /* 0x000f509701007387 */ /* 0x000fe80000100800 */
[----:B------:R-:W-:Y:S04]  /*16b10*/  STL [R1+0xe2c], R108 ;  /* 0x000e2c6c01007387 */ /* 0x000fe80000100800 */
[----:B------:R-:W-:Y:S04]  /*16b20*/  STL [R1+0xe28], R109 ;  /* 0x000e286d01007387 */ /* 0x000fe80000100800 */
[----:B--2---:R0:W-:Y:S04]  /*16b30*/  @P4 STL [R1+0x6c4], R105 ;  /* 0x0006c46901004387 */ /* 0x0041e80000100800 */
[----:B0-----:R-:W2:Y:S01]  /*16b40*/  LDL R105, [R1+0x748] ;  /* 0x0007480001697983 */ /* 0x001ea20000100800 */
[----:B------:R-:W-:-:S03]  /*16b50*/  ISETP.GT.AND P1, PT, R164, 0x2c, PT ;  /* 0x0000002ca400780c */ /* 0x000fc60003f24270 */
[----:B------:R-:W-:Y:S04]  /*16b60*/  STL [R1+0xe34], R110 ;  /* 0x000e346e01007387 */ /* 0x000fe80000100800 */
[----:B------:R-:W-:Y:S04]  /*16b70*/  STL [R1+0xe30], R111 ;  /* 0x000e306f01007387 */ /* 0x000fe80000100800 */
[----:B------:R-:W2:Y:S04]  /*16b80*/  LDL.LU R3, [R1+0xb1c] ;  /* 0x000b1c0001037983 */ /* 0x000ea80000300800 */
[----:B------:R-:W2:Y:S04]  /*16b90*/  LDL.LU R2, [R1+0xb34] ;  /* 0x000b340001027983 */ /* 0x000ea80000300800 */
[----:B------:R-:W-:Y:S04]  /*16ba0*/  STL [R1+0xe3c], R112 ;  /* 0x000e3c7001007387 */ /* 0x000fe80000100800 */
[----:B------:R-:W-:Y:S04]  /*16bb0*/  STL [R1+0xe38], R113 ;  /* 0x000e387101007387 */ /* 0x000fe80000100800 */
[----:B------:R-:W-:Y:S04]  /*16bc0*/  STL [R1+0xe44], R114 ;  /* 0x000e447201007387 */ /* 0x000fe80000100800 */
[----:B------:R-:W-:Y:S04]  /*16bd0*/  STL [R1+0xe40], R115 ;  /* 0x000e407301007387 */ /* 0x000fe80000100800 */
[----:B------:R-:W-:Y:S04]  /*16be0*/  STL [R1+0xf20], R158 ;  /* 0x000f209e01007387 */ /* 0x000fe80000100800 */
[----:B---3--:R-:W3:Y:S04]  /*16bf0*/  @P1 LDG.E.U16 R101, desc[UR16][R8.64] ;  /* 0x0000001008651981 */ /* 0x008ee8000c1e1500 */
[----:B----4-:R-:W4:Y:S04]  /*16c00*/  @P1 LDG.E.U16 R103, desc[UR16][R6.64] ;  /* 0x0000001006671981 */ /* 0x010f28000c1e1500 */
[----:B------:R-:W3:Y:S04]  /*16c10*/  @P1 LDG.E.U16 R104, desc[UR16][R4.64] ;  /* 0x0000001004681981 */ /* 0x000ee8000c1e1500 */
[----:B------:R0:W-:Y:S04]  /*16c20*/  @P4 STL [R1+0x6bc], R107 ;  /* 0x0006bc6b01004387 */ /* 0x0001e80000100800 */
[----:B------:R1:W-:Y:S01]  /*16c30*/  @P4 STL [R1+0x6c0], R106 ;  /* 0x0006c06a01004387 */ /* 0x0003e20000100800 */
[----:B0-----:R-:W-:-:S02]  /*16c40*/  IMAD.MOV.U32 R107, RZ, RZ, R11 ;  /* 0x000000ffff6b7224 */ /* 0x001fc400078e000b */
[----:B-1----:R-:W-:-:S05]  /*16c50*/  IMAD.MOV.U32 R106, RZ, RZ, R10 ;  /* 0x000000ffff6a7224 */ /* 0x002fca00078e000a */
[----:B--2---:R-:W2:Y:S04]  /*16c60*/  @P1 LDG.E.U16 R105, desc[UR16][R106.64] ;  /* 0x000000106a691981 */ /* 0x004ea8000c1e1500 */
[----:B------:R-:W-:Y:S04]  /*16c70*/  STL.64 [R1+0x10], R8 ;  /* 0x0000100801007387 */ /* 0x000fe80000100a00 */
[----:B------:R-:W-:Y:S04]  /*16c80*/  STL.64 [R1], R4 ;  /* 0x0000000401007387 */ /* 0x000fe80000100a00 */
[----:B------:R-:W-:Y:S04]  /*16c90*/  STL.64 [R1+0x8], R6 ;  /* 0x0000080601007387 */ /* 0x000fe80000100a00 */
        /* <DEDUP_REMOVED lines=11> */
[----:B------:R-:W4:Y:S04]  /*16d50*/  LDL.LU R141, [R1+0x5b4] ;  /* 0x0005b400018d7983 */ /* 0x000f280000300800 */
[----:B------:R-:W-:Y:S04]  /*16d60*/  STL [R1+0xe4c], R106 ;  /* 0x000e4c6a01007387 */ /* 0x000fe80000100800 */
[----:B------:R-:W-:Y:S04]  /*16d70*/  STL [R1+0xe48], R107 ;  /* 0x000e486b01007387 */ /* 0x000fe80000100800 */
[----:B--2---:R0:W-:Y:S04]  /*16d80*/  @P1 STL [R1+0x748], R105 ;  /* 0x0007486901001387 */ /* 0x0041e80000100800 */
[----:B---3--:R1:W-:Y:S04]  /*16d90*/  @P1 STL [R1+0x74c], R104 ;  /* 0x00074c6801001387 */ /* 0x0083e80000100800 */
[----:B----4-:R-:W-:Y:S04]  /*16da0*/  @P1 STL [R1+0x750], R103 ;  /* 0x0007506701001387 */ /* 0x010fe80000100800 */
[----:B------:R2:W-:Y:S01]  /*16db0*/  @P1 STL [R1+0x754], R101 ;  /* 0x0007546501001387 */ /* 0x0005e20000100800 */
[----:B0-----:R-:W-:-:S03]  /*16dc0*/  IMAD.MOV.U32 R105, RZ, RZ, R3 ;  /* 0x000000ffff697224 */ /* 0x001fc600078e0003 */
[----:B------:R-:W3:Y:S01]  /*16dd0*/  LDL R97, [R1+0x6f8] ;  /* 0x0006f80001617983 */ /* 0x000ee20000100800 */
[----:B-1----:R-:W-:-:S03]  /*16de0*/  IMAD.MOV.U32 R104, RZ, RZ, R2 ;  /* 0x000000ffff687224 */ /* 0x002fc600078e0002 */
[----:B------:R-:W4:Y:S04]  /*16df0*/  LDL.LU R15, [R1+0xbfc] ;  /* 0x000bfc00010f7983 */ /* 0x000f280000300800 */
[----:B------:R-:W4:Y:S04]  /*16e00*/  LDL.LU R14, [R1+0xc34] ;  /* 0x000c3400010e7983 */ /* 0x000f280000300800 */
[----:B------:R-:W4:Y:S04]  /*16e10*/  LDL.LU R3, [R1+0xc00] ;  /* 0x000c000001037983 */ /* 0x000f280000300800 */
[----:B------:R-:W4:Y:S04]  /*16e20*/  LDL.LU R2, [R1+0xc38] ;  /* 0x000c380001027983 */ /* 0x000f280000300800 */
[----:B------:R-:W4:Y:S04]  /*16e30*/  LDL.LU R13, [R1+0xc04] ;  /* 0x000c0400010d7983 */ /* 0x000f280000300800 */
[----:B------:R-:W4:Y:S04]  /*16e40*/  LDL.LU R12, [R1+0xc3c] ;  /* 0x000c3c00010c7983 */ /* 0x000f280000300800 */
[----:B------:R-:W4:Y:S04]  /*16e50*/  LDL.LU R11, [R1+0xc08] ;  /* 0x000c0800010b7983 */ /* 0x000f280000300800 */
[----:B------:R-:W4:Y:S01]  /*16e60*/  LDL.LU R10, [R1+0xc20] ;  /* 0x000c2000010a7983 */ /* 0x000f220000300800 */
[----:B------:R-:W-:Y:S01]  /*16e70*/  ISETP.GT.AND P3, PT, R164, 0x33, PT ;  /* 0x00000033a400780c */ /* 0x000fe20003f64270 */
[----:B------:R-:W-:-:S02]  /*16e80*/  IMAD.MOV.U32 R98, RZ, RZ, R16 ;  /* 0x000000ffff627224 */ /* 0x000fc400078e0010 */
[----:B------:R-:W-:Y:S02]  /*16e90*/  IMAD.MOV.U32 R99, RZ, RZ, R17 ;  /* 0x000000ffff637224 */ /* 0x000fe400078e0011 */
[----:B------:R-:W-:Y:S02]  /*16ea0*/  IMAD.MOV.U32 R100, RZ, RZ, R18 ;  /* 0x000000ffff647224 */ /* 0x000fe400078e0012 */
[----:B--2---:R-:W-:Y:S01]  /*16eb0*/  IMAD.MOV.U32 R101, RZ, RZ, R19 ;  /* 0x000000ffff657224 */ /* 0x004fe200078e0013 */
[----:B------:R-:W-:Y:S01]  /*16ec0*/  ISETP.GT.AND P1, PT, R164, 0x3b, PT ;  /* 0x0000003ba400780c */ /* 0x000fe20003f24270 */
[----:B------:R-:W-:Y:S01]  /*16ed0*/  IMAD.MOV.U32 R102, RZ, RZ, R20 ;  /* 0x000000ffff667224 */ /* 0x000fe200078e0014 */
[----:B------:R-:W2:Y:S04]  /*16ee0*/  LDL.LU R9, [R1+0xafc] ;  /* 0x000afc0001097983 */ /* 0x000ea80000300800 */
[----:B------:R-:W2:Y:S04]  /*16ef0*/  @P3 LDG.E.U16 R157, desc[UR16][R98.64] ;  /* 0x00000010629d3981 */ /* 0x000ea8000c1e1500 */
[----:B------:R-:W2:Y:S01]  /*16f00*/  @P3 LDG.E.U16 R156, desc[UR16][R100.64] ;  /* 0x00000010649c3981 */ /* 0x000ea2000c1e1500 */
[----:B------:R-:W-:-:S03]  /*16f10*/  IMAD.MOV.U32 R103, RZ, RZ, R21 ;  /* 0x000000ffff677224 */ /* 0x000fc600078e0015 */
[----:B------:R-:W2:Y:S04]  /*16f20*/  LDL.LU R8, [R1+0xb10] ;  /* 0x000b100001087983 */ /* 0x000ea80000300800 */
[----:B------:R-:W2:Y:S04]  /*16f30*/  @P3 LDG.E.U16 R96, desc[UR16][R102.64] ;  /* 0x0000001066603981 */ /* 0x000ea8000c1e1500 */
[----:B------:R-:W2:Y:S04]  /*16f40*/  LDL.LU R7, [R1+0xb00] ;  /* 0x000b000001077983 */ /* 0x000ea80000300800 */
[----:B------:R-:W2:Y:S04]  /*16f50*/  LDL.LU R6, [R1+0xb14] ;  /* 0x000b140001067983 */ /* 0x000ea80000300800 */
[----:B------:R-:W2:Y:S04]  /*16f60*/  LDL.LU R5, [R1+0xb04] ;  /* 0x000b040001057983 */ /* 0x000ea80000300800 */
[----:B------:R-:W2:Y:S04]  /*16f70*/  LDL.LU R4, [R1+0xb18] ;  /* 0x000b180001047983 */ /* 0x000ea80000300800 */
[----:B------:R-:W2:Y:S04]  /*16f80*/  LDL.LU R163, [R1+0x6ec] ;  /* 0x0006ec0001a37983 */ /* 0x000ea80000300800 */
[----:B---3--:R-:W3:Y:S01]  /*16f90*/  @P3 LDG.E.U16 R97, desc[UR16][R104.64] ;  /* 0x0000001068613981 */ /* 0x008ee2000c1e1500 */
[----:B----4-:R-:W-:-:S02]  /*16fa0*/  IMAD.MOV.U32 R93, RZ, RZ, R13 ;  /* 0x000000ffff5d7224 */ /* 0x010fc400078e000d */
[----:B------:R-:W-:Y:S02]  /*16fb0*/  IMAD.MOV.U32 R92, RZ, RZ, R12 ;  /* 0x000000ffff5c7224 */ /* 0x000fe400078e000c */
[----:B------:R-:W-:-:S03]  /*16fc0*/  IMAD.MOV.U32 R91, RZ, RZ, R11 ;  /* 0x000000ffff5b7224 */ /* 0x000fc600078e000b */
[----:B------:R-:W4:Y:S01]  /*16fd0*/  @P1 LDG.E.U16 R0, desc[UR16][R92.64] ;  /* 0x000000105c001981 */ /* 0x000f22000c1e1500 */
[----:B------:R-:W-:-:S05]  /*16fe0*/  IMAD.MOV.U32 R90, RZ, RZ, R10 ;  /* 0x000000ffff5a7224 */ /* 0x000fca00078e000a */
[----:B------:R-:W4:Y:S04]  /*16ff0*/  @P1 LDG.E.U16 R141, desc[UR16][R90.64] ;  /* 0x000000105a8d1981 */ /* 0x000f28000c1e1500 */
[----:B--2---:R-:W-:Y:S04]  /*17000*/  STL [R1+0xf24], R157 ;  /* 0x000f249d01007387 */ /* 0x004fe80000100800 */
[----:B------:R-:W-:Y:S04]  /*17010*/  STL [R1+0xe54], R98 ;  /* 0x000e546201007387 */ /* 0x000fe80000100800 */
[----:B------:R-:W-:Y:S04]  /*17020*/  STL [R1+0xe50], R99 ;  /* 0x000e506301007387 */ /* 0x000fe80000100800 */
[----:B------:R-:W-:Y:S04]  /*17030*/  STL [R1+0xf28], R156 ;  /* 0x000f289c01007387 */ /* 0x000fe80000100800 */
[----:B------:R-:W-:Y:S04]  /*17040*/  STL [R1+0xe5c], R100 ;  /* 0x000e5c6401007387 */ /* 0x000fe80000100800 */
[----:B------:R-:W-:Y:S04]  /*17050*/  STL [R1+0xe58], R101 ;  /* 0x000e586501007387 */ /* 0x000fe80000100800 */
[----:B------:R0:W-:Y:S01]  /*17060*/  STL [R1+0xee4], R102 ;  /* 0x000ee46601007387 */ /* 0x0001e20000100800 */
[----:B------:R-:W-:-:S02]  /*17070*/  IMAD.MOV.U32 R95, RZ, RZ, R3 ;  /* 0x000000ffff5f7224 */ /* 0x000fc400078e0003 */
[----:B------:R-:W-:Y:S01]  /*17080*/  IMAD.MOV.U32 R94, RZ, RZ, R2 ;  /* 0x000000ffff5e7224 */ /* 0x000fe200078e0002 */
[----:B0-----:R-:W2:Y:S04]  /*17090*/  LDL.LU R102, [R1+0x6f0] ;  /* 0x0006f00001667983 */ /* 0x001ea80000300800 */
[----:B------:R-:W-:Y:S04]  /*170a0*/  STL [R1+0xe60], R103 ;  /* 0x000e606701007387 */ /* 0x000fe80000100800 */
[----:B------:R-:W-:Y:S04]  /*170b0*/  STL [R1+0xeec], R104 ;  /* 0x000eec6801007387 */ /* 0x000fe80000100800 */
[----:B------:R0:W-:Y:S04]  /*170c0*/  STL [R1+0xee8], R105 ;  /* 0x000ee86901007387 */ /* 0x0001e80000100800 */
[----:B0-----:R-:W2:Y:S01]  /*170d0*/  LDL.LU R105, [R1+0x6f4] ;  /* 0x0006f40001697983 */ /* 0x001ea20000300800 */
[----:B------:R-:W-:-:S02]  /*170e0*/  IMAD.MOV.U32 R89, RZ, RZ, R9 ;  /* 0x000000ffff597224 */ /* 0x000fc400078e0009 */
[----:B------:R-:W-:Y:S01]  /*170f0*/  IMAD.MOV.U32 R88, RZ, RZ, R8 ;  /* 0x000000ffff587224 */ /* 0x000fe200078e0008 */
[----:B---3--:R0:W-:Y:S04]  /*17100*/  @P3 STL [R1+0x6f8], R97 ;  /* 0x0006f86101003387 */ /* 0x0081e80000100800 */
[----:B------:R1:W-:Y:S04]  /*17110*/  @P3 STL [R1+0x6fc], R96 ;  /* 0x0006fc6001003387 */ /* 0x0003e80000100800 */
[----:B------:R-:W3:Y:S04]  /*17120*/  LDL.LU R3, [R1+0xb08] ;  /* 0x000b080001037983 */ /* 0x000ee80000300800 */
[----:B------:R-:W2:Y:S01]  /*17130*/  LDL.LU R2, [R1+0xb0c] ;  /* 0x000b0c0001027983 */ /* 0x000ea20000300800 */
[----:B0-----:R-:W-:-:S02]  /*17140*/  IMAD.MOV.U32 R97, RZ, RZ, R15 ;  /* 0x000000ffff617224 */ /* 0x001fc400078e000f */
[----:B-1----:R-:W-:Y:S01]  /*17150*/  IMAD.MOV.U32 R96, RZ, RZ, R14 ;  /* 0x000000ffff607224 */ /* 0x002fe200078e000e */
[----:B----4-:R-:W-:Y:S04]  /*17160*/  STL [R1+0xf2c], R141 ;  /* 0x000f2c8d01007387 */ /* 0x010fe80000100800 */
[----:B------:R-:W-:Y:S04]  /*17170*/  STL [R1+0xef4], R90 ;  /* 0x000ef45a01007387 */ /* 0x000fe80000100800 */
[----:B------:R-:W-:Y:S04]  /*17180*/  STL [R1+0xef0], R91 ;  /* 0x000ef05b01007387 */ /* 0x000fe80000100800 */
[----:B------:R0:W-:Y:S04]  /*17190*/  STL [R1+0x5b0], R0 ;  /* 0x0005b00001007387 */ /* 0x0001e80000100800 */
[----:B0-----:R-:W4:Y:S04]  /*171a0*/  LDL.LU R0, [R1+0xf64] ;  /* 0x000f640001007983 */ /* 0x001f280000300800 */
        /* <DEDUP_REMOVED lines=8> */
[----:B------:R0:W-:Y:S04]  /*17230*/  STL [R1+0xefc], R92 ;  /* 0x000efc5c01007387 */ /* 0x0001e80000100800 */
[----:B0-----:R-:W2:Y:S04]  /*17240*/  LDL.LU R92, [R1+0x5a8] ;  /* 0x0005a800015c7983 */ /* 0x001ea80000300800 */
[----:B------:R0:W-:Y:S04]  /*17250*/  STL [R1+0xef8], R93 ;  /* 0x000ef85d01007387 */ /* 0x0001e80000100800 */
[----:B0-----:R-:W3:Y:S01]  /*17260*/  LDL.LU R93, [R1+0x5ac] ;  /* 0x0005ac00015d7983 */ /* 0x001ee20000300800 */
[----:B------:R-:W-:Y:S01]  /*17270*/  ISETP.GT.AND P4, PT, R164, 0x2d, PT ;  /* 0x0000002da400780c */ /* 0x000fe20003f84270 */
[----:B------:R-:W-:-:S02]  /*17280*/  IMAD.MOV.U32 R84, RZ, RZ, R4 ;  /* 0x000000ffff547224 */ /* 0x000fc400078e0004 */
[----:B------:R-:W-:-:S10]  /*17290*/  IMAD.MOV.U32 R85, RZ, RZ, R5 ;  /* 0x000000ffff557224 */ /* 0x000fd400078e0005 */
[----:B------:R-:W4:Y:S01]  /*172a0*/  @P4 LDG.E.U16 R129, desc[UR16][R84.64] ;  /* 0x0000001054814981 */ /* 0x000f22000c1e1500 */
[----:B------:R-:W-:Y:S02]  /*172b0*/  IMAD.MOV.U32 R87, RZ, RZ, R7 ;  /* 0x000000ffff577224 */ /* 0x000fe400078e0007 */
[----:B------:R-:W-:Y:S01]  /*172c0*/  IMAD.MOV.U32 R86, RZ, RZ, R6 ;  /* 0x000000ffff567224 */ /* 0x000fe200078e0006 */
[----:B------:R-:W-:Y:S01]  /*172d0*/  ISETP.GT.AND P5, PT, R164, 0x26, PT ;  /* 0x00000026a400780c */ /* 0x000fe20003fa4270 */
[----:B------:R-:W4:Y:S01]  /*172e0*/  @P4 LDG.E.U16 R127, desc[UR16][R88.64] ;  /* 0x00000010587f4981 */ /* 0x000f22000c1e1500 */
[----:B------:R-:W-:Y:S02]  /*172f0*/  PRMT R117, RZ, 0x7610, R117 ;  /* 0x00007610ff757816 */ /* 0x000fe40000000075 */
[----:B------:R-:W-:Y:S01]  /*17300*/  PRMT R116, RZ, 0x7610, R116 ;  /* 0x00007610ff747816 */ /* 0x000fe20000000074 */
[----:B------:R-:W4:Y:S04]  /*17310*/  @P4 LDG.E.U16 R128, desc[UR16][R86.64] ;  /* 0x0000001056804981 */ /* 0x000f28000c1e1500 */
[----:B--2---:R-:W2:Y:S04]  /*17320*/  @P1 LDG.E.U16 R92, desc[UR16][R96.64] ;  /* 0x00000010605c1981 */ /* 0x004ea8000c1e1500 */
[----:B---3--:R-:W3:Y:S01]  /*17330*/  @P1 LDG.E.U16 R93, desc[UR16][R94.64] ;  /* 0x000000105e5d1981 */ /* 0x008ee2000c1e1500 */
[----:B------:R-:W-:-:S02]  /*17340*/  IMAD.MOV.U32 R82, RZ, RZ, R2 ;  /* 0x000000ffff527224 */ /* 0x000fc400078e0002 */
[----:B------:R-:W-:-:S05]  /*17350*/  IMAD.MOV.U32 R83, RZ, RZ, R3 ;  /* 0x000000ffff537224 */ /* 0x000fca00078e0003 */
[----:B------:R-:W2:Y:S04]  /*17360*/  @P4 LDG.E.U16 R130, desc[UR16][R82.64] ;  /* 0x0000001052824981 */ /* 0x000ea8000c1e1500 */
[----:B---3--:R-:W-:Y:S04]  /*17370*/  STL [R1+0xf30], R93 ;  /* 0x000f305d01007387 */ /* 0x008fe80000100800 */
[----:B------:R-:W-:Y:S04]  /*17380*/  STL [R1+0xf04], R94 ;  /* 0x000f045e01007387 */ /* 0x000fe80000100800 */
[----:B------:R-:W-:Y:S04]  /*17390*/  STL [R1+0xf00], R95 ;  /* 0x000f005f01007387 */ /* 0x000fe80000100800 */
[----:B--2---:R-:W-:Y:S04]  /*173a0*/  STL [R1+0xf34], R92 ;  /* 0x000f345c01007387 */ /* 0x004fe80000100800 */
[----:B------:R-:W-:Y:S04]  /*173b0*/  STL [R1+0xf0c], R96 ;  /* 0x000f0c6001007387 */ /* 0x000fe80000100800 */
[----:B------:R-:W-:Y:S04]  /*173c0*/  STL [R1+0xf08], R97 ;  /* 0x000f086101007387 */ /* 0x000fe80000100800 */
[----:B------:R-:W2:Y:S04]  /*173d0*/  LDL.LU R7, [R1+0xc40] ;  /* 0x000c400001077983 */ /* 0x000ea80000300800 */
        /* <DEDUP_REMOVED lines=8> */
[----:B----4-:R-:W-:Y:S04]  /*17460*/  STL [R1+0xf5c], R129 ;  /* 0x000f5c8101007387 */ /* 0x010fe80000100800 */
[----:B------:R-:W-:Y:S04]  /*17470*/  STL [R1+0xf58], R84 ;  /* 0x000f585401007387 */ /* 0x000fe80000100800 */
[----:B------:R-:W-:Y:S04]  /*17480*/  STL [R1+0xf54], R85 ;  /* 0x000f545501007387 */ /* 0x000fe80000100800 */
[----:B------:R-:W-:Y:S04]  /*17490*/  STL [R1+0xf60], R87 ;  /* 0x000f605701007387 */ /* 0x000fe80000100800 */
        /* <DEDUP_REMOVED lines=8> */
[----:B------:R-:W-:-:S03]  /*17520*/  IMAD.MOV.U32 R81, RZ, RZ, R15 ;  /* 0x000000ffff517224 */ /* 0x000fc600078e000f */
        /* <DEDUP_REMOVED lines=10> */
[----:B------:R-:W4:Y:S04]  /*175d0*/  LDL.LU R14, [R1+0xcbc] ;  /* 0x000cbc00010e7983 */ /* 0x000f280000300800 */
[----:B------:R-:W4:Y:S04]  /*175e0*/  LDL.LU R13, [R1+0xc8c] ;  /* 0x000c8c00010d7983 */ /* 0x000f280000300800 */
[----:B------:R-:W4:Y:S04]  /*175f0*/  LDL.LU R12, [R1+0xcc0] ;  /* 0x000cc000010c7983 */ /* 0x000f280000300800 */
[----:B------:R-:W4:Y:S04]  /*17600*/  LDL.LU R11, [R1+0xc90] ;  /* 0x000c9000010b7983 */ /* 0x000f280000300800 */
[----:B------:R-:W4:Y:S01]  /*17610*/  LDL.LU R10, [R1+0xca4] ;  /* 0x000ca400010a7983 */ /* 0x000f220000300800 */
[----:B------:R-:W-:-:S02]  /*17620*/  IMAD.MOV.U32 R75, RZ, RZ, R9 ;  /* 0x000000ffff4b7224 */ /* 0x000fc400078e0009 */
[----:B------:R-:W-:Y:S02]  /*17630*/  IMAD.MOV.U32 R74, RZ, RZ, R8 ;  /* 0x000000ffff4a7224 */ /* 0x000fe400078e0008 */
[----:B--2---:R-:W-:Y:S02]  /*17640*/  IMAD.MOV.U32 R73, RZ, RZ, R7 ;  /* 0x000000ffff497224 */ /* 0x004fe400078e0007 */
[----:B---3--:R-:W-:Y:S02]  /*17650*/  IMAD.MOV.U32 R72, RZ, RZ, R6 ;  /* 0x000000ffff487224 */ /* 0x008fe400078e0006 */
[----:B------:R-:W-:Y:S02]  /*17660*/  IMAD.MOV.U32 R71, RZ, RZ, R5 ;  /* 0x000000ffff477224 */ /* 0x000fe400078e0005 */
[----:B------:R-:W-:Y:S02]  /*17670*/  IMAD.MOV.U32 R70, RZ, RZ, R4 ;  /* 0x000000ffff467224 */ /* 0x000fe400078e0004 */
[----:B------:R-:W-:-:S02]  /*17680*/  IMAD.MOV.U32 R69, RZ, RZ, R3 ;  /* 0x000000ffff457224 */ /* 0x000fc400078e0003 */
[----:B------:R-:W2:Y:S01]  /*17690*/  LDL.LU R3, [R1+0xb90] ;  /* 0x000b900001037983 */ /* 0x000ea20000300800 */
[----:B------:R-:W-:-:S03]  /*176a0*/  IMAD.MOV.U32 R68, RZ, RZ, R2 ;  /* 0x000000ffff447224 */ /* 0x000fc600078e0002 */
[----:B------:R-:W2:Y:S04]  /*176b0*/  LDL.LU R2, [R1+0xbb4] ;  /* 0x000bb40001027983 */ /* 0x000ea80000300800 */
[----:B------:R-:W3:Y:S04]  /*176c0*/  LDL.LU R5, [R1+0xb94] ;  /* 0x000b940001057983 */ /* 0x000ee80000300800 */
[----:B------:R-:W3:Y:S04]  /*176d0*/  LDL.LU R4, [R1+0xbb8] ;  /* 0x000bb80001047983 */ /* 0x000ee80000300800 */
[----:B------:R-:W3:Y:S04]  /*176e0*/  LDL.LU R7, [R1+0xb98] ;  /* 0x000b980001077983 */ /* 0x000ee80000300800 */
[----:B------:R-:W3:Y:S04]  /*176f0*/  LDL.LU R6, [R1+0xbbc] ;  /* 0x000bbc0001067983 */ /* 0x000ee80000300800 */
[----:B------:R-:W3:Y:S04]  /*17700*/  LDL.LU R9, [R1+0xb9c] ;  /* 0x000b9c0001097983 */ /* 0x000ee80000300800 */
[----:B------:R-:W3:Y:S01]  /*17710*/  LDL.LU R8, [R1+0xba4] ;  /* 0x000ba40001087983 */ /* 0x000ee20000300800 */
[----:B----4-:R-:W-:-:S02]  /*17720*/  IMAD.MOV.U32 R65, RZ, RZ, R25 ;  /* 0x000000ffff417224 */ /* 0x010fc400078e0019 */
[----:B------:R-:W-:Y:S02]  /*17730*/  IMAD.MOV.U32 R64, RZ, RZ, R24 ;  /* 0x000000ffff407224 */ /* 0x000fe400078e0018 */
[----:B------:R-:W-:Y:S02]  /*17740*/  IMAD.MOV.U32 R63, RZ, RZ, R23 ;  /* 0x000000ffff3f7224 */ /* 0x000fe400078e0017 */
[----:B------:R-:W-:Y:S02]  /*17750*/  IMAD.MOV.U32 R62, RZ, RZ, R22 ;  /* 0x000000ffff3e7224 */ /* 0x000fe400078e0016 */
[----:B------:R-:W-:Y:S02]  /*17760*/  IMAD.MOV.U32 R61, RZ, RZ, R21 ;  /* 0x000000ffff3d7224 */ /* 0x000fe400078e0015 */
[----:B------:R-:W-:Y:S02]  /*17770*/  IMAD.MOV.U32 R60, RZ, RZ, R20 ;  /* 0x000000ffff3c7224 */ /* 0x000fe400078e0014 */
[----:B------:R-:W-:-:S02]  /*17780*/  IMAD.MOV.U32 R59, RZ, RZ, R19 ;  /* 0x000000ffff3b7224 */ /* 0x000fc400078e0013 */
[----:B------:R-:W-:Y:S02]  /*17790*/  IMAD.MOV.U32 R58, RZ, RZ, R18 ;  /* 0x000000ffff3a7224 */ /* 0x000fe400078e0012 */
[----:B------:R-:W-:Y:S02]  /*177a0*/  IMAD.MOV.U32 R57, RZ, RZ, R17 ;  /* 0x000000ffff397224 */ /* 0x000fe400078e0011 */
[----:B------:R-:W-:Y:S02]  /*177b0*/  IMAD.MOV.U32 R56, RZ, RZ, R16 ;  /* 0x000000ffff387224 */ /* 0x000fe400078e0010 */
[----:B------:R-:W-:Y:S01]  /*177c0*/  IMAD.MOV.U32 R55, RZ, RZ, R15 ;  /* 0x000000ffff377224 */ /* 0x000fe200078e000f */
[----:B------:R-:W-:Y:S01]  /*177d0*/  PRMT R103, RZ, 0x7610, R103 ;  /* 0x00007610ff677816 */ /* 0x000fe20000000067 */
[----:B------:R-:W-:Y:S02]  /*177e0*/  IMAD.MOV.U32 R54, RZ, RZ, R14 ;  /* 0x000000ffff367224 */ /* 0x000fe400078e000e */
[----:B------:R-:W-:Y:S01]  /*177f0*/  IMAD.MOV.U32 R53, RZ, RZ, R13 ;  /* 0x000000ffff357224 */ /* 0x000fe200078e000d */
[----:B------:R-:W-:Y:S01]  /*17800*/  PRMT R100, RZ, 0x7610, R100 ;  /* 0x00007610ff647816 */ /* 0x000fe20000000064 */
[----:B------:R-:W-:-:S02]  /*17810*/  IMAD.MOV.U32 R52, RZ, RZ, R12 ;  /* 0x000000ffff347224 */ /* 0x000fc400078e000c */
[----:B------:R-:W-:Y:S02]  /*17820*/  IMAD.MOV.U32 R51, RZ, RZ, R11 ;  /* 0x000000ffff337224 */ /* 0x000fe400078e000b */
[----:B------:R-:W-:Y:S01]  /*17830*/  IMAD.MOV.U32 R50, RZ, RZ, R10 ;  /* 0x000000ffff327224 */ /* 0x000fe200078e000a */
[----:B--2---:R-:W-:Y:S04]  /*17840*/  STL.64 [R1+0xb8], R2 ;  /* 0x0000b80201007387 */ /* 0x004fe80000100a00 */
[----:B------:R-:W2:Y:S04]  /*17850*/  @P5 LDG.E.U16 R100, desc[UR16][R2.64] ;  /* 0x0000001002645981 */ /* 0x000ea8000c1e1500 */
[----:B---3--:R-:W-:Y:S04]  /*17860*/  STL.64 [R1+0xc0], R4 ;  /* 0x0000c00401007387 */ /* 0x008fe80000100a00 */
[----:B------:R-:W3:Y:S04]  /*17870*/  @P5 LDG.E.U16 R103, desc[UR16][R4.64] ;  /* 0x0000001004675981 */ /* 0x000ee8000c1e1500 */
[----:B------:R-:W-:Y:S04]  /*17880*/  STL.64 [R1+0xc8], R6 ;  /* 0x0000c80601007387 */ /* 0x000fe80000100a00 */
[----:B------:R-:W4:Y:S04]  /*17890*/  @P5 LDG.E.U16 R116, desc[UR16][R6.64] ;  /* 0x0000001006745981 */ /* 0x000f28000c1e1500 */
[----:B------:R0:W-:Y:S04]  /*178a0*/  STL.64 [R1+0xd0], R8 ;  /* 0x0000d00801007387 */ /* 0x0001e80000100a00 */
[----:B------:R-:W2:Y:S04]  /*178b0*/  LDL.LU R19, [R1+0xc10] ;  /* 0x000c100001137983 */ /* 0x000ea80000300800 */
[----:B------:R-:W2:Y:S04]  /*178c0*/  LDL.LU R18, [R1+0xc24] ;  /* 0x000c240001127983 */ /* 0x000ea80000300800 */
[----:B------:R-:W3:Y:S04]  /*178d0*/  LDL.LU R21, [R1+0xc14] ;  /* 0x000c140001157983 */ /* 0x000ee80000300800 */
[----:B------:R-:W3:Y:S04]  /*178e0*/  LDL.LU R20, [R1+0xc28] ;  /* 0x000c280001147983 */ /* 0x000ee80000300800 */
        /* <DEDUP_REMOVED lines=12> */
[----:B------:R-:W4:Y:S04]  /*179b0*/  @P5 LDG.E.U16 R117, desc[UR16][R8.64] ;  /* 0x0000001008755981 */ /* 0x000f28000c1e1500 */
        /* <DEDUP_REMOVED lines=8> */
[----:B------:R-:W-:-:S02]  /*17a40*/  ISETP.GT.AND P6, PT, R164, 0x27, PT ;  /* 0x00000027a400780c */ /* 0x000fc40003fc4270 */
[----:B------:R-:W-:Y:S02]  /*17a50*/  PRMT R138, RZ, 0x7610, R138 ;  /* 0x00007610ff8a7816 */ /* 0x000fe4000000008a */
[----:B------:R-:W-:Y:S01]  /*17a60*/  PRMT R139, RZ, 0x7610, R139 ;  /* 0x00007610ff8b7816 */ /* 0x000fe2000000008b */
[----:B------:R-:W-:Y:S01]  /*17a70*/  IMAD.MOV.U32 R67, RZ, RZ, R27 ;  /* 0x000000ffff437224 */ /* 0x000fe200078e001b */
[----:B------:R-:W-:Y:S01]  /*17a80*/  PRMT R136, RZ, 0x7610, R136 ;  /* 0x00007610ff887816 */ /* 0x000fe20000000088 */
[----:B------:R-:W-:Y:S01]  /*17a90*/  IMAD.MOV.U32 R66, RZ, RZ, R26 ;  /* 0x000000ffff427224 */ /* 0x000fe200078e001a */
[----:B------:R-:W-:Y:S01]  /*17aa0*/  PRMT R137, RZ, 0x7610, R137 ;  /* 0x00007610ff897816 */ /* 0x000fe20000000089 */
[----:B--2---:R-:W-:Y:S05]  /*17ab0*/  STL.64 [R1+0x98], R18 ;  /* 0x0000981201007387 */ /* 0x004fea0000100a00 */
[----:B------:R-:W2:Y:S04]  /*17ac0*/  @P6 LDG.E.U16 R137, desc[UR16][R18.64] ;  /* 0x0000001012896981 */ /* 0x000ea8000c1e1500 */
[----:B---3--:R-:W-:Y:S04]  /*17ad0*/  STL.64 [R1+0xa0], R20 ;  /* 0x0000a01401007387 */ /* 0x008fe80000100a00 */
[----:B------:R-:W3:Y:S04]  /*17ae0*/  @P6 LDG.E.U16 R136, desc[UR16][R20.64] ;  /* 0x0000001014886981 */ /* 0x000ee8000c1e1500 */
[----:B----4-:R-:W-:Y:S04]  /*17af0*/  STL.64 [R1+0xa8], R22 ;  /* 0x0000a81601007387 */ /* 0x010fe80000100a00 */
[----:B------:R-:W4:Y:S04]  /*17b00*/  @P6 LDG.E.U16 R139, desc[UR16][R22.64] ;  /* 0x00000010168b6981 */ /* 0x000f28000c1e1500 */
[----:B------:R0:W-:Y:S04]  /*17b10*/  STL.64 [R1+0xb0], R24 ;  /* 0x0000b01801007387 */ /* 0x0001e80000100a00 */
[----:B------:R-:W2:Y:S04]  /*17b20*/  LDL.LU R33, [R1+0xcc4] ;  /* 0x000cc40001217983 */ /* 0x000ea80000300800 */
[----:B------:R-:W2:Y:S04]  /*17b30*/  LDL.LU R32, [R1+0xd04] ;  /* 0x000d040001207983 */ /* 0x000ea80000300800 */
[----:B------:R-:W2:Y:S04]  /*17b40*/  LDL.LU R31, [R1+0xcc8] ;  /* 0x000cc800011f7983 */ /* 0x000ea80000300800 */
[----:B------:R-:W2:Y:S04]  /*17b50*/  LDL.LU R30, [R1+0xd08] ;  /* 0x000d0800011e7983 */ /* 0x000ea80000300800 */
[----:B------:R-:W2:Y:S04]  /*17b60*/  LDL.LU R29, [R1+0xccc] ;  /* 0x000ccc00011d7983 */ /* 0x000ea80000300800 */
[----:B------:R-:W2:Y:S04]  /*17b70*/  LDL.LU R28, [R1+0xd0c] ;  /* 0x000d0c00011c7983 */ /* 0x000ea80000300800 */
[----:B------:R-:W2:Y:S04]  /*17b80*/  LDL.LU R27, [R1+0xcd0] ;  /* 0x000cd000011b7983 */ /* 0x000ea80000300800 */
[----:B------:R-:W2:Y:S04]  /*17b90*/  @P6 LDG.E.U16 R138, desc[UR16][R24.64] ;  /* 0x00000010188a6981 */ /* 0x000ea8000c1e1500 */
[----:B------:R-:W3:Y:S04]  /*17ba0*/  LDL.LU R26, [R1+0xd10] ;  /* 0x000d1000011a7983 */ /* 0x000ee80000300800 */
[----:B0-----:R-:W4:Y:S04]  /*17bb0*/  LDL.LU R25, [R1+0xcd4] ;  /* 0x000cd40001197983 */ /* 0x001f280000300800 */
        /* <DEDUP_REMOVED lines=52> */
[----:B------:R-:W-:Y:S01]  /*17f00*/  PRMT R162, RZ, 0x7610, R162 ;  /* 0x00007610ffa27816 */ /* 0x000fe200000000a2 */
[----:B------:R-:W4:Y:S01]  /*17f10*/  LDL.LU R90, [R1+0x854] ;  /* 0x00085400015a7983 */ /* 0x000f220000300800 */
[C---:B------:R-:W-:Y:S02]  /*17f20*/  ISETP.GT.AND P4, PT, R164.reuse, 0x3c, PT ;  /* 0x0000003ca400780c */ /* 0x040fe40003f84270 */
[----:B------:R-:W-:Y:S01]  /*17f30*/  PRMT R120, RZ, 0x7610, R120 ;  /* 0x00007610ff787816 */ /* 0x000fe20000000078 */
[----:B------:R-:W4:Y:S01]  /*17f40*/  LDL.LU R153, [R1+0x850] ;  /* 0x0008500001997983 */ /* 0x000f220000300800 */
[----:B------:R-:W-:Y:S02]  /*17f50*/  PRMT R161, RZ, 0x7610, R161 ;  /* 0x00007610ffa17816 */ /* 0x000fe400000000a1 */
[----:B------:R-:W-:Y:S01]  /*17f60*/  PRMT R160, RZ, 0x7610, R160 ;  /* 0x00007610ffa07816 */ /* 0x000fe200000000a0 */
[----:B------:R-:W4:Y:S04]  /*17f70*/  LDL.LU R141, [R1+0x84c] ;  /* 0x00084c00018d7983 */ /* 0x000f280000300800 */
[----:B------:R-:W4:Y:S04]  /*17f80*/  @P3 LDG.E.U16 R105, desc[UR16][R74.64] ;  /* 0x000000104a693981 */ /* 0x000f28000c1e1500 */
[----:B------:R-:W4:Y:S04]  /*17f90*/  @P3 LDG.E.U16 R102, desc[UR16][R76.64] ;  /* 0x000000104c663981 */ /* 0x000f28000c1e1500 */
[----:B------:R-:W4:Y:S04]  /*17fa0*/  @P3 LDG.E.U16 R163, desc[UR16][R78.64] ;  /* 0x000000104ea33981 */ /* 0x000f28000c1e1500 */
[----:B------:R-:W4:Y:S01]  /*17fb0*/  @P3 LDG.E.U16 R162, desc[UR16][R80.64] ;  /* 0x0000001050a23981 */ /* 0x000f22000c1e1500 */
[----:B------:R-:W-:-:S02]  /*17fc0*/  ISETP.GT.AND P3, PT, R164, 0x35, PT ;  /* 0x00000035a400780c */ /* 0x000fc40003f64270 */
[----:B------:R-:W-:Y:S01]  /*17fd0*/  PRMT R155, RZ, 0x7610, R155 ;  /* 0x00007610ff9b7816 */ /* 0x000fe2000000009b */
[----:B------:R-:W4:Y:S01]  /*17fe0*/  @P4 LDG.E.U16 R120, desc[UR16][R66.64] ;  /* 0x0000001042784981 */ /* 0x000f22000c1e1500 */
[----:B------:R-:W-:Y:S02]  /*17ff0*/  PRMT R126, RZ, 0x7610, R126 ;  /* 0x00007610ff7e7816 */ /* 0x000fe4000000007e */
[----:B------:R-:W-:Y:S01]  /*18000*/  PRMT R125, RZ, 0x7610, R125 ;  /* 0x00007610ff7d7816 */ /* 0x000fe2000000007d */
[----:B------:R-:W4:Y:S01]  /*18010*/  @P4 LDG.E.U16 R161, desc[UR16][R68.64] ;  /* 0x0000001044a14981 */ /* 0x000f22000c1e1500 */
[----:B------:R-:W-:Y:S02]  /*18020*/  PRMT R124, RZ, 0x7610, R124 ;  /* 0x00007610ff7c7816 */ /* 0x000fe4000000007c */
[----:B------:R-:W-:Y:S01]  /*18030*/  PRMT R123, RZ, 0x7610, R123 ;  /* 0x00007610ff7b7816 */ /* 0x000fe2000000007b */
[----:B------:R-:W4:Y:S01]  /*18040*/  @P4 LDG.E.U16 R160, desc[UR16][R70.64] ;  /* 0x0000001046a04981 */ /* 0x000f22000c1e1500 */
[----:B------:R-:W-:-:S03]  /*18050*/  ISETP.GT.AND P1, PT, R164, 0x2e, PT ;  /* 0x0000002ea400780c */ /* 0x000fc60003f24270 */
[----:B------:R-:W4:Y:S01]  /*18060*/  @P4 LDG.E.U16 R155, desc[UR16][R72.64] ;  /* 0x00000010489b4981 */ /* 0x000f22000c1e1500 */
[----:B------:R-:W-:-:S03]  /*18070*/  ISETP.GT.AND P4, PT, R164, 0x3d, PT ;  /* 0x0000003da400780c */ /* 0x000fc60003f84270 */
[----:B------:R-:W4:Y:S04]  /*18080*/  @P3 LDG.E.U16 R126, desc[UR16][R58.64] ;  /* 0x000000103a7e3981 */ /* 0x000f28000c1e1500 */
[----:B------:R-:W4:Y:S04]  /*18090*/  @P3 LDG.E.U16 R125, desc[UR16][R60.64] ;  /* 0x000000103c7d3981 */ /* 0x000f28000c1e1500 */
[----:B------:R-:W4:Y:S04]  /*180a0*/  @P3 LDG.E.U16 R124, desc[UR16][R62.64] ;  /* 0x000000103e7c3981 */ /* 0x000f28000c1e1500 */
[----:B------:R-:W4:Y:S01]  /*180b0*/  @P3 LDG.E.U16 R123, desc[UR16][R64.64] ;  /* 0x00000010407b3981 */ /* 0x000f22000c1e1500 */
[----:B------:R-:W-:-:S02]  /*180c0*/  ISETP.GT.AND P3, PT, R164, 0x2f, PT ;  /* 0x0000002fa400780c */ /* 0x000fc40003f64270 */
[----:B------:R-:W-:Y:S01]  /*180d0*/  PRMT R108, RZ, 0x7610, R108 ;  /* 0x00007610ff6c7816 */ /* 0x000fe2000000006c */
[----:B------:R-:W4:Y:S01]  /*180e0*/  LDL.LU R104, [R1+0x848] ;  /* 0x0008480001687983 */ /* 0x000f220000300800 */
[----:B------:R-:W-:Y:S02]  /*180f0*/  PRMT R122, RZ, 0x7610, R122 ;  /* 0x00007610ff7a7816 */ /* 0x000fe4000000007a */
[----:B------:R-:W-:Y:S01]  /*18100*/  PRMT R121, RZ, 0x7610, R121 ;  /* 0x00007610ff797816 */ /* 0x000fe20000000079 */
[----:B------:R-:W4:Y:S01]  /*18110*/  LDL.LU R154, [R1+0x7f4] ;  /* 0x0007f400019a7983 */ /* 0x000f220000300800 */
[----:B------:R-:W-:Y:S02]  /*18120*/  PRMT R165, RZ, 0x7610, R165 ;  /* 0x00007610ffa57816 */ /* 0x000fe400000000a5 */
[----:B------:R-:W-:Y:S01]  /*18130*/  PRMT R101, RZ, 0x7610, R101 ;  /* 0x00007610ff657816 */ /* 0x000fe20000000065 */
[----:B------:R-:W4:Y:S01]  /*18140*/  @P4 LDG.E.U16 R108, desc[UR16][R50.64] ;  /* 0x00000010326c4981 */ /* 0x000f22000c1e1500 */
[----:B------:R-:W-:-:S02]  /*18150*/  PRMT R98, RZ, 0x7610, R98 ;  /* 0x00007610ff627816 */ /* 0x000fc40000000062 */
        /* <DEDUP_REMOVED lines=8> */
[----:B------:R-:W-:-:S02]  /*181e0*/  PRMT R133, RZ, 0x7610, R133 ;  /* 0x00007610ff857816 */ /* 0x000fc40000000085 */
[C---:B------:R-:W-:Y:S01]  /*181f0*/  ISETP.GT.AND P4, PT, R164.reuse, 0x36, PT ;  /* 0x00000036a400780c */ /* 0x040fe20003f84270 */
[----:B------:R-:W4:Y:S01]  /*18200*/  @P1 LDG.E.U16 R101, desc[UR16][R42.64] ;  /* 0x000000102a651981 */ /* 0x000f22000c1e1500 */
[----:B------:R-:W-:-:S03]  /*18210*/  ISETP.GT.AND P5, PT, R164, 0x37, PT ;  /* 0x00000037a400780c */ /* 0x000fc60003fa4270 */
[----:B------:R-:W4:Y:S04]  /*18220*/  @P1 LDG.E.U16 R98, desc[UR16][R44.64] ;  /* 0x000000102c621981 */ /* 0x000f28000c1e1500 */
[----:B------:R-:W4:Y:S04]  /*18230*/  @P1 LDG.E.U16 R99, desc[UR16][R46.64] ;  /* 0x000000102e631981 */ /* 0x000f28000c1e1500 */
        /* <DEDUP_REMOVED lines=14> */
[----:B------:R-:W4:Y:S01]  /*18320*/  LDL.LU R158, [R1+0x7e8] ;  /* 0x0007e800019e7983 */ /* 0x000f220000300800 */
[----:B------:R-:W-:-:S02]  /*18330*/  PRMT R147, RZ, 0x7610, R147 ;  /* 0x00007610ff937816 */ /* 0x000fc40000000093 */
        /* <DEDUP_REMOVED lines=14> */
[----:B------:R-:W-:-:S03]  /*18420*/  PRMT R148, RZ, 0x7610, R148 ;  /* 0x00007610ff947816 */ /* 0x000fc60000000094 */
[----:B--2---:R-:W2:Y:S04]  /*18430*/  @P3 LDG.E.U16 R143, desc[UR16][R28.64] ;  /* 0x000000101c8f3981 */ /* 0x004ea8000c1e1500 */
[----:B---3--:R-:W3:Y:S04]  /*18440*/  @P3 LDG.E.U16 R142, desc[UR16][R26.64] ;  /* 0x000000101a8e3981 */ /* 0x008ee8000c1e1500 */
[----:B------:R-:W2:Y:S04]  /*18450*/  @P3 LDG.E.U16 R140, desc[UR16][R30.64] ;  /* 0x000000101e8c3981 */ /* 0x000ea8000c1e1500 */
[----:B----4-:R-:W4:Y:S04]  /*18460*/  @P1 LDG.E.U16 R109, desc[UR16][R24.64] ;  /* 0x00000010186d1981 */ /* 0x010f28000c1e1500 */
[----:B------:R-:W2:Y:S04]  /*18470*/  @P3 LDG.E.U16 R148, desc[UR16][R32.64] ;  /* 0x0000001020943981 */ /* 0x000ea8000c1e1500 */
        /* <DEDUP_REMOVED lines=10> */
[----:B------:R-:W2:Y:S01]  /*18520*/  @P4 LDG.E.U16 R107, desc[UR16][R2.64] ;  /* 0x00000010026b4981 */ /* 0x000ea2000c1e1500 */
[----:B------:R-:W-:Y:S06]  /*18530*/  BAR.SYNC.DEFER_BLOCKING 0x0 ;  /* 0x0000000000007b1d */ /* 0x000fec0000010000 */
[----:B------:R0:W-:Y:S04]  /*18540*/  STS.U16 [R0+UR5+0x14000], R119 ;  /* 0x0140007700007988 */ /* 0x0001e80008000405 */
[----:B0-----:R-:W2:Y:S04]  /*18550*/  LDL.LU R119, [R1+0x730] ;  /* 0x0007300001777983 */ /* 0x001ea80000300800 */
[----:B------:R0:W-:Y:S04]  /*18560*/  STS.U16 [R0+UR5+0x18800], R152 ;  /* 0x0188009800007988 */ /* 0x0001e80008000405 */
[----:B------:R1:W-:Y:S04]  /*18570*/  STS.U16 [R0+UR5+0x1c800], R118 ;  /* 0x01c8007600007988 */ /* 0x0003e80008000405 */
[----:B0-----:R-:W3:Y:S04]  /*18580*/  LDL.LU R152, [R1+0x72c] ;  /* 0x00072c0001987983 */ /* 0x001ee80000300800 */
[----:B-1----:R-:W3:Y:S04]  /*18590*/  LDL.LU R118, [R1+0x728] ;  /* 0x0007280001767983 */ /* 0x002ee80000300800 */
[----:B------:R0:W-:Y:S04]  /*185a0*/  STS.U16 [R0+UR5+0x14c00], R153 ;  /* 0x014c009900007988 */ /* 0x0001e80008000405 */
[----:B------:R-:W-:Y:S04]  /*185b0*/  STS.U16 [R0+UR5+0x10000], R82 ;  /* 0x0100005200007988 */ /* 0x000fe80008000405 */
[----:B0-----:R-:W4:Y:S04]  /*185c0*/  LDL.LU R153, [R1+0x6e8] ;  /* 0x0006e80001997983 */ /* 0x001f280000300800 */
        /* <DEDUP_REMOVED lines=8> */
[----:B------:R-:W4:Y:S04]  /*18650*/  LDL.LU R83, [R1+0x6e0] ;  /* 0x0006e00001537983 */ /* 0x000f280000300800 */
[----:B------:R-:W4:Y:S04]  /*18660*/  LDL.LU R82, [R1+0x6dc] ;  /* 0x0006dc0001527983 */ /* 0x000f280000300800 */
        /* <DEDUP_REMOVED lines=14> */
[----:B------:R-:W-:Y:S04]  /*18750*/  STS.U16 [R0+UR5+0x19400], R149 ;  /* 0x0194009500007988 */ /* 0x000fe80008000405 */
[----:B------:R-:W-:Y:S04]  /*18760*/  STS.U16 [R0+UR5+0x1d400], R150 ;  /* 0x01d4009600007988 */ /* 0x000fe80008000405 */
[----:B--2---:R0:W-:Y:S04]  /*18770*/  STS.U16 [R0+UR5+0x15800], R119 ;  /* 0x0158007700007988 */ /* 0x0041e80008000405 */
[----:B0-----:R-:W2:Y:S04]  /*18780*/  LDL.LU R119, [R1+0x8a0] ;  /* 0x0008a00001777983 */ /* 0x001ea80000300800 */
[----:B------:R-:W2:Y:S04]  /*18790*/  LDL.LU R149, [R1+0x89c] ;  /* 0x00089c0001957983 */ /* 0x000ea80000300800 */
[----:B------:R-:W2:Y:S04]  /*187a0*/  LDL.LU R90, [R1+0x898] ;  /* 0x00089800015a7983 */ /* 0x000ea80000300800 */
[----:B---3--:R0:W-:Y:S04]  /*187b0*/  STS.U16 [R0+UR5+0x1d800], R118 ;  /* 0x01d8007600007988 */ /* 0x0081e80008000405 */
[----:B0-----:R-:W3:Y:S04]  /*187c0*/  LDL.LU R118, [R1+0x844] ;  /* 0x0008440001767983 */ /* 0x001ee80000300800 */
[----:B------:R-:W3:Y:S04]  /*187d0*/  LDL.LU R141, [R1+0x840] ;  /* 0x00084000018d7983 */ /* 0x000ee80000300800 */
[----:B------:R-:W3:Y:S04]  /*187e0*/  LDL.LU R150, [R1+0x83c] ;  /* 0x00083c0001967983 */ /* 0x000ee80000300800 */
[----:B------:R0:W-:Y:S04]  /*187f0*/  STS.U16 [R0+UR5+0x1cc00], R104 ;  /* 0x01cc006800007988 */ /* 0x0001e80008000405 */
[----:B------:R1:W-:Y:S04]  /*18800*/  STS.U16 [R0+UR5+0x15000], R156 ;  /* 0x0150009c00007988 */ /* 0x0003e80008000405 */
[----:B------:R-:W-:Y:S04]  /*18810*/  STS.U16 [R0+UR5+0x19000], R157 ;  /* 0x0190009d00007988 */ /* 0x000fe80008000405 */
[----:B0-----:R-:W3:Y:S04]  /*18820*/  LDL.LU R104, [R1+0x838] ;  /* 0x0008380001687983 */ /* 0x001ee80000300800 */
[----:B------:R0:W-:Y:S04]  /*18830*/  STS.U16 [R0+UR5+0x11400], R151 ;  /* 0x0114009700007988 */ /* 0x0001e80008000405 */
[----:B-1----:R-:W3:Y:S04]  /*18840*/  LDL.LU R156, [R1+0x7e4] ;  /* 0x0007e400019c7983 */ /* 0x002ee80000300800 */
[----:B------:R1:W-:Y:S01]  /*18850*/  STS.U16 [R0+UR5+0x1d000], R158 ;  /* 0x01d0009e00007988 */ /* 0x0003e20008000405 */
[----:B0-----:R-:W-:-:S03]  /*18860*/  LOP3.LUT R151, R0, 0x10, RZ, 0x3c, !PT ;  /* 0x0000001000977812 */ /* 0x001fc600078e3cff */
[----:B------:R-:W3:Y:S04]  /*18870*/  LDL.LU R157, [R1+0x7e0] ;  /* 0x0007e000019d7983 */ /* 0x000ee80000300800 */
[----:B------:R0:W-:Y:S04]  /*18880*/  STS.U16 [R0+UR5+0x15400], R159 ;  /* 0x0154009f00007988 */ /* 0x0001e80008000405 */
[----:B-1----:R-:W3:Y:S04]  /*18890*/  LDL.LU R158, [R1+0x7dc] ;  /* 0x0007dc00019e7983 */ /* 0x002ee80000300800 */
[----:B------:R1:W-:Y:S04]  /*188a0*/  STS.U16 [R0+UR5+0x19800], R152 ;  /* 0x0198009800007988 */ /* 0x0003e80008000405 */
[----:B0-----:R-:W3:Y:S04]  /*188b0*/  LDL.LU R159, [R1+0x7d8] ;  /* 0x0007d800019f7983 */ /* 0x001ee80000300800 */
[----:B----4-:R0:W-:Y:S04]  /*188c0*/  STS.U16 [R0+UR5+0x11c00], R153 ;  /* 0x011c009900007988 */ /* 0x0101e80008000405 */
[----:B-1----:R-:W4:Y:S04]  /*188d0*/  LDL.LU R152, [R1+0x784] ;  /* 0x0007840001987983 */ /* 0x002f280000300800 */
[----:B------:R1:W-:Y:S04]  /*188e0*/  STS.U16 [R0+UR5+0x15c00], R154 ;  /* 0x015c009a00007988 */ /* 0x0003e80008000405 */
[----:B0-----:R-:W4:Y:S04]  /*188f0*/  LDL.LU R153, [R1+0x780] ;  /* 0x0007800001997983 */ /* 0x001f280000300800 */
[----:B------:R-:W-:Y:S04]  /*18900*/  STS.U16 [R0+UR5+0x19c00], R83 ;  /* 0x019c005300007988 */ /* 0x000fe80008000405 */
[----:B------:R-:W-:Y:S04]  /*18910*/  STS.U16 [R0+UR5+0x1dc00], R82 ;  /* 0x01dc005200007988 */ /* 0x000fe80008000405 */
[----:B-1----:R-:W4:Y:S04]  /*18920*/  LDL.LU R154, [R1+0x77c] ;  /* 0x00077c00019a7983 */ /* 0x002f280000300800 */
[----:B------:R0:W-:Y:S04]  /*18930*/  STS.U16 [R151+UR5+0x10080], R131 ;  /* 0x0100808397007988 */ /* 0x0001e80008000405 */
[----:B0-----:R-:W4:Y:S04]  /*18940*/  LDL.LU R131, [R1+0x778] ;  /* 0x0007780001837983 */ /* 0x001f280000300800 */
        /* <DEDUP_REMOVED lines=8> */
[----:B--2---:R-:W-:Y:S04]  /*189d0*/  STS.U16 [R151+UR5+0x14880], R119 ;  /* 0x0148807797007988 */ /* 0x004fe80008000405 */
[----:B------:R0:W-:Y:S04]  /*189e0*/  STS.U16 [R151+UR5+0x18880], R149 ;  /* 0x0188809597007988 */ /* 0x0001e80008000405 */
[----:B------:R-:W-:Y:S04]  /*189f0*/  STS.U16 [R151+UR5+0x1c880], R90 ;  /* 0x01c8805a97007988 */ /* 0x000fe80008000405 */
[----:B0-----:R-:W2:Y:S04]  /*18a00*/  LDL.LU R149, [R1+0x724] ;  /* 0x0007240001957983 */ /* 0x001ea80000300800 */
[----:B---3--:R-:W-:Y:S04]  /*18a10*/  STS.U16 [R151+UR5+0x10c80], R118 ;  /* 0x010c807697007988 */ /* 0x008fe80008000405 */
[----:B------:R-:W-:Y:S04]  /*18a20*/  STS.U16 [R151+UR5+0x14c80], R141 ;  /* 0x014c808d97007988 */ /* 0x000fe80008000405 */
[----:B------:R0:W-:Y:S04]  /*18a30*/  STS.U16 [R151+UR5+0x18c80], R150 ;  /* 0x018c809697007988 */ /* 0x0001e80008000405 */
[----:B0-----:R-:W3:Y:S01]  /*18a40*/  LDL.LU R150, [R1+0x720] ;  /* 0x0007200001967983 */ /* 0x001ee20000300800 */
[----:B------:R-:W0:Y:S03]  /*18a50*/  S2R R119, SR_TID.X ;  /* 0x0000000000777919 */ /* 0x000e260000002100 */
[----:B------:R-:W3:Y:S04]  /*18a60*/  LDL.LU R87, [R1+0x71c] ;  /* 0x00071c0001577983 */ /* 0x000ee80000300800 */
[----:B------:R-:W-:Y:S04]  /*18a70*/  STS.U16 [R151+UR5+0x1cc80], R104 ;  /* 0x01cc806897007988 */ /* 0x000fe80008000405 */
[----:B------:R-:W3:Y:S04]  /*18a80*/  LDL.LU R129, [R1+0x718] ;  /* 0x0007180001817983 */ /* 0x000ee80000300800 */
[----:B------:R-:W-:Y:S04]  /*18a90*/  STS.U16 [R151+UR5+0x11080], R156 ;  /* 0x0110809c97007988 */ /* 0x000fe80008000405 */
[----:B------:R-:W3:Y:S04]  /*18aa0*/  LDL.LU R92, [R1+0x6d8] ;  /* 0x0006d800015c7983 */ /* 0x000ee80000300800 */
[----:B------:R-:W-:Y:S04]  /*18ab0*/  STS.U16 [R151+UR5+0x15080], R157 ;  /* 0x0150809d97007988 */ /* 0x000fe80008000405 */
[----:B------:R-:W-:Y:S04]  /*18ac0*/  STS.U16 [R151+UR5+0x19080], R158 ;  /* 0x0190809e97007988 */ /* 0x000fe80008000405 */
[----:B------:R-:W3:Y:S01]  /*18ad0*/  LDL.LU R84, [R1+0x6d4] ;  /* 0x0006d40001547983 */ /* 0x000ee20000300800 */
[----:B0-----:R-:W-:-:S03]  /*18ae0*/  LOP3.LUT R118, R119, 0x3f, RZ, 0xc0, !PT ;  /* 0x0000003f77767812 */ /* 0x001fc600078ec0ff */
[----:B------:R-:W-:Y:S04]  /*18af0*/  STS.U16 [R151+UR5+0x1d080], R159 ;  /* 0x01d0809f97007988 */ /* 0x000fe80008000405 */
[----:B------:R-:W3:Y:S04]  /*18b00*/  LDL.LU R85, [R1+0x6d0] ;  /* 0x0006d00001557983 */ /* 0x000ee80000300800 */
[----:B----4-:R0:W-:Y:S01]  /*18b10*/  STS.U16 [R151+UR5+0x11480], R152 ;  /* 0x0114809897007988 */ /* 0x0101e20008000405 */
[----:B------:R-:W-:-:S03]  /*18b20*/  ISETP.GE.AND P1, PT, R118, R164, PT ;  /* 0x000000a47600720c */ /* 0x000fc60003f26270 */
[----:B------:R1:W-:Y:S04]  /*18b30*/  STS.U16 [R151+UR5+0x15480], R153 ;  /* 0x0154809997007988 */ /* 0x0003e80008000405 */
[----:B0-----:R-:W4:Y:S04]  /*18b40*/  LDL.LU R152, [R1+0x6cc] ;  /* 0x0006cc0001987983 */ /* 0x001f280000300800 */
[----:B-1----:R-:W4:Y:S04]  /*18b50*/  LDL.LU R153, [R1+0x96c] ;  /* 0x00096c0001997983 */ /* 0x002f280000300800 */
[----:B------:R0:W-:Y:S04]  /*18b60*/  STS.U16 [R151+UR5+0x19480], R154 ;  /* 0x0194809a97007988 */ /* 0x0001e80008000405 */
[----:B0-----:R-:W4:Y:S04]  /*18b70*/  LDL.LU R154, [R1+0x968] ;  /* 0x00096800019a7983 */ /* 0x001f280000300800 */
        /* <DEDUP_REMOVED lines=19> */
[----:B--2---:R0:W-:Y:S04]  /*18cb0*/  STS.U16 [R151+UR5+0x11880], R149 ;  /* 0x0118809597007988 */ /* 0x0041e80008000405 */
[----:B0-----:R-:W2:Y:S04]  /*18cc0*/  LDL.LU R149, [R1+0x774] ;  /* 0x0007740001957983 */ /* 0x001ea80000300800 */
[----:B---3--:R0:W-:Y:S04]  /*18cd0*/  STS.U16 [R151+UR5+0x15880], R150 ;  /* 0x0158809697007988 */ /* 0x0081e80008000405 */
[----:B0-----:R-:W3:Y:S04]  /*18ce0*/  LDL.LU R150, [R1+0x770] ;  /* 0x0007700001967983 */ /* 0x001ee80000300800 */
[----:B------:R0:W-:Y:S04]  /*18cf0*/  STS.U16 [R151+UR5+0x19880], R87 ;  /* 0x0198805797007988 */ /* 0x0001e80008000405 */
[----:B------:R1:W-:Y:S04]  /*18d00*/  STS.U16 [R151+UR5+0x1d880], R129 ;  /* 0x01d8808197007988 */ /* 0x0003e80008000405 */
[----:B------:R1:W-:Y:S04]  /*18d10*/  STS.U16 [R151+UR5+0x11c80], R92 ;  /* 0x011c805c97007988 */ /* 0x0003e80008000405 */
[----:B0-----:R-:W5:Y:S04]  /*18d20*/  LDL.LU R87, [R1+0xf60] ;  /* 0x000f600001577983 */ /* 0x001f680000300800 */
[----:B-1----:R-:W3:Y:S01]  /*18d30*/  LDL.LU R129, [R1+0xf5c] ;  /* 0x000f5c0001817983 */ /* 0x002ee20000300800 */
[----:B------:R-:W-:-:S03]  /*18d40*/  LOP3.LUT R92, R0, 0x20, RZ, 0x3c, !PT ;  /* 0x00000020005c7812 */ /* 0x000fc600078e3cff */
[----:B------:R0:W-:Y:S04]  /*18d50*/  STS.U16 [R151+UR5+0x15c80], R84 ;  /* 0x015c805497007988 */ /* 0x0001e80008000405 */
[----:B------:R1:W-:Y:S04]  /*18d60*/  STS.U16 [R151+UR5+0x19c80], R85 ;  /* 0x019c805597007988 */ /* 0x0003e80008000405 */
[----:B0-----:R-:W5:Y:S04]  /*18d70*/  LDL.LU R84, [R1+0xf58] ;  /* 0x000f580001547983 */ /* 0x001f680000300800 */
[----:B-1----:R-:W5:Y:S04]  /*18d80*/  LDL.LU R85, [R1+0xf54] ;  /* 0x000f540001557983 */ /* 0x002f680000300800 */
[----:B----4-:R0:W-:Y:S04]  /*18d90*/  STS.U16 [R151+UR5+0x1dc80], R152 ;  /* 0x01dc809897007988 */ /* 0x0101e80008000405 */
[----:B------:R1:W-:Y:S04]  /*18da0*/  STS.U16 [R92+UR5+0x10100], R153 ;  /* 0x010100995c007988 */ /* 0x0003e80008000405 */
[----:B0-----:R-:W4:Y:S04]  /*18db0*/  LDL.LU R151, [R1+0xf50] ;  /* 0x000f500001977983 */ /* 0x001f280000300800 */
[----:B------:R-:W4:Y:S04]  /*18dc0*/  LDL.LU R152, [R1+0xf4c] ;  /* 0x000f4c0001987983 */ /* 0x000f280000300800 */
[----:B-1----:R-:W4:Y:S04]  /*18dd0*/  LDL.LU R153, [R1+0xf48] ;  /* 0x000f480001997983 */ /* 0x002f280000300800 */
[----:B------:R0:W-:Y:S04]  /*18de0*/  STS.U16 [R92+UR5+0x14100], R154 ;  /* 0x0141009a5c007988 */ /* 0x0001e80008000405 */
[----:B0-----:R-:W4:Y:S04]  /*18df0*/  LDL.LU R154, [R1+0xf44] ;  /* 0x000f4400019a7983 */ /* 0x001f280000300800 */
[----:B------:R0:W-:Y:S04]  /*18e00*/  STS.U16 [R92+UR5+0x18100], R131 ;  /* 0x018100835c007988 */ /* 0x0001e80008000405 */
[----:B------:R-:W-:Y:S04]  /*18e10*/  STS.U16 [R92+UR5+0x1c100], R164 ;  /* 0x01c100a45c007988 */ /* 0x000fe80008000405 */
[----:B------:R-:W-:Y:S04]  /*18e20*/  STS.U16 [R92+UR5+0x10500], R83 ;  /* 0x010500535c007988 */ /* 0x000fe80008000405 */
[----:B------:R-:W-:Y:S04]  /*18e30*/  STS.U16 [R92+UR5+0x14500], R82 ;  /* 0x014500525c007988 */ /* 0x000fe80008000405 */
[----:B------:R-:W-:Y:S04]  /*18e40*/  STS.U16 [R92+UR5+0x18500], R130 ;  /* 0x018500825c007988 */ /* 0x000fe80008000405 */
[----:B0-----:R-:W4:Y:S04]  /*18e50*/  LDL.LU R131, [R1+0xf40] ;  /* 0x000f400001837983 */ /* 0x001f280000300800 */
[----:B------:R0:W-:Y:S04]  /*18e60*/  STS.U16 [R92+UR5+0x1c500], R104 ;  /* 0x01c500685c007988 */ /* 0x0001e80008000405 */
[----:B------:R1:W-:Y:S04]  /*18e70*/  STS.U16 [R92+UR5+0x10900], R97 ;  /* 0x010900615c007988 */ /* 0x0003e80008000405 */
[----:B0-----:R-:W4:Y:S04]  /*18e80*/  LDL.LU R104, [R1+0x76c] ;  /* 0x00076c0001687983 */ /* 0x001f280000300800 */
[----:B-1----:R-:W4:Y:S04]  /*18e90*/  LDL.LU R97, [R1+0x710] ;  /* 0x0007100001617983 */ /* 0x002f280000300800 */
[----:B------:R-:W-:Y:S04]  /*18ea0*/  STS.U16 [R92+UR5+0x14900], R96 ;  /* 0x014900605c007988 */ /* 0x000fe80008000405 */
[----:B------:R-:W-:Y:S04]  /*18eb0*/  STS.U16 [R92+UR5+0x18900], R95 ;  /* 0x0189005f5c007988 */ /* 0x000fe80008000405 */
[----:B------:R-:W-:Y:S04]  /*18ec0*/  STS.U16 [R92+UR5+0x1c900], R94 ;  /* 0x01c9005e5c007988 */ /* 0x000fe80008000405 */
[----:B------:R0:W-:Y:S04]  /*18ed0*/  STS.U16 [R92+UR5+0x10d00], R93 ;  /* 0x010d005d5c007988 */ /* 0x0001e80008000405 */
[----:B------:R-:W4:Y:S04]  /*18ee0*/  LDL.LU R130, [R1+0x6c4] ;  /* 0x0006c40001827983 */ /* 0x000f280000300800 */
[----:B------:R-:W-:Y:S04]  /*18ef0*/  STS.U16 [R92+UR5+0x14d00], R91 ;  /* 0x014d005b5c007988 */ /* 0x000fe80008000405 */
[----:B------:R-:W4:Y:S04]  /*18f00*/  LDL.LU R82, [R1+0x6c0] ;  /* 0x0006c00001527983 */ /* 0x000f280000300800 */
[----:B------:R-:W-:Y:S04]  /*18f10*/  STS.U16 [R92+UR5+0x18d00], R90 ;  /* 0x018d005a5c007988 */ /* 0x000fe80008000405 */
[----:B0-----:R-:W4:Y:S04]  /*18f20*/  LDL.LU R93, [R1+0x6bc] ;  /* 0x0006bc00015d7983 */ /* 0x001f280000300800 */
[----:B------:R0:W-:Y:S04]  /*18f30*/  STS.U16 [R92+UR5+0x1cd00], R141 ;  /* 0x01cd008d5c007988 */ /* 0x0001e80008000405 */
[----:B------:R1:W-:Y:S04]  /*18f40*/  STS.U16 [R92+UR5+0x11100], R156 ;  /* 0x0111009c5c007988 */ /* 0x0003e80008000405 */
[----:B------:R1:W-:Y:S04]  /*18f50*/  STS.U16 [R92+UR5+0x15100], R157 ;  /* 0x0151009d5c007988 */ /* 0x0003e80008000405 */
[----:B0-----:R-:W4:Y:S04]  /*18f60*/  LDL.LU R141, [R1+0x95c] ;  /* 0x00095c00018d7983 */ /* 0x001f280000300800 */
[----:B-1----:R-:W4:Y:S04]  /*18f70*/  LDL.LU R156, [R1+0x958] ;  /* 0x00095800019c7983 */ /* 0x002f280000300800 */
[----:B------:R0:W-:Y:S04]  /*18f80*/  STS.U16 [R92+UR5+0x19100], R158 ;  /* 0x0191009e5c007988 */ /* 0x0001e80008000405 */
[----:B------:R-:W4:Y:S04]  /*18f90*/  LDL.LU R157, [R1+0x954] ;  /* 0x00095400019d7983 */ /* 0x000f280000300800 */
[----:B------:R1:W-:Y:S04]  /*18fa0*/  STS.U16 [R92+UR5+0x1d100], R159 ;  /* 0x01d1009f5c007988 */ /* 0x0003e80008000405 */
[----:B0-----:R-:W4:Y:S04]  /*18fb0*/  LDL.LU R158, [R1+0x950] ;  /* 0x00095000019e7983 */ /* 0x001f280000300800 */
[----:B-1----:R-:W4:Y:S04]  /*18fc0*/  LDL.LU R159, [R1+0x8ec] ;  /* 0x0008ec00019f7983 */ /* 0x002f280000300800 */
[----:B--2---:R0:W-:Y:S04]  /*18fd0*/  STS.U16 [R92+UR5+0x11500], R149 ;  /* 0x011500955c007988 */ /* 0x0041e80008000405 */
[----:B0-----:R-:W2:Y:S04]  /*18fe0*/  LDL.LU R149, [R1+0x8e8] ;  /* 0x0008e80001957983 */ /* 0x001ea80000300800 */
[----:B---3--:R0:W-:Y:S04]  /*18ff0*/  STS.U16 [R92+UR5+0x15500], R150 ;  /* 0x015500965c007988 */ /* 0x0081e80008000405 */
[----:B0-----:R-:W3:Y:S04]  /*19000*/  LDL.LU R150, [R1+0x8e4] ;  /* 0x0008e40001967983 */ /* 0x001ee80000300800 */
[----:B------:R-:W3:Y:S04]  /*19010*/  LDL.LU R164, [R1+0x8e0] ;  /* 0x0008e00001a47983 */ /* 0x000ee80000300800 */
[----:B------:R-:W3:Y:S04]  /*19020*/  LDL.LU R96, [R1+0x884] ;  /* 0x0008840001607983 */ /* 0x000ee80000300800 */
[----:B------:R-:W3:Y:S04]  /*19030*/  LDL.LU R95, [R1+0x880] ;  /* 0x00088000015f7983 */ /* 0x000ee80000300800 */
[----:B------:R-:W3:Y:S04]  /*19040*/  LDL.LU R94, [R1+0x87c] ;  /* 0x00087c00015e7983 */ /* 0x000ee80000300800 */
[----:B------:R-:W3:Y:S04]  /*19050*/  LDL.LU R91, [R1+0x878] ;  /* 0x00087800015b7983 */ /* 0x000ee80000300800 */
[----:B------:R-:W3:Y:S01]  /*19060*/  LDL.LU R90, [R1+0x824] ;  /* 0x00082400015a7983 */ /* 0x000ee20000300800 */
[----:B------:R-:W-:-:S03]  /*19070*/  LOP3.LUT R83, R0, 0x30, RZ, 0x3c, !PT ;  /* 0x0000003000537812 */ /* 0x000fc600078e3cff */
[----:B----4-:R0:W-:Y:S04]  /*19080*/  STS.U16 [R92+UR5+0x19500], R104 ;  /* 0x019500685c007988 */ /* 0x0101e80008000405 */
[----:B------:R1:W-:Y:S04]  /*19090*/  STS.U16 [R92+UR5+0x1d500], R131 ;  /* 0x01d500835c007988 */ /* 0x0003e80008000405 */
[----:B------:R4:W-:Y:S04]  /*190a0*/  STS.U16 [R92+UR5+0x11900], R154 ;  /* 0x0119009a5c007988 */ /* 0x0009e80008000405 */
[----:B0-----:R-:W3:Y:S04]  /*190b0*/  LDL.LU R104, [R1+0x820] ;  /* 0x0008200001687983 */ /* 0x001ee80000300800 */
[----:B-1----:R-:W3:Y:S04]  /*190c0*/  LDL.LU R131, [R1+0x81c] ;  /* 0x00081c0001837983 */ /* 0x002ee80000300800 */
[----:B----4-:R-:W4:Y:S04]  /*190d0*/  LDL.LU R154, [R1+0x818] ;  /* 0x00081800019a7983 */ /* 0x010f280000300800 */
        /* <DEDUP_REMOVED lines=9> */
[----:B------:R0:W-:Y:S04]  /*19170*/  STS.U16 [R92+UR5+0x19d00], R82 ;  /* 0x019d00525c007988 */ /* 0x0001e80008000405 */
[----:B-1----:R-:W4:Y:S04]  /*19180*/  LDL.LU R130, [R1+0xf3c] ;  /* 0x000f3c0001827983 */ /* 0x002f280000300800 */
[----:B------:R1:W-:Y:S04]  /*19190*/  STS.U16 [R92+UR5+0x1dd00], R93 ;  /* 0x01dd005d5c007988 */ /* 0x0003e80008000405 */
[----:B0-----:R-:W5:Y:S04]  /*191a0*/  LDL.LU R82, [R1+0xf38] ;  /* 0x000f380001527983 */ /* 0x001f680000300800 */
[----:B------:R0:W-:Y:S04]  /*191b0*/  STS.U16 [R83+UR5+0x10180], R141 ;  /* 0x0101808d53007988 */ /* 0x0001e80008000405 */
[----:B-1----:R-:W4:Y:S04]  /*191c0*/  LDL.LU R92, [R1+0xf34] ;  /* 0x000f3400015c7983 */ /* 0x002f280000300800 */
[----:B------:R-:W4:Y:S04]  /*191d0*/  LDL.LU R93, [R1+0xf30] ;  /* 0x000f3000015d7983 */ /* 0x000f280000300800 */
[----:B0-----:R-:W4:Y:S04]  /*191e0*/  LDL.LU R141, [R1+0xf2c] ;  /* 0x000f2c00018d7983 */ /* 0x001f280000300800 */
[----:B------:R0:W-:Y:S04]  /*191f0*/  STS.U16 [R83+UR5+0x14180], R156 ;  /* 0x0141809c53007988 */ /* 0x0001e80008000405 */
[----:B------:R1:W-:Y:S04]  /*19200*/  STS.U16 [R83+UR5+0x18180], R157 ;  /* 0x0181809d53007988 */ /* 0x0003e80008000405 */
[----:B------:R2:W-:Y:S04]  /*19210*/  STS.U16 [R83+UR5+0x1c180], R158 ;  /* 0x01c1809e53007988 */ /* 0x0005e80008000405 */
[----:B0-----:R-:W4:Y:S04]  /*19220*/  LDL.LU R156, [R1+0xf28] ;  /* 0x000f2800019c7983 */ /* 0x001f280000300800 */
[----:B-1----:R-:W4:Y:S04]  /*19230*/  LDL.LU R157, [R1+0xf24] ;  /* 0x000f2400019d7983 */ /* 0x002f280000300800 */
[----:B--2---:R-:W2:Y:S04]  /*19240*/  LDL.LU R158, [R1+0xf20] ;  /* 0x000f2000019e7983 */ /* 0x004ea80000300800 */
[----:B------:R0:W-:Y:S04]  /*19250*/  STS.U16 [R83+UR5+0x10580], R159 ;  /* 0x0105809f53007988 */ /* 0x0001e80008000405 */
[----:B------:R1:W-:Y:S04]  /*19260*/  STS.U16 [R83+UR5+0x14580], R149 ;  /* 0x0145809553007988 */ /* 0x0003e80008000405 */
[----:B0-----:R-:W2:Y:S04]  /*19270*/  LDL.LU R159, [R1+0xf1c] ;  /* 0x000f1c00019f7983 */ /* 0x001ea80000300800 */
[----:B-1----:R-:W2:Y:S04]  /*19280*/  LDL.LU R149, [R1+0xf18] ;  /* 0x000f180001957983 */ /* 0x002ea80000300800 */
[----:B---3--:R0:W-:Y:S04]  /*19290*/  STS.U16 [R83+UR5+0x18580], R150 ;  /* 0x0185809653007988 */ /* 0x0081e80008000405 */
[----:B0-----:R-:W3:Y:S04]  /*192a0*/  LDL.LU R150, [R1+0xf14] ;  /* 0x000f140001967983 */ /* 0x001ee80000300800 */
[----:B------:R-:W-:Y:S04]  /*192b0*/  STS.U16 [R83+UR5+0x1c580], R164 ;  /* 0x01c580a453007988 */ /* 0x000fe80008000405 */
        /* <DEDUP_REMOVED lines=8> */
[----:B0-----:R-:W2:Y:S04]  /*19340*/  LDL.LU R91, [R1+0x94c] ;  /* 0x00094c00015b7983 */ /* 0x001ea80000300800 */
[----:B-1----:R-:W2:Y:S04]  /*19350*/  LDL.LU R90, [R1+0x948] ;  /* 0x00094800015a7983 */ /* 0x002ea80000300800 */
[----:B------:R0:W-:Y:S04]  /*19360*/  STS.U16 [R83+UR5+0x14d80], R104 ;  /* 0x014d806853007988 */ /* 0x0001e80008000405 */
[----:B0-----:R-:W2:Y:S04]  /*19370*/  LDL.LU R104, [R1+0x944] ;  /* 0x0009440001687983 */ /* 0x001ea80000300800 */
[----:B------:R0:W-:Y:S04]  /*19380*/  STS.U16 [R83+UR5+0x18d80], R131 ;  /* 0x018d808353007988 */ /* 0x0001e80008000405 */
[----:B----4-:R1:W-:Y:S04]  /*19390*/  STS.U16 [R83+UR5+0x1cd80], R154 ;  /* 0x01cd809a53007988 */ /* 0x0103e80008000405 */
[----:B0-----:R-:W4:Y:S04]  /*193a0*/  LDL.LU R131, [R1+0x940] ;  /* 0x0009400001837983 */ /* 0x001f280000300800 */
[----:B------:R-:W-:Y:S04]  /*193b0*/  STS.U16 [R83+UR5+0x11180], R97 ;  /* 0x0111806153007988 */ /* 0x000fe80008000405 */
[----:B-1----:R-:W4:Y:S04]  /*193c0*/  LDL.LU R154, [R1+0x8dc] ;  /* 0x0008dc00019a7983 */ /* 0x002f280000300800 */
[----:B------:R0:W-:Y:S04]  /*193d0*/  STS.U16 [R83+UR5+0x15180], R153 ;  /* 0x0151809953007988 */ /* 0x0001e80008000405 */
[----:B------:R1:W-:Y:S04]  /*193e0*/  STS.U16 [R83+UR5+0x19180], R152 ;  /* 0x0191809853007988 */ /* 0x0003e80008000405 */
[----:B------:R1:W-:Y:S04]  /*193f0*/  STS.U16 [R83+UR5+0x1d180], R151 ;  /* 0x01d1809753007988 */ /* 0x0003e80008000405 */
[----:B0-----:R-:W4:Y:S04]  /*19400*/  LDL.LU R153, [R1+0x8d8] ;  /* 0x0008d80001997983 */ /* 0x001f280000300800 */
[----:B-1----:R-:W4:Y:S04]  /*19410*/  LDL.LU R152, [R1+0x8d4] ;  /* 0x0008d40001987983 */ /* 0x002f280000300800 */
[----:B------:R-:W4:Y:S04]  /*19420*/  LDL.LU R151, [R1+0x8d0] ;  /* 0x0008d00001977983 */ /* 0x000f280000300800 */
[----:B---3--:R0:W-:Y:S04]  /*19430*/  STS.U16 [R83+UR5+0x11580], R150 ;  /* 0x0115809653007988 */ /* 0x0081e80008000405 */
[----:B--2---:R1:W-:Y:S04]  /*19440*/  STS.U16 [R83+UR5+0x15580], R149 ;  /* 0x0155809553007988 */ /* 0x0043e80008000405 */
[----:B------:R2:W-:Y:S04]  /*19450*/  STS.U16 [R83+UR5+0x19580], R159 ;  /* 0x0195809f53007988 */ /* 0x0005e80008000405 */
[----:B0-----:R-:W3:Y:S04]  /*19460*/  LDL.LU R150, [R1+0x874] ;  /* 0x0008740001967983 */ /* 0x001ee80000300800 */
[----:B-1----:R-:W3:Y:S04]  /*19470*/  LDL.LU R149, [R1+0x870] ;  /* 0x0008700001957983 */ /* 0x002ee80000300800 */
[----:B------:R0:W-:Y:S04]  /*19480*/  STS.U16 [R83+UR5+0x1d580], R158 ;  /* 0x01d5809e53007988 */ /* 0x0001e80008000405 */
[----:B--2---:R-:W2:Y:S04]  /*19490*/  LDL.LU R159, [R1+0x86c] ;  /* 0x00086c00019f7983 */ /* 0x004ea80000300800 */
[----:B------:R1:W-:Y:S04]  /*194a0*/  STS.U16 [R83+UR5+0x11980], R157 ;  /* 0x0119809d53007988 */ /* 0x0003e80008000405 */
[----:B0-----:R-:W2:Y:S04]  /*194b0*/  LDL.LU R158, [R1+0x868] ;  /* 0x00086800019e7983 */ /* 0x001ea80000300800 */
[----:B------:R0:W-:Y:S04]  /*194c0*/  STS.U16 [R83+UR5+0x15980], R156 ;  /* 0x0159809c53007988 */ /* 0x0001e80008000405 */
[----:B-1----:R-:W2:Y:S04]  /*194d0*/  LDL.LU R157, [R1+0x814] ;  /* 0x00081400019d7983 */ /* 0x002ea80000300800 */
[----:B0-----:R-:W2:Y:S04]  /*194e0*/  LDL.LU R156, [R1+0x810] ;  /* 0x00081000019c7983 */ /* 0x001ea80000300800 */
[----:B------:R-:W-:Y:S04]  /*194f0*/  STS.U16 [R83+UR5+0x19980], R96 ;  /* 0x0199806053007988 */ /* 0x000fe80008000405 */
[----:B------:R-:W-:Y:S04]  /*19500*/  STS.U16 [R83+UR5+0x1d980], R95 ;  /* 0x01d9805f53007988 */ /* 0x000fe80008000405 */
[----:B------:R0:W-:Y:S04]  /*19510*/  STS.U16 [R83+UR5+0x11d80], R141 ;  /* 0x011d808d53007988 */ /* 0x0001e80008000405 */
[----:B------:R-:W-:Y:S04]  /*19520*/  STS.U16 [R83+UR5+0x15d80], R94 ;  /* 0x015d805e53007988 */ /* 0x000fe80008000405 */
[----:B------:R-:W-:Y:S01]  /*19530*/  STS.U16 [R83+UR5+0x19d80], R93 ;  /* 0x019d805d53007988 */ /* 0x000fe20008000405 */
[----:B0-----:R-:W-:-:S03]  /*19540*/  LOP3.LUT R141, R0, 0x40, RZ, 0x3c, !PT ;  /* 0x00000040008d7812 */ /* 0x001fc600078e3cff */
[----:B------:R0:W-:Y:S04]  /*19550*/  STS.U16 [R83+UR5+0x1dd80], R92 ;  /* 0x01dd805c53007988 */ /* 0x0001e80008000405 */
[----:B------:R-:W-:Y:S04]  /*19560*/  STS.U16 [R141+UR5+0x10200], R91 ;  /* 0x0102005b8d007988 */ /* 0x000fe80008000405 */
[----:B0-----:R-:W2:Y:S04]  /*19570*/  LDL.LU R83, [R1+0x80c] ;  /* 0x00080c0001537983 */ /* 0x001ea80000300800 */
[----:B------:R-:W2:Y:S04]  /*19580*/  LDL.LU R96, [R1+0x808] ;  /* 0x0008080001607983 */ /* 0x000ea80000300800 */
[----:B------:R-:W2:Y:S04]  /*19590*/  LDL.LU R97, [R1+0x7b4] ;  /* 0x0007b40001617983 */ /* 0x000ea80000300800 */
[----:B------:R-:W2:Y:S04]  /*195a0*/  LDL.LU R94, [R1+0x7b0] ;  /* 0x0007b000015e7983 */ /* 0x000ea80000300800 */
[----:B------:R-:W2:Y:S04]  /*195b0*/  LDL.LU R95, [R1+0x7ac] ;  /* 0x0007ac00015f7983 */ /* 0x000ea80000300800 */
[----:B------:R-:W2:Y:S04]  /*195c0*/  LDL.LU R92, [R1+0x7a8] ;  /* 0x0007a800015c7983 */ /* 0x000ea80000300800 */
[----:B------:R0:W-:Y:S04]  /*195d0*/  STS.U16 [R141+UR5+0x14200], R90 ;  /* 0x0142005a8d007988 */ /* 0x0001e80008000405 */
[----:B------:R-:W2:Y:S04]  /*195e0*/  LDL.LU R93, [R1+0x754] ;  /* 0x00075400015d7983 */ /* 0x000ea80000300800 */
[----:B0-----:R-:W2:Y:S04]  /*195f0*/  LDL.LU R90, [R1+0x750] ;  /* 0x00075000015a7983 */ /* 0x001ea80000300800 */
[----:B------:R-:W2:Y:S04]  /*19600*/  LDL.LU R91, [R1+0x74c] ;  /* 0x00074c00015b7983 */ /* 0x000ea80000300800 */
[----:B------:R0:W-:Y:S04]  /*19610*/  STS.U16 [R141+UR5+0x18200], R104 ;  /* 0x018200688d007988 */ /* 0x0001e80008000405 */
[----:B0-----:R-:W2:Y:S04]  /*19620*/  LDL.LU R104, [R1+0x748] ;  /* 0x0007480001687983 */ /* 0x001ea80000300800 */
[----:B----4-:R-:W-:Y:S04]  /*19630*/  STS.U16 [R141+UR5+0x1c200], R131 ;  /* 0x01c200838d007988 */ /* 0x010fe80008000405 */
[----:B------:R0:W-:Y:S04]  /*19640*/  STS.U16 [R141+UR5+0x10600], R154 ;  /* 0x0106009a8d007988 */ /* 0x0001e80008000405 */
[----:B0-----:R-:W4:Y:S04]  /*19650*/  LDL.LU R154, [R1+0x93c] ;  /* 0x00093c00019a7983 */ /* 0x001f280000300800 */
[----:B------:R0:W-:Y:S04]  /*19660*/  STS.U16 [R141+UR5+0x14600], R153 ;  /* 0x014600998d007988 */ /* 0x0001e80008000405 */
[----:B------:R1:W-:Y:S04]  /*19670*/  STS.U16 [R141+UR5+0x18600], R152 ;  /* 0x018600988d007988 */ /* 0x0003e80008000405 */
[----:B------:R1:W-:Y:S04]  /*19680*/  STS.U16 [R141+UR5+0x1c600], R151 ;  /* 0x01c600978d007988 */ /* 0x0003e80008000405 */
[----:B0-----:R-:W4:Y:S04]  /*19690*/  LDL.LU R153, [R1+0x938] ;  /* 0x0009380001997983 */ /* 0x001f280000300800 */
[----:B-1----:R-:W4:Y:S04]  /*196a0*/  LDL.LU R152, [R1+0x934] ;  /* 0x0009340001987983 */ /* 0x002f280000300800 */
[----:B------:R-:W4:Y:S04]  /*196b0*/  LDL.LU R151, [R1+0x930] ;  /* 0x0009300001977983 */ /* 0x000f280000300800 */
[----:B---3--:R0:W-:Y:S04]  /*196c0*/  STS.U16 [R141+UR5+0x10a00], R150 ;  /* 0x010a00968d007988 */ /* 0x0081e80008000405 */
[----:B------:R1:W-:Y:S04]  /*196d0*/  STS.U16 [R141+UR5+0x14a00], R149 ;  /* 0x014a00958d007988 */ /* 0x0003e80008000405 */
[----:B0-----:R-:W3:Y:S04]  /*196e0*/  LDL.LU R150, [R1+0x8cc] ;  /* 0x0008cc0001967983 */ /* 0x001ee80000300800 */
[----:B--2---:R0:W-:Y:S04]  /*196f0*/  STS.U16 [R141+UR5+0x18a00], R159 ;  /* 0x018a009f8d007988 */ /* 0x0041e80008000405 */
[----:B-1----:R-:W2:Y:S04]  /*19700*/  LDL.LU R149, [R1+0x8c8] ;  /* 0x0008c80001957983 */ /* 0x002ea80000300800 */
[----:B------:R1:W-:Y:S04]  /*19710*/  STS.U16 [R141+UR5+0x1ca00], R158 ;  /* 0x01ca009e8d007988 */ /* 0x0003e80008000405 */
[----:B0-----:R-:W2:Y:S04]  /*19720*/  LDL.LU R159, [R1+0x8c4] ;  /* 0x0008c400019f7983 */ /* 0x001ea80000300800 */
[----:B------:R0:W-:Y:S04]  /*19730*/  STS.U16 [R141+UR5+0x10e00], R157 ;  /* 0x010e009d8d007988 */ /* 0x0001e80008000405 */
[----:B-1----:R-:W2:Y:S04]  /*19740*/  LDL.LU R158, [R1+0x8c0] ;  /* 0x0008c000019e7983 */ /* 0x002ea80000300800 */
[----:B------:R1:W-:Y:S04]  /*19750*/  STS.U16 [R141+UR5+0x14e00], R156 ;  /* 0x014e009c8d007988 */ /* 0x0003e80008000405 */
[----:B0-----:R-:W2:Y:S04]  /*19760*/  LDL.LU R157, [R1+0x864] ;  /* 0x00086400019d7983 */ /* 0x001ea80000300800 */
[----:B-1----:R-:W2:Y:S04]  /*19770*/  LDL.LU R156, [R1+0x860] ;  /* 0x00086000019c7983 */ /* 0x002ea80000300800 */
[----:B------:R-:W2:Y:S04]  /*19780*/  LDL.LU R164, [R1+0x85c] ;  /* 0x00085c0001a47983 */ /* 0x000ea80000300800 */
[----:B------:R-:W2:Y:S04]  /*19790*/  LDL.LU R131, [R1+0x858] ;  /* 0x0008580001837983 */ /* 0x000ea80000300800 */
[----:B------:R0:W-:Y:S04]  /*197a0*/  STS.U16 [R141+UR5+0x18e00], R83 ;  /* 0x018e00538d007988 */ /* 0x0001e80008000405 */
[----:B------:R1:W-:Y:S04]  /*197b0*/  STS.U16 [R141+UR5+0x1ce00], R96 ;  /* 0x01ce00608d007988 */ /* 0x0003e80008000405 */
[----:B------:R1:W-:Y:S04]  /*197c0*/  STS.U16 [R141+UR5+0x11200], R97 ;  /* 0x011200618d007988 */ /* 0x0003e80008000405 */
[----:B0-----:R-:W5:Y:S04]  /*197d0*/  LDL.LU R83, [R1+0xf10] ;  /* 0x000f100001537983 */ /* 0x001f680000300800 */
[----:B------:R0:W-:Y:S04]  /*197e0*/  STS.U16 [R141+UR5+0x15200], R94 ;  /* 0x0152005e8d007988 */ /* 0x0001e80008000405 */
[----:B-1----:R-:W5:Y:S04]  /*197f0*/  LDL.LU R96, [R1+0xf0c] ;  /* 0x000f0c0001607983 */ /* 0x002f680000300800 */
[----:B------:R1:W-:Y:S04]  /*19800*/  STS.U16 [R141+UR5+0x19200], R95 ;  /* 0x0192005f8d007988 */ /* 0x0003e80008000405 */
[----:B------:R-:W5:Y:S04]  /*19810*/  LDL.LU R97, [R1+0xf08] ;  /* 0x000f080001617983 */ /* 0x000f680000300800 */
        /* <DEDUP_REMOVED lines=8> */
[----:B-1----:R-:W5:Y:S04]  /*198a0*/  LDL.LU R90, [R1+0xef4] ;  /* 0x000ef400015a7983 */ /* 0x002f680000300800 */
[----:B------:R-:W5:Y:S04]  /*198b0*/  LDL.LU R91, [R1+0xef0] ;  /* 0x000ef000015b7983 */ /* 0x000f680000300800 */
        /* <DEDUP_REMOVED lines=9> */
[----:B0-----:R-:W2:Y:S04]  /*19950*/  LDL.LU R163, [R1+0xee0] ;  /* 0x000ee00001a37983 */ /* 0x001ea80000300800 */
[----:B-1----:R-:W2:Y:S01]  /*19960*/  LDL.LU R162, [R1+0xedc] ;  /* 0x000edc0001a27983 */ /* 0x002ea20000300800 */
[----:B------:R-:W-:-:S03]  /*19970*/  LOP3.LUT R120, R0, 0x50, RZ, 0x3c, !PT ;  /* 0x0000005000787812 */ /* 0x000fc600078e3cff */
[----:B------:R0:W-:Y:S04]  /*19980*/  STS.U16 [R141+UR5+0x15e00], R161 ;  /* 0x015e00a18d007988 */ /* 0x0001e80008000405 */
[----:B------:R1:W-:Y:S04]  /*19990*/  STS.U16 [R141+UR5+0x19e00], R160 ;  /* 0x019e00a08d007988 */ /* 0x0003e80008000405 */
[----:B------:R4:W-:Y:S04]  /*199a0*/  STS.U16 [R141+UR5+0x1de00], R155 ;  /* 0x01de009b8d007988 */ /* 0x0009e80008000405 */
[----:B0-----:R-:W2:Y:S04]  /*199b0*/  LDL.LU R161, [R1+0xed8] ;  /* 0x000ed80001a17983 */ /* 0x001ea80000300800 */
[----:B-1----:R-:W2:Y:S04]  /*199c0*/  LDL.LU R160, [R1+0xed4] ;  /* 0x000ed40001a07983 */ /* 0x002ea80000300800 */
[----:B----4-:R-:W4:Y:S04]  /*199d0*/  LDL.LU R141, [R1+0xed0] ;  /* 0x000ed000018d7983 */ /* 0x010f280000300800 */
[----:B------:R-:W4:Y:S04]  /*199e0*/  LDL.LU R155, [R1+0xecc] ;  /* 0x000ecc00019b7983 */ /* 0x000f280000300800 */
[----:B------:R0:W-:Y:S04]  /*199f0*/  STS.U16 [R120+UR5+0x10280], R154 ;  /* 0x0102809a78007988 */ /* 0x0001e80008000405 */
[----:B------:R1:W-:Y:S04]  /*19a00*/  STS.U16 [R120+UR5+0x14280], R153 ;  /* 0x0142809978007988 */ /* 0x0003e80008000405 */
[----:B------:R1:W-:Y:S04]  /*19a10*/  STS.U16 [R120+UR5+0x18280], R152 ;  /* 0x0182809878007988 */ /* 0x0003e80008000405 */
[----:B0-----:R-:W4:Y:S04]  /*19a20*/  LDL.LU R154, [R1+0xec8] ;  /* 0x000ec800019a7983 */ /* 0x001f280000300800 */
[----:B-1----:R-:W4:Y:S04]  /*19a30*/  LDL.LU R153, [R1+0xec4] ;  /* 0x000ec40001997983 */ /* 0x002f280000300800 */
[----:B------:R-:W4:Y:S04]  /*19a40*/  LDL.LU R152, [R1+0xec0] ;  /* 0x000ec00001987983 */ /* 0x000f280000300800 */
[----:B------:R0:W-:Y:S04]  /*19a50*/  STS.U16 [R120+UR5+0x1c280], R151 ;  /* 0x01c2809778007988 */ /* 0x0001e80008000405 */
[----:B0-----:R-:W4:Y:S04]  /*19a60*/  LDL.LU R151, [R1+0xebc] ;  /* 0x000ebc0001977983 */ /* 0x001f280000300800 */
[----:B---3--:R0:W-:Y:S04]  /*19a70*/  STS.U16 [R120+UR5+0x10680], R150 ;  /* 0x0106809678007988 */ /* 0x0081e80008000405 */
[----:B--2---:R1:W-:Y:S04]  /*19a80*/  STS.U16 [R120+UR5+0x14680], R149 ;  /* 0x0146809578007988 */ /* 0x0043e80008000405 */
[----:B0-----:R-:W2:Y:S04]  /*19a90*/  LDL.LU R150, [R1+0xeb8] ;  /* 0x000eb80001967983 */ /* 0x001ea80000300800 */
[----:B------:R0:W-:Y:S04]  /*19aa0*/  STS.U16 [R120+UR5+0x18680], R159 ;  /* 0x0186809f78007988 */ /* 0x0001e80008000405 */
[----:B-1----:R-:W3:Y:S04]  /*19ab0*/  LDL.LU R149, [R1+0xeb4] ;  /* 0x000eb40001957983 */ /* 0x002ee80000300800 */
[----:B------:R1:W-:Y:S04]  /*19ac0*/  STS.U16 [R120+UR5+0x1c680], R158 ;  /* 0x01c6809e78007988 */ /* 0x0003e80008000405 */
[----:B0-----:R-:W2:Y:S04]  /*19ad0*/  LDL.LU R159, [R1+0xeb0] ;  /* 0x000eb000019f7983 */ /* 0x001ea80000300800 */
[----:B------:R0:W-:Y:S04]  /*19ae0*/  STS.U16 [R120+UR5+0x10a80], R157 ;  /* 0x010a809d78007988 */ /* 0x0001e80008000405 */
[----:B-1----:R-:W2:Y:S04]  /*19af0*/  LDL.LU R158, [R1+0xeac] ;  /* 0x000eac00019e7983 */ /* 0x002ea80000300800 */
[----:B------:R1:W-:Y:S04]  /*19b00*/  STS.U16 [R120+UR5+0x14a80], R156 ;  /* 0x014a809c78007988 */ /* 0x0003e80008000405 */
[----:B0-----:R-:W2:Y:S04]  /*19b10*/  LDL.LU R157, [R1+0xea8] ;  /* 0x000ea800019d7983 */ /* 0x001ea80000300800 */
[----:B-1----:R-:W2:Y:S04]  /*19b20*/  LDL.LU R156, [R1+0xea4] ;  /* 0x000ea400019c7983 */ /* 0x002ea80000300800 */
[----:B------:R-:W-:Y:S04]  /*19b30*/  STS.U16 [R120+UR5+0x18a80], R164 ;  /* 0x018a80a478007988 */ /* 0x000fe80008000405 */
[----:B------:R-:W-:Y:S04]  /*19b40*/  STS.U16 [R120+UR5+0x1ca80], R131 ;  /* 0x01ca808378007988 */ /* 0x000fe80008000405 */
[----:B--2---:R0:W-:Y:S04]  /*19b50*/  STS.U16 [R120+UR5+0x10e80], R156 ;  /* 0x010e809c78007988 */ /* 0x0041e80008000405 */
[----:B------:R1:W-:Y:S04]  /*19b60*/  STS.U16 [R120+UR5+0x14e80], R157 ;  /* 0x014e809d78007988 */ /* 0x0003e80008000405 */
[----:B------:R2:W-:Y:S04]  /*19b70*/  STS.U16 [R120+UR5+0x18e80], R158 ;  /* 0x018e809e78007988 */ /* 0x0005e80008000405 */
[----:B0-----:R-:W3:Y:S04]  /*19b80*/  LDL.LU R156, [R1+0xea0] ;  /* 0x000ea000019c7983 */ /* 0x001ee80000300800 */
[----:B-1----:R-:W3:Y:S04]  /*19b90*/  LDL.LU R157, [R1+0xe9c] ;  /* 0x000e9c00019d7983 */ /* 0x002ee80000300800 */
[----:B--2---:R-:W2:Y:S04]  /*19ba0*/  LDL.LU R158, [R1+0xe98] ;  /* 0x000e9800019e7983 */ /* 0x004ea80000300800 */
[----:B------:R0:W-:Y:S04]  /*19bb0*/  STS.U16 [R120+UR5+0x1ce80], R159 ;  /* 0x01ce809f78007988 */ /* 0x0001e80008000405 */
[----:B------:R1:W-:Y:S04]  /*19bc0*/  STS.U16 [R120+UR5+0x11280], R160 ;  /* 0x011280a078007988 */ /* 0x0003e80008000405 */
[----:B------:R4:W-:Y:S04]  /*19bd0*/  STS.U16 [R120+UR5+0x15280], R161 ;  /* 0x015280a178007988 */ /* 0x0009e80008000405 */
[----:B0-----:R-:W2:Y:S04]  /*19be0*/  LDL.LU R159, [R1+0xe94] ;  /* 0x000e9400019f7983 */ /* 0x001ea80000300800 */
[----:B-1----:R-:W2:Y:S04]  /*19bf0*/  LDL.LU R160, [R1+0xe90] ;  /* 0x000e900001a07983 */ /* 0x002ea80000300800 */
[----:B----4-:R-:W4:Y:S04]  /*19c00*/  LDL.LU R161, [R1+0xe8c] ;  /* 0x000e8c0001a17983 */ /* 0x010f280000300800 */
[----:B------:R0:W-:Y:S04]  /*19c10*/  STS.U16 [R120+UR5+0x19280], R162 ;  /* 0x019280a278007988 */ /* 0x0001e80008000405 */
[----:B------:R1:W-:Y:S04]  /*19c20*/  STS.U16 [R120+UR5+0x1d280], R163 ;  /* 0x01d280a378007988 */ /* 0x0003e80008000405 */
[----:B0-----:R-:W2:Y:S04]  /*19c30*/  LDL.LU R162, [R1+0xe88] ;  /* 0x000e880001a27983 */ /* 0x001ea80000300800 */
[----:B-1----:R-:W2:Y:S04]  /*19c40*/  LDL.LU R163, [R1+0xe84] ;  /* 0x000e840001a37983 */ /* 0x002ea80000300800 */
        /* <DEDUP_REMOVED lines=9> */
[----:B------:R1:W-:Y:S04]  /*19ce0*/  STS.U16 [R120+UR5+0x15e80], R122 ;  /* 0x015e807a78007988 */ /* 0x0003e80008000405 */
[----:B0-----:R-:W3:Y:S04]  /*19cf0*/  LDL R123, [R1+0x63c] ;  /* 0x00063c00017b7983 */ /* 0x001ee80000100800 */
[----:B-1----:R-:W3:Y:S01]  /*19d00*/  LDL R122, [R1+0x640] ;  /* 0x00064000017a7983 */ /* 0x002ee20000100800 */
[----:B------:R-:W-:-:S03]  /*19d10*/  LOP3.LUT R108, R0, 0x60, RZ, 0x3c, !PT ;  /* 0x00000060006c7812 */ /* 0x000fc600078e3cff */
[----:B------:R-:W-:Y:S04]  /*19d20*/  STS.U16 [R120+UR5+0x19e80], R121 ;  /* 0x019e807978007988 */ /* 0x000fe80008000405 */
[----:B------:R-:W-:Y:S04]  /*19d30*/  STS.U16 [R120+UR5+0x1de80], R165 ;  /* 0x01de80a578007988 */ /* 0x000fe80008000405 */
[----:B--2---:R0:W-:Y:S04]  /*19d40*/  STS.U16 [R108+UR5+0x10300], R163 ;  /* 0x010300a36c007988 */ /* 0x0041e80008000405 */
[----:B0-----:R-:W2:Y:S04]  /*19d50*/  LDL.LU R163, [R1+0xe80] ;  /* 0x000e800001a37983 */ /* 0x001ea80000300800 */
[----:B------:R-:W2:Y:S04]  /*19d60*/  LDL R121, [R1+0x65c] ;  /* 0x00065c0001797983 */ /* 0x000ea80000100800 */
[----:B------:R-:W2:Y:S04]  /*19d70*/  LDL R120, [R1+0x660] ;  /* 0x0006600001787983 */ /* 0x000ea80000100800 */
[----:B------:R0:W-:Y:S04]  /*19d80*/  STS.U16 [R108+UR5+0x14300], R162 ;  /* 0x014300a26c007988 */ /* 0x0001e80008000405 */
[----:B----4-:R1:W-:Y:S04]  /*19d90*/  STS.U16 [R108+UR5+0x18300], R161 ;  /* 0x018300a16c007988 */ /* 0x0103e80008000405 */
[----:B------:R4:W-:Y:S04]  /*19da0*/  STS.U16 [R108+UR5+0x1c300], R160 ;  /* 0x01c300a06c007988 */ /* 0x0009e80008000405 */
[----:B0-----:R-:W2:Y:S04]  /*19db0*/  LDL.LU R162, [R1+0xe7c] ;  /* 0x000e7c0001a27983 */ /* 0x001ea80000300800 */
[----:B-1----:R-:W2:Y:S04]  /*19dc0*/  LDL.LU R161, [R1+0xe78] ;  /* 0x000e780001a17983 */ /* 0x002ea80000300800 */
[----:B----4-:R-:W4:Y:S04]  /*19dd0*/  LDL.LU R160, [R1+0xe74] ;  /* 0x000e740001a07983 */ /* 0x010f280000300800 */
[----:B------:R0:W-:Y:S04]  /*19de0*/  STS.U16 [R108+UR5+0x10700], R159 ;  /* 0x0107009f6c007988 */ /* 0x0001e80008000405 */
[----:B------:R1:W-:Y:S04]  /*19df0*/  STS.U16 [R108+UR5+0x14700], R158 ;  /* 0x0147009e6c007988 */ /* 0x0003e80008000405 */
[----:B---3--:R3:W-:Y:S04]  /*19e00*/  STS.U16 [R108+UR5+0x18700], R157 ;  /* 0x0187009d6c007988 */ /* 0x0087e80008000405 */
[----:B0-----:R-:W4:Y:S04]  /*19e10*/  LDL.LU R159, [R1+0xe70] ;  /* 0x000e7000019f7983 */ /* 0x001f280000300800 */
[----:B-1----:R-:W4:Y:S04]  /*19e20*/  LDL.LU R158, [R1+0xe6c] ;  /* 0x000e6c00019e7983 */ /* 0x002f280000300800 */
[----:B---3--:R-:W3:Y:S04]  /*19e30*/  LDL.LU R157, [R1+0xe68] ;  /* 0x000e6800019d7983 */ /* 0x008ee80000300800 */
[----:B------:R-:W3:Y:S04]  /*19e40*/  LDL R125, [R1+0x67c] ;  /* 0x00067c00017d7983 */ /* 0x000ee80000100800 */
[----:B------:R-:W4:Y:S01]  /*19e50*/  LDL R124, [R1+0x680] ;  /* 0x00068000017c7983 */ /* 0x000f220000100800 */
[----:B------:R-:W-:-:S02]  /*19e60*/  @!P1 IMAD.MOV.U32 R164, RZ, RZ, R122 ;  /* 0x000000ffffa49224 */ /* 0x000fc400078e007a */
[----:B------:R-:W-:Y:S01]  /*19e70*/  @!P1 IMAD.MOV.U32 R165, RZ, RZ, R123 ;  /* 0x000000ffffa59224 */ /* 0x000fe200078e007b */
[----:B------:R0:W-:Y:S04]  /*19e80*/  STS.U16 [R108+UR5+0x1c700], R156 ;  /* 0x01c7009c6c007988 */ /* 0x0001e80008000405 */
[----:B0-----:R-:W4:Y:S04]  /*19e90*/  LDL.LU R156, [R1+0xe64] ;  /* 0x000e6400019c7983 */ /* 0x001f280000300800 */
[----:B------:R-:W4:Y:S04]  /*19ea0*/  LDL R123, [R1+0x69c] ;  /* 0x00069c00017b7983 */ /* 0x000f280000100800 */
[----:B------:R-:W4:Y:S04]  /*19eb0*/  LDL R122, [R1+0x6a0] ;  /* 0x0006a000017a7983 */ /* 0x000f280000100800 */
[----:B------:R-:W4:Y:S04]  /*19ec0*/  LDL R129, [R1+0x644] ;  /* 0x0006440001817983 */ /* 0x000f280000100800 */
[----:B------:R-:W4:Y:S01]  /*19ed0*/  LDL R128, [R1+0x648] ;  /* 0x0006480001807983 */ /* 0x000f220000100800 */
[----:B------:R-:W-:-:S03]  /*19ee0*/  PRMT R141, RZ, 0x7610, R141 ;  /* 0x00007610ff8d7816 */ /* 0x000fc6000000008d */
[----:B------:R-:W4:Y:S04]  /*19ef0*/  LDL R127, [R1+0x664] ;  /* 0x00066400017f7983 */ /* 0x000f280000100800 */
[----:B------:R-:W4:Y:S04]  /*19f00*/  LDL R126, [R1+0x668] ;  /* 0x00066800017e7983 */ /* 0x000f280000100800 */
[----:B------:R2:W4:Y:S02]  /*19f10*/  @!P1 LDG.E.U16 R141, desc[UR16][R164.64] ;  /* 0x00000010a48d9981 */ /* 0x000524000c1e1500 */
[----:B--2---:R-:W-:-:S02]  /*19f20*/  @!P1 IMAD.MOV.U32 R165, RZ, RZ, R121 ;  /* 0x000000ffffa59224 */ /* 0x004fc400078e0079 */
[----:B------:R-:W2:Y:S01]  /*19f30*/  LDL R121, [R1+0x684] ;  /* 0x0006840001797983 */ /* 0x000ea20000100800 */
[----:B------:R-:W-:-:S03]  /*19f40*/  @!P1 IMAD.MOV.U32 R164, RZ, RZ, R120 ;  /* 0x000000ffffa49224 */ /* 0x000fc600078e0078 */
[----:B------:R-:W2:Y:S01]  /*19f50*/  LDL R120, [R1+0x688] ;  /* 0x0006880001787983 */ /* 0x000ea20000100800 */
[----:B------:R-:W-:Y:S02]  /*19f60*/  PRMT R154, RZ, 0x7610, R154 ;  /* 0x00007610ff9a7816 */ /* 0x000fe4000000009a */
[----:B------:R-:W-:-:S04]  /*19f70*/  PRMT R155, RZ, 0x7610, R155 ;  /* 0x00007610ff9b7816 */ /* 0x000fc8000000009b */
[----:B------:R3:W2:Y:S01]  /*19f80*/  @!P1 LDG.E.U16 R154, desc[UR16][R164.64] ;  /* 0x00000010a49a9981 */ /* 0x0006a2000c1e1500 */
[----:B------:R-:W-:Y:S02]  /*19f90*/  PRMT R152, RZ, 0x7610, R152 ;  /* 0x00007610ff987816 */ /* 0x000fe40000000098 */
[----:B------:R-:W-:Y:S02]  /*19fa0*/  PRMT R153, RZ, 0x7610, R153 ;  /* 0x00007610ff997816 */ /* 0x000fe40000000099 */
[----:B------:R-:W-:Y:S01]  /*19fb0*/  PRMT R150, RZ, 0x7610, R150 ;  /* 0x00007610ff967816 */ /* 0x000fe20000000096 */
[----:B---3--:R-:W-:Y:S02]  /*19fc0*/  @!P1 IMAD.MOV.U32 R165, RZ, RZ, R125 ;  /* 0x000000ffffa59224 */ /* 0x008fe400078e007d */
[----:B------:R-:W3:Y:S01]  /*19fd0*/  LDL R125, [R1+0x6a4] ;  /* 0x0006a400017d7983 */ /* 0x000ee20000100800 */
[----:B----4-:R-:W-:-:S03]  /*19fe0*/  @!P1 IMAD.MOV.U32 R164, RZ, RZ, R124 ;  /* 0x000000ffffa49224 */ /* 0x010fc600078e007c */
[----:B------:R-:W4:Y:S04]  /*19ff0*/  LDL R124, [R1+0x6a8] ;  /* 0x0006a800017c7983 */ /* 0x000f280000100800 */
[----:B------:R0:W4:Y:S02]  /*1a000*/  @!P1 LDG.E.U16 R155, desc[UR16][R164.64] ;  /* 0x00000010a49b9981 */ /* 0x000124000c1e1500 */
[----:B0-----:R-:W-:Y:S02]  /*1a010*/  @!P1 IMAD.MOV.U32 R165, RZ, RZ, R123 ;  /* 0x000000ffffa59224 */ /* 0x001fe400078e007b */
[----:B------:R-:W4:Y:S01]  /*1a020*/  LDL R123, [R1+0x64c] ;  /* 0x00064c00017b7983 */ /* 0x000f220000100800 */
[----:B------:R-:W-:-:S03]  /*1a030*/  @!P1 IMAD.MOV.U32 R164, RZ, RZ, R122 ;  /* 0x000000ffffa49224 */ /* 0x000fc600078e007a */
[----:B------:R-:W4:Y:S04]  /*1a040*/  LDL R122, [R1+0x650] ;  /* 0x00065000017a7983 */ /* 0x000f280000100800 */
[----:B------:R0:W4:Y:S02]  /*1a050*/  @!P1 LDG.E.U16 R152, desc[UR16][R164.64] ;  /* 0x00000010a4989981 */ /* 0x000124000c1e1500 */
[----:B0-----:R-:W-:Y:S02]  /*1a060*/  @!P1 IMAD.MOV.U32 R164, RZ, RZ, R128 ;  /* 0x000000ffffa49224 */ /* 0x001fe400078e0080 */
[----:B------:R-:W-:-:S05]  /*1a070*/  @!P1 IMAD.MOV.U32 R165, RZ, RZ, R129 ;  /* 0x000000ffffa59224 */ /* 0x000fca00078e0081 */
[----:B------:R0:W4:Y:S02]  /*1a080*/  @!P1 LDG.E.U16 R153, desc[UR16][R164.64] ;  /* 0x00000010a4999981 */ /* 0x000124000c1e1500 */
[----:B0-----:R-:W-:Y:S02]  /*1a090*/  @!P1 IMAD.MOV.U32 R164, RZ, RZ, R126 ;  /* 0x000000ffffa49224 */ /* 0x001fe400078e007e */
[----:B------:R-:W-:-:S05]  /*1a0a0*/  @!P1 IMAD.MOV.U32 R165, RZ, RZ, R127 ;  /* 0x000000ffffa59224 */ /* 0x000fca00078e007f */
[----:B------:R2:W4:Y:S02]  /*1a0b0*/  @!P1 LDG.E.U16 R150, desc[UR16][R164.64] ;  /* 0x00000010a4969981 */ /* 0x000524000c1e1500 */
[----:B--2---:R-:W-:Y:S02]  /*1a0c0*/  @!P1 IMAD.MOV.U32 R165, RZ, RZ, R121 ;  /* 0x000000ffffa59224 */ /* 0x004fe400078e0079 */
[----:B------:R-:W2:Y:S01]  /*1a0d0*/  LDL R121, [R1+0x66c] ;  /* 0x00066c0001797983 */ /* 0x000ea20000100800 */
[----:B------:R-:W-:-:S03]  /*1a0e0*/  @!P1 IMAD.MOV.U32 R164, RZ, RZ, R120 ;  /* 0x000000ffffa49224 */ /* 0x000fc600078e0078 */
[----:B------:R-:W2:Y:S01]  /*1a0f0*/  LDL R120, [R1+0x670] ;  /* 0x0006700001787983 */ /* 0x000ea20000100800 */
[----:B------:R-:W-:Y:S02]  /*1a100*/  PRMT R151, RZ, 0x7610, R151 ;  /* 0x00007610ff977816 */ /* 0x000fe40000000097 */
[----:B------:R-:W-:Y:S01]  /*1a110*/  PRMT R149, RZ, 0x7610, R149 ;  /* 0x00007610ff957816 */ /* 0x000fe20000000095 */
[----:B------:R-:W2:Y:S04]  /*1a120*/  LDL.LU R131, [R1+0x9d8] ;  /* 0x0009d80001837983 */ /* 0x000ea80000300800 */
[----:B------:R3:W2:Y:S01]  /*1a130*/  @!P1 LDG.E.U16 R151, desc[UR16][R164.64] ;  /* 0x00000010a4979981 */ /* 0x0006a2000c1e1500 */
[----:B------:R-:W-:Y:S02]  /*1a140*/  PRMT R162, RZ, 0x7610, R162 ;  /* 0x00007610ffa27816 */ /* 0x000fe400000000a2 */
[----:B------:R-:W-:Y:S01]  /*1a150*/  PRMT R163, RZ, 0x7610, R163 ;  /* 0x00007610ffa37816 */ /* 0x000fe200000000a3 */
[----:B------:R-:W2:Y:S04]  /*1a160*/  LDL.LU R130, [R1+0x9d4] ;  /* 0x0009d40001827983 */ /* 0x000ea80000300800 */
[----:B------:R-:W2:Y:S04]  /*1a170*/  LDL.LU R129, [R1+0x9d0] ;  /* 0x0009d00001817983 */ /* 0x000ea80000300800 */
[----:B------:R-:W2:Y:S04]  /*1a180*/  LDL.LU R128, [R1+0x9cc] ;  /* 0x0009cc0001807983 */ /* 0x000ea80000300800 */
[----:B------:R-:W2:Y:S04]  /*1a190*/  LDL.LU R127, [R1+0x9b8] ;  /* 0x0009b800017f7983 */ /* 0x000ea80000300800 */
[----:B------:R-:W2:Y:S01]  /*1a1a0*/  LDL.LU R126, [R1+0x9b4] ;  /* 0x0009b400017e7983 */ /* 0x000ea20000300800 */
[----:B---3--:R-:W-:-:S03]  /*1a1b0*/  @!P1 IMAD.MOV.U32 R165, RZ, RZ, R125 ;  /* 0x000000ffffa59224 */ /* 0x008fc600078e007d */
[----:B------:R-:W3:Y:S01]  /*1a1c0*/  LDL.LU R125, [R1+0x9b0] ;  /* 0x0009b000017d7983 */ /* 0x000ee20000300800 */
[----:B----4-:R-:W-:-:S03]  /*1a1d0*/  @!P1 IMAD.MOV.U32 R164, RZ, RZ, R124 ;  /* 0x000000ffffa49224 */ /* 0x010fc600078e007c */
[----:B------:R-:W4:Y:S04]  /*1a1e0*/  LDL.LU R124, [R1+0x9ac] ;  /* 0x0009ac00017c7983 */ /* 0x000f280000300800 */
[----:B------:R0:W3:Y:S02]  /*1a1f0*/  @!P1 LDG.E.U16 R149, desc[UR16][R164.64] ;  /* 0x00000010a4959981 */ /* 0x0000e4000c1e1500 */
[----:B0-----:R-:W-:Y:S01]  /*1a200*/  @!P1 IMAD.MOV.U32 R165, RZ, RZ, R123 ;  /* 0x000000ffffa59224 */ /* 0x001fe200078e007b */
[----:B------:R-:W-:Y:S01]  /*1a210*/  PRMT R160, RZ, 0x7610, R160 ;  /* 0x00007610ffa07816 */ /* 0x000fe200000000a0 */
[----:B------:R-:W3:Y:S01]  /*1a220*/  LDL R123, [R1+0x694] ;  /* 0x00069400017b7983 */ /* 0x000ee20000100800 */
[----:B------:R-:W-:Y:S01]  /*1a230*/  @!P1 IMAD.MOV.U32 R164, RZ, RZ, R122 ;  /* 0x000000ffffa49224 */ /* 0x000fe200078e007a */
[----:B------:R-:W-:-:S02]  /*1a240*/  PRMT R161, RZ, 0x7610, R161 ;  /* 0x00007610ffa17816 */ /* 0x000fc400000000a1 */
[----:B------:R-:W3:Y:S04]  /*1a250*/  LDL R122, [R1+0x698] ;  /* 0x00069800017a7983 */ /* 0x000ee80000100800 */
[----:B------:R2:W3:Y:S02]  /*1a260*/  @!P1 LDG.E.U16 R162, desc[UR16][R164.64] ;  /* 0x00000010a4a29981 */ /* 0x0004e4000c1e1500 */
[----:B--2---:R-:W-:Y:S01]  /*1a270*/  @!P1 IMAD.MOV.U32 R165, RZ, RZ, R121 ;  /* 0x000000ffffa59224 */ /* 0x004fe200078e0079 */
[----:B------:R-:W-:Y:S01]  /*1a280*/  PRMT R158, RZ, 0x7610, R158 ;  /* 0x00007610ff9e7816 */ /* 0x000fe2000000009e */
[----:B------:R-:W2:Y:S01]  /*1a290*/  LDL R121, [R1+0x6b4] ;  /* 0x0006b40001797983 */ /* 0x000ea20000100800 */
[----:B------:R-:W-:-:S03]  /*1a2a0*/  @!P1 IMAD.MOV.U32 R164, RZ, RZ, R120 ;  /* 0x000000ffffa49224 */ /* 0x000fc600078e0078 */
[----:B------:R-:W2:Y:S04]  /*1a2b0*/  LDL R120, [R1+0x6b8] ;  /* 0x0006b80001787983 */ /* 0x000ea80000100800 */
[----:B------:R0:W2:Y:S04]  /*1a2c0*/  @!P1 LDG.E.U16 R163, desc[UR16][R164.64] ;  /* 0x00000010a4a39981 */ /* 0x0000a8000c1e1500 */
[----:B------:R-:W0:Y:S04]  /*1a2d0*/  LDL R164, [R1+0x68c] ;  /* 0x00068c0001a47983 */ /* 0x000e280000100800 */
[----:B------:R-:W0:Y:S02]  /*1a2e0*/  LDL R165, [R1+0x690] ;  /* 0x0006900001a57983 */ /* 0x000e240000100800 */
[----:B0-----:R-:W-:-:S04]  /*1a2f0*/  @!P1 LOP3.LUT R165, R165, R164, RZ, 0x3c, !PT ;  /* 0x000000a4a5a59212 */ /* 0x001fc800078e3cff */
[----:B------:R-:W-:-:S04]  /*1a300*/  @!P1 LOP3.LUT R164, R165, R164, RZ, 0x3c, !PT ;  /* 0x000000a4a5a49212 */ /* 0x000fc800078e3cff */
[----:B------:R-:W-:-:S05]  /*1a310*/  @!P1 LOP3.LUT R165, R165, R164, RZ, 0x3c, !PT ;  /* 0x000000a4a5a59212 */ /* 0x000fca00078e3cff */
        /* <DEDUP_REMOVED lines=14> */
[----:B------:R-:W0:Y:S01]  /*1a400*/  LDL R165, [R1+0x678] ;  /* 0x0006780001a57983 */ /* 0x000e220000100800 */
[----:B------:R-:W-:Y:S02]  /*1a410*/  PRMT R159, RZ, 0x7610, R159 ;  /* 0x00007610ff9f7816 */ /* 0x000fe4000000009f */
[----:B------:R-:W-:Y:S01]  /*1a420*/  PRMT R156, RZ, 0x7610, R156 ;  /* 0x00007610ff9c7816 */ /* 0x000fe2000000009c */
[----:B------:R-:W-:Y:S01]  /*1a430*/  STS.U16 [R108+UR5+0x10b00], R131 ;  /* 0x010b00836c007988 */ /* 0x000fe20008000405 */
[----:B------:R-:W-:-:S03]  /*1a440*/  PRMT R157, RZ, 0x7610, R157 ;  /* 0x00007610ff9d7816 */ /* 0x000fc6000000009d */
[----:B------:R-:W-:Y:S04]  /*1a450*/  STS.U16 [R108+UR5+0x14b00], R130 ;  /* 0x014b00826c007988 */ /* 0x000fe80008000405 */
[----:B------:R-:W-:Y:S04]  /*1a460*/  STS.U16 [R108+UR5+0x18b00], R129 ;  /* 0x018b00816c007988 */ /* 0x000fe80008000405 */
[----:B------:R-:W-:Y:S04]  /*1a470*/  STS.U16 [R108+UR5+0x1cb00], R128 ;  /* 0x01cb00806c007988 */ /* 0x000fe80008000405 */
[----:B------:R-:W-:Y:S04]  /*1a480*/  STS.U16 [R108+UR5+0x10f00], R127 ;  /* 0x010f007f6c007988 */ /* 0x000fe80008000405 */
[----:B------:R-:W-:Y:S04]  /*1a490*/  STS.U16 [R108+UR5+0x14f00], R126 ;  /* 0x014f007e6c007988 */ /* 0x000fe80008000405 */
[----:B---3--:R-:W-:Y:S04]  /*1a4a0*/  STS.U16 [R108+UR5+0x18f00], R125 ;  /* 0x018f007d6c007988 */ /* 0x008fe80008000405 */
[----:B----4-:R-:W-:Y:S04]  /*1a4b0*/  STS.U16 [R108+UR5+0x1cf00], R124 ;  /* 0x01cf007c6c007988 */ /* 0x010fe80008000405 */
[----:B------:R-:W-:Y:S04]  /*1a4c0*/  STS.U16 [R108+UR5+0x11300], R117 ;  /* 0x011300756c007988 */ /* 0x000fe80008000405 */
[----:B------:R1:W-:Y:S01]  /*1a4d0*/  STS.U16 [R108+UR5+0x15300], R116 ;  /* 0x015300746c007988 */ /* 0x0003e20008000405 */
[----:B0-----:R-:W-:-:S04]  /*1a4e0*/  @!P1 LOP3.LUT R165, R165, R164, RZ, 0x3c, !PT ;  /* 0x000000a4a5a59212 */ /* 0x001fc800078e3cff */
[----:B------:R-:W-:-:S04]  /*1a4f0*/  @!P1 LOP3.LUT R164, R165, R164, RZ, 0x3c, !PT ;  /* 0x000000a4a5a49212 */ /* 0x000fc800078e3cff */
[----:B------:R-:W-:-:S05]  /*1a500*/  @!P1 LOP3.LUT R165, R165, R164, RZ, 0x3c, !PT ;  /* 0x000000a4a5a59212 */ /* 0x000fca00078e3cff */
[----:B------:R0:W3:Y:S02]  /*1a510*/  @!P1 LDG.E.U16 R159, desc[UR16][R164.64] ;  /* 0x00000010a49f9981 */ /* 0x0000e4000c1e1500 */
[----:B0-----:R-:W-:Y:S02]  /*1a520*/  @!P1 IMAD.MOV.U32 R164, RZ, RZ, R122 ;  /* 0x000000ffffa49224 */ /* 0x001fe400078e007a */
[----:B------:R-:W-:Y:S01]  /*1a530*/  @!P1 IMAD.MOV.U32 R165, RZ, RZ, R123 ;  /* 0x000000ffffa59224 */ /* 0x000fe200078e007b */
[----:B------:R-:W4:Y:S04]  /*1a540*/  LDL.LU R122, [R1+0x9f8] ;  /* 0x0009f800017a7983 */ /* 0x000f280000300800 */
[----:B------:R2:W3:Y:S04]  /*1a550*/  @!P1 LDG.E.U16 R156, desc[UR16][R164.64] ;  /* 0x00000010a49c9981 */ /* 0x0004e8000c1e1500 */
[----:B------:R-:W3:Y:S01]  /*1a560*/  LDL.LU R123, [R1+0x9f4] ;  /* 0x0009f400017b7983 */ /* 0x000ee20000300800 */
[----:B--2---:R-:W-:-:S02]  /*1a570*/  @!P1 IMAD.MOV.U32 R164, RZ, RZ, R120 ;  /* 0x000000ffffa49224 */ /* 0x004fc400078e0078 */
[----:B------:R-:W-:Y:S01]  /*1a580*/  @!P1 IMAD.MOV.U32 R165, RZ, RZ, R121 ;  /* 0x000000ffffa59224 */ /* 0x000fe200078e0079 */
[----:B------:R-:W2:Y:S04]  /*1a590*/  LDL.LU R120, [R1+0x9f0] ;  /* 0x0009f00001787983 */ /* 0x000ea80000300800 */
[----:B------:R0:W2:Y:S04]  /*1a5a0*/  @!P1 LDG.E.U16 R157, desc[UR16][R164.64] ;  /* 0x00000010a49d9981 */ /* 0x0000a8000c1e1500 */
[----:B------:R-:W2:Y:S01]  /*1a5b0*/  LDL.LU R121, [R1+0x9ec] ;  /* 0x0009ec0001797983 */ /* 0x000ea20000300800 */
[----:B0-----:R-:W-:Y:S01]  /*1a5c0*/  IMAD.SHL.U32 R164, R118, 0x2, RZ ;  /* 0x0000000276a47824 */ /* 0x001fe200078e00ff */
[----:B------:R-:W-:-:S02]  /*1a5d0*/  SHF.R.S32.HI R165, RZ, 0x6, R119 ;  /* 0x00000006ffa57819 */ /* 0x000fc40000011477 */
[----:B------:R-:W2:Y:S04]  /*1a5e0*/  LDL.LU R118, [R1+0x9e8] ;  /* 0x0009e80001767983 */ /* 0x000ea80000300800 */
[----:B------:R-:W2:Y:S04]  /*1a5f0*/  LDL.LU R119, [R1+0x9e4] ;  /* 0x0009e40001777983 */ /* 0x000ea80000300800 */
        /* <DEDUP_REMOVED lines=10> */
[----:B------:R0:W-:Y:S01]  /*1a6a0*/  STS.U16 [R108+UR5+0x19300], R103 ;  /* 0x019300676c007988 */ /* 0x0001e20008000405 */
[----:B------:R-:W-:-:S03]  /*1a6b0*/  SGXT R165, R165, 0x1 ;  /* 0x00000001a5a5781a */ /* 0x000fc60000000200 */
[----:B------:R1:W-:Y:S04]  /*1a6c0*/  STS.U16 [R108+UR5+0x1d300], R100 ;  /* 0x01d300646c007988 */ /* 0x0003e80008000405 */
[----:B------:R1:W-:Y:S04]  /*1a6d0*/  STS.U16 [R108+UR5+0x11700], R101 ;  /* 0x011700656c007988 */ /* 0x0003e80008000405 */
[----:B0-----:R0:W5:Y:S04]  /*1a6e0*/  LDL.LU R103, [R1+0xe60] ;  /* 0x000e600001677983 */ /* 0x0011680000300800 */
[----:B-1----:R0:W5:Y:S04]  /*1a6f0*/  LDL.LU R100, [R1+0xe5c] ;  /* 0x000e5c0001647983 */ /* 0x0021680000300800 */
[----:B------:R1:W-:Y:S04]  /*1a700*/  STS.U16 [R108+UR5+0x15700], R98 ;  /* 0x015700626c007988 */ /* 0x0003e80008000405 */
[----:B------:R0:W5:Y:S04]  /*1a710*/  LDL.LU R101, [R1+0xe58] ;  /* 0x000e580001657983 */ /* 0x0001680000300800 */
[----:B------:R0:W-:Y:S01]  /*1a720*/  STS.U16 [R108+UR5+0x19700], R99 ;  /* 0x019700636c007988 */ /* 0x0001e20008000405 */
[----:B------:R-:W-:-:S03]  /*1a730*/  LOP3.LUT R164, R164, 0x90, R165, 0x78, !PT ;  /* 0x00000090a4a47812 */ /* 0x000fc600078e78a5 */
[----:B-1----:R1:W5:Y:S04]  /*1a740*/  LDL.LU R98, [R1+0xe54] ;  /* 0x000e540001627983 */ /* 0x0023680000300800 */
[----:B------:R1:W-:Y:S01]  /*1a750*/  STS.U16 [R108+UR5+0x1d700], R106 ;  /* 0x01d7006a6c007988 */ /* 0x0003e20008000405 */
[----:B------:R-:W-:-:S03]  /*1a760*/  LOP3.LUT R165, R0, 0x70, RZ, 0x3c, !PT ;  /* 0x0000007000a57812 */ /* 0x000fc600078e3cff */
[----:B0-----:R0:W5:Y:S04]  /*1a770*/  LDL.LU R99, [R1+0xe50] ;  /* 0x000e500001637983 */ /* 0x0011680000300800 */
[----:B------:R0:W-:Y:S04]  /*1a780*/  STS.U16 [R108+UR5+0x11b00], R107 ;  /* 0x011b006b6c007988 */ /* 0x0001e80008000405 */
[----:B-1----:R1:W5:Y:S04]  /*1a790*/  LDL.LU R106, [R1+0xe4c] ;  /* 0x000e4c00016a7983 */ /* 0x0023680000300800 */
[----:B------:R1:W-:Y:S04]  /*1a7a0*/  STS.U16 [R108+UR5+0x15b00], R114 ;  /* 0x015b00726c007988 */ /* 0x0003e80008000405 */
        /* <DEDUP_REMOVED lines=13> */
[----:B-1----:R0:W5:Y:S04]  /*1a880*/  LDL.LU R108, [R1+0xe2c] ;  /* 0x000e2c00016c7983 */ /* 0x0021680000300800 */
[----:B------:R0:W5:Y:S04]  /*1a890*/  LDL.LU R109, [R1+0xe28] ;  /* 0x000e2800016d7983 */ /* 0x0001680000300800 */
[----:B----4-:R1:W-:Y:S04]  /*1a8a0*/  STS.U16 [R165+UR5+0x10380], R122 ;  /* 0x0103807aa5007988 */ /* 0x0103e80008000405 */
[----:B---3--:R3:W-:Y:S04]  /*1a8b0*/  STS.U16 [R165+UR5+0x14380], R123 ;  /* 0x0143807ba5007988 */ /* 0x0087e80008000405 */
[----:B-1----:R0:W5:Y:S04]  /*1a8c0*/  LDL.LU R122, [R1+0xe24] ;  /* 0x000e2400017a7983 */ /* 0x0021680000300800 */
[----:B--2---:R1:W-:Y:S04]  /*1a8d0*/  STS.U16 [R165+UR5+0x18380], R120 ;  /* 0x01838078a5007988 */ /* 0x0043e80008000405 */
[----:B---3--:R0:W5:Y:S04]  /*1a8e0*/  LDL.LU R123, [R1+0xe20] ;  /* 0x000e2000017b7983 */ /* 0x0081680000300800 */
[----:B------:R2:W-:Y:S04]  /*1a8f0*/  STS.U16 [R165+UR5+0x1c380], R121 ;  /* 0x01c38079a5007988 */ /* 0x0005e80008000405 */
[----:B-1----:R0:W5:Y:S04]  /*1a900*/  LDL.LU R120, [R1+0xe1c] ;  /* 0x000e1c0001787983 */ /* 0x0021680000300800 */
[----:B------:R1:W-:Y:S04]  /*1a910*/  STS.U16 [R165+UR5+0x10780], R118 ;  /* 0x01078076a5007988 */ /* 0x0003e80008000405 */
[----:B------:R3:W-:Y:S04]  /*1a920*/  STS.U16 [R165+UR5+0x14780], R119 ;  /* 0x01478077a5007988 */ /* 0x0007e80008000405 */
[----:B--2---:R0:W5:Y:S04]  /*1a930*/  LDL.LU R121, [R1+0xe18] ;  /* 0x000e180001797983 */ /* 0x0041680000300800 */
[----:B------:R2:W-:Y:S04]  /*1a940*/  STS.U16 [R165+UR5+0x18780], R116 ;  /* 0x01878074a5007988 */ /* 0x0005e80008000405 */
[----:B-1----:R0:W5:Y:S04]  /*1a950*/  LDL.LU R118, [R1+0xe14] ;  /* 0x000e140001767983 */ /* 0x0021680000300800 */
[----:B------:R1:W-:Y:S04]  /*1a960*/  STS.U16 [R165+UR5+0x1c780], R117 ;  /* 0x01c78075a5007988 */ /* 0x0003e80008000405 */
[----:B---3--:R0:W5:Y:S04]  /*1a970*/  LDL.LU R119, [R1+0xe10] ;  /* 0x000e100001777983 */ /* 0x0081680000300800 */
        /* <DEDUP_REMOVED lines=48> */
[----:B--2---:R0:W5:Y:S01]  /*1ac80*/  LDL.LU R140, [R1+0xdac] ;  /* 0x000dac00018c7983 */ /* 0x0041620000300800 */
[----:B-1----:R-:W-:-:S03]  /*1ac90*/  LOP3.LUT R148, R164, 0x20, RZ, 0x3c, !PT ;  /* 0x00000020a4947812 */ /* 0x002fc600078e3cff */
[----:B------:R1:W-:Y:S01]  /*1aca0*/  STS.U16 [R164+UR5+0x21000], R141 ;  /* 0x0210008da4007988 */ /* 0x0003e20008000405 */
[----:B------:R-:W-:-:S03]  /*1acb0*/  LOP3.LUT R165, R164, 0x40, RZ, 0x3c, !PT ;  /* 0x00000040a4a57812 */ /* 0x000fc600078e3cff */
[----:B------:R2:W-:Y:S04]  /*1acc0*/  STS.U16 [R164+UR5+0x21400], R154 ;  /* 0x0214009aa4007988 */ /* 0x0005e80008000405 */
[----:B------:R3:W-:Y:S04]  /*1acd0*/  STS.U16 [R164+UR5+0x21800], R155 ;  /* 0x0218009ba4007988 */ /* 0x0007e80008000405 */
[----:B-1----:R0:W5:Y:S04]  /*1ace0*/  LDL.LU R141, [R1+0xda8] ;  /* 0x000da800018d7983 */ /* 0x0021680000300800 */
[----:B--2---:R0:W5:Y:S04]  /*1acf0*/  LDL.LU R154, [R1+0xda4] ;  /* 0x000da400019a7983 */ /* 0x0041680000300800 */
[----:B---3--:R0:W5:Y:S04]  /*1ad00*/  LDL.LU R155, [R1+0xda0] ;  /* 0x000da000019b7983 */ /* 0x0081680000300800 */
[----:B------:R1:W-:Y:S04]  /*1ad10*/  STS.U16 [R164+UR5+0x21c00], R152 ;  /* 0x021c0098a4007988 */ /* 0x0003e80008000405 */
[----:B------:R2:W-:Y:S04]  /*1ad20*/  STS.U16 [R148+UR5+0x21100], R153 ;  /* 0x0211009994007988 */ /* 0x0005e80008000405 */
[----:B------:R3:W-:Y:S04]  /*1ad30*/  STS.U16 [R148+UR5+0x21500], R150 ;  /* 0x0215009694007988 */ /* 0x0007e80008000405 */
[----:B-1----:R0:W5:Y:S01]  /*1ad40*/  LDL.LU R152, [R1+0xd9c] ;  /* 0x000d9c0001987983 */ /* 0x0021620000300800 */
[----:B------:R-:W-:-:S03]  /*1ad50*/  LOP3.LUT R164, R164, 0x60, RZ, 0x3c, !PT ;  /* 0x00000060a4a47812 */ /* 0x000fc600078e3cff */
[----:B--2---:R0:W5:Y:S04]  /*1ad60*/  LDL.LU R153, [R1+0xd98] ;  /* 0x000d980001997983 */ /* 0x0041680000300800 */
[----:B---3--:R0:W5:Y:S04]  /*1ad70*/  LDL.LU R150, [R1+0xd94] ;  /* 0x000d940001967983 */ /* 0x0081680000300800 */
[----:B------:R1:W-:Y:S04]  /*1ad80*/  STS.U16 [R148+UR5+0x21900], R151 ;  /* 0x0219009794007988 */ /* 0x0003e80008000405 */
[----:B------:R2:W-:Y:S04]  /*1ad90*/  STS.U16 [R148+UR5+0x21d00], R149 ;  /* 0x021d009594007988 */ /* 0x0005e80008000405 */
[----:B------:R3:W-:Y:S04]  /*1ada0*/  STS.U16 [R165+UR5+0x21200], R162 ;  /* 0x021200a2a5007988 */ /* 0x0007e80008000405 */
[----:B-1----:R0:W5:Y:S04]  /*1adb0*/  LDL.LU R151, [R1+0xd90] ;  /* 0x000d900001977983 */ /* 0x0021680000300800 */
[----:B--2---:R0:W5:Y:S04]  /*1adc0*/  LDL.LU R148, [R1+0xd8c] ;  /* 0x000d8c0001947983 */ /* 0x0041680000300800 */
[----:B------:R0:W5:Y:S04]  /*1add0*/  LDL.LU R149, [R1+0xd88] ;  /* 0x000d880001957983 */ /* 0x0001680000300800 */
[----:B---3--:R0:W5:Y:S04]  /*1ade0*/  LDL.LU R162, [R1+0xd84] ;  /* 0x000d840001a27983 */ /* 0x0081680000300800 */
[----:B------:R1:W-:Y:S04]  /*1adf0*/  STS.U16 [R165+UR5+0x21600], R163 ;  /* 0x021600a3a5007988 */ /* 0x0003e80008000405 */
        /* <DEDUP_REMOVED lines=8> */
[----:B-1----:R0:W5:Y:S04]  /*1ae80*/  LDL.LU R158, [R1+0xd74] ;  /* 0x000d7400019e7983 */ /* 0x0021680000300800 */
[----:B--2---:R0:W5:Y:S04]  /*1ae90*/  LDL.LU R159, [R1+0xd70] ;  /* 0x000d7000019f7983 */ /* 0x0041680000300800 */
[----:B---3--:R0:W5:Y:S04]  /*1aea0*/  LDL.LU R156, [R1+0xd6c] ;  /* 0x000d6c00019c7983 */ /* 0x0081680000300800 */
[----:B------:R1:W-:Y:S01]  /*1aeb0*/  STS.U16 [R164+UR5+0x21f00], R157 ;  /* 0x021f009da4007988 */ /* 0x0003e20008000405 */
[----:B------:R2:W-:Y:S06]  /*1aec0*/  MEMBAR.ALL.CTA ;  /* 0x0000000000007992 */ /* 0x0005ec0000008000 */
[----:B--2---:R-:W2:Y:S04]  /*1aed0*/  FENCE.VIEW.ASYNC.S ;  /* 0x00000000000073c6 */ /* 0x004ea80000000000 */
[----:B-1----:R0:W5:Y:S01]  /*1aee0*/  LDL.LU R157, [R1+0xd68] ;  /* 0x000d6800019d7983 */ /* 0x0021620000300800 */
[----:B------:R-:W-:-:S04]  /*1aef0*/  ULEA UR8, UR15, UR5, 0x3 ;  /* 0x000000050f087291 */ /* 0x000fc8000f8e18ff */
[----:B------:R-:W-:Y:S01]  /*1af00*/  UIADD3 UR8, UPT, UPT, UR8, 0x22000, URZ ;  /* 0x0002200008087890 */ /* 0x000fe2000fffe0ff */
[----:B--2---:R-:W-:Y:S06]  /*1af10*/  BAR.SYNC.DEFER_BLOCKING 0x0 ;  /* 0x0000000000007b1d */ /* 0x004fec0000010000 */
[----:B------:R-:W-:Y:S05]  /*1af20*/  @P0 BRA `(.L_x_9) ;  /* 0x0000000000d40947 */ /* 0x000fea0003800000 */
[----:B------:R-:W-:Y:S02]  /*1af30*/  UIADD3 UR4, UPT, UPT, UR6, 0x20, URZ ;  /* 0x0000002006047890 */ /* 0x000fe4000fffe0ff */
[----:B------:R-:W-:Y:S02]  /*1af40*/  UIADD3 UR10, UPT, UPT, UR6, 0x20, URZ ;  /* 0x00000020060a7890 */ /* 0x000fe4000fffe0ff */
[----:B------:R-:W-:Y:S01]  /*1af50*/  UIADD3 UR72, UPT, UPT, UR6, 0x20, URZ ;  /* 0x0000002006487890 */ /* 0x000fe2000fffe0ff */
[----:B------:R-:W-:Y:S01]  /*1af60*/  UMOV UR64, 0x0 ;  /* 0x0000000000407882 */ /* 0x000fe20000000000 */
[----:B------:R-:W-:Y:S01]  /*1af70*/  UMOV UR65, 0x8088010 ;  /* 0x0808801000417882 */ /* 0x000fe20000000000 */
[----:B------:R-:W-:Y:S01]  /*1af80*/  UIADD3 UR73, UPT, UPT, UR6, 0x20, URZ ;  /* 0x0000002006497890 */ /* 0x000fe2000fffe0ff */
[----:B------:R-:W-:Y:S01]  /*1af90*/  UMOV UR66, UR14 ;  /* 0x0000000e00427c82 */ /* 0x000fe20008000000 */
[----:B------:R-:W-:Y:S01]  /*1afa0*/  UMOV UR67, 0x40004040 ;  /* 0x4000404000437882 */ /* 0x000fe20000000000 */
[----:B------:R-:W-:Y:S01]  /*1afb0*/  UMOV UR76, 0x0 ;  /* 0x00000000004c7882 */ /* 0x000fe20000000000 */
[----:B------:R-:W-:Y:S01]  /*1afc0*/  UMOV UR77, 0x8088010 ;  /* 0x08088010004d7882 */ /* 0x000fe20000000000 */
[----:B------:R-:W-:Y:S01]  /*1afd0*/  UMOV UR68, 0x0 ;  /* 0x0000000000447882 */ /* 0x000fe20000000000 */
[----:B------:R-:W-:Y:S01]  /*1afe0*/  UMOV UR69, 0x8088010 ;  /* 0x0808801000457882 */ /* 0x000fe20000000000 */
[----:B------:R-:W-:Y:S01]  /*1aff0*/  UTCHMMA gdesc[UR66], gdesc[UR54], tmem[UR6], tmem[UR64], idesc[UR65], UPT ;  /* 0x00ff4036420075ea */ /* 0x000fe2000b800006 */
[----:B------:R-:W-:Y:S01]  /*1b000*/  UMOV UR70, 0x0 ;  /* 0x0000000000467882 */ /* 0x000fe20000000000 */
[----:B------:R-:W-:Y:S01]  /*1b010*/  UMOV UR71, 0x8088010 ;  /* 0x0808801000477882 */ /* 0x000fe20000000000 */
[----:B------:R-:W-:-:S02]  /*1b020*/  UIADD3 UR74, UPT, UPT, UR6, 0x40, URZ ;  /* 0x00000040064a7890 */ /* 0x000fc4000fffe0ff */
[----:B------:R1:W-:Y:S01]  /*1b030*/  UTCHMMA gdesc[UR12], gdesc[UR18], tmem[UR6], tmem[UR76], idesc[UR77], UPT ;  /* 0x00ff4c120c0075ea */ /* 0x0003e2000b800006 */
[----:B------:R-:W-:Y:S01]  /*1b040*/  UMOV UR56, 0x0 ;  /* 0x0000000000387882 */ /* 0x000fe20000000000 */
[----:B------:R-:W-:Y:S01]  /*1b050*/  UMOV UR57, 0x8088010 ;  /* 0x0808801000397882 */ /* 0x000fe20000000000 */
[----:B------:R-:W-:Y:S02]  /*1b060*/  UIADD3 UR75, UPT, UPT, UR6, 0x40, URZ ;  /* 0x00000040064b7890 */ /* 0x000fe4000fffe0ff */
[----:B------:R-:W-:Y:S01]  /*1b070*/  UTCHMMA gdesc[UR20], gdesc[UR22], tmem[UR6], tmem[UR68], idesc[UR69], UPT ;  /* 0x00ff4416140075ea */ /* 0x000fe2000b800006 */
[----:B------:R-:W-:Y:S01]  /*1b080*/  UMOV UR58, 0x0 ;  /* 0x00000000003a7882 */ /* 0x000fe20000000000 */
[----:B------:R-:W-:Y:S01]  /*1b090*/  UMOV UR59, 0x8088010 ;  /* 0x08088010003b7882 */ /* 0x000fe20000000000 */
[----:B------:R-:W-:Y:S01]  /*1b0a0*/  UTCHMMA gdesc[UR24], gdesc[UR26], tmem[UR6], tmem[UR70], idesc[UR71], UPT ;  /* 0x00ff461a180075ea */ /* 0x000fe2000b800006 */
[----:B------:R-:W-:Y:S01]  /*1b0b0*/  UMOV UR60, 0x0 ;  /* 0x00000000003c7882 */ /* 0x000fe20000000000 */
[----:B------:R-:W-:Y:S01]  /*1b0c0*/  UMOV UR61, 0x8088010 ;  /* 0x08088010003d7882 */ /* 0x000fe20000000000 */
[----:B-1----:R-:W-:Y:S01]  /*1b0d0*/  UIADD3 UR76, UPT, UPT, UR6, 0x40, URZ ;  /* 0x00000040064c7890 */ /* 0x002fe2000fffe0ff */
[----:B------:R1:W-:Y:S01]  /*1b0e0*/  UTCHMMA gdesc[UR28], gdesc[UR54], tmem[UR4], tmem[UR56], idesc[UR57], UPT ;  /* 0x00ff38361c0075ea */ /* 0x0003e2000b800004 */
[----:B------:R-:W-:Y:S01]  /*1b0f0*/  UIADD3 UR77, UPT, UPT, UR6, 0x40, URZ ;  /* 0x00000040064d7890 */ /* 0x000fe2000fffe0ff */
[----:B------:R2:W-:Y:S01]  /*1b100*/  UTCHMMA gdesc[UR30], gdesc[UR18], tmem[UR10], tmem[UR58], idesc[UR59], UPT ;  /* 0x00ff3a121e0075ea */ /* 0x0005e2000b80000a */
[----:B------:R-:W-:Y:S01]  /*1b110*/  UMOV UR62, 0x0 ;  /* 0x00000000003e7882 */ /* 0x000fe20000000000 */
[----:B------:R-:W-:Y:S01]  /*1b120*/  UMOV UR63, 0x8088010 ;  /* 0x08088010003f7882 */ /* 0x000fe20000000000 */
[----:B------:R3:W-:Y:S01]  /*1b130*/  UTCHMMA gdesc[UR32], gdesc[UR22], tmem[UR72], tmem[UR60], idesc[UR61], UPT ;  /* 0x00ff3c16200075ea */ /* 0x0007e2000b800048 */
[----:B------:R4:W-:Y:S01]  /*1b140*/  UTCHMMA gdesc[UR34], gdesc[UR26], tmem[UR73], tmem[UR62], idesc[UR63], UPT ;  /* 0x00ff3e1a220075ea */ /* 0x0009e2000b800049 */
[----:B------:R-:W-:Y:S01]  /*1b150*/  UMOV UR66, 0x0 ;  /* 0x0000000000427882 */ /* 0x000fe20000000000 */
[----:B------:R-:W-:Y:S01]  /*1b160*/  UMOV UR67, 0x8088010 ;  /* 0x0808801000437882 */ /* 0x000fe20000000000 */
[----:B------:R0:W-:Y:S01]  /*1b170*/  UTCHMMA gdesc[UR36], gdesc[UR54], tmem[UR74], tmem[UR64], idesc[UR65], UPT ;  /* 0x00ff4036240075ea */ /* 0x0001e2000b80004a */
[----:B-1----:R-:W-:Y:S01]  /*1b180*/  UIADD3 UR4, UPT, UPT, UR6, 0x60, URZ ;  /* 0x0000006006047890 */ /* 0x002fe2000fffe0ff */
[----:B------:R1:W-:Y:S01]  /*1b190*/  UTCHMMA gdesc[UR38], gdesc[UR18], tmem[UR75], tmem[UR66], idesc[UR67], UPT ;  /* 0x00ff4212260075ea */ /* 0x0003e2000b80004b */
[----:B--2---:R-:W-:Y:S01]  /*1b1a0*/  UIADD3 UR10, UPT, UPT, UR6, 0x60, URZ ;  /* 0x00000060060a7890 */ /* 0x004fe2000fffe0ff */
[----:B------:R1:W-:Y:S01]  /*1b1b0*/  UTCHMMA gdesc[UR40], gdesc[UR22], tmem[UR76], tmem[UR68], idesc[UR69], UPT ;  /* 0x00ff4416280075ea */ /* 0x0003e2000b80004c */
[----:B------:R1:W-:Y:S01]  /*1b1c0*/  UTCHMMA gdesc[UR44], gdesc[UR26], tmem[UR77], tmem[UR70], idesc[UR71], UPT ;  /* 0x00ff461a2c0075ea */ /* 0x0003e2000b80004d */
[----:B---3--:R-:W-:-:S02]  /*1b1d0*/  UIADD3 UR72, UPT, UPT, UR6, 0x60, URZ ;  /* 0x0000006006487890 */ /* 0x008fc4000fffe0ff */
[----:B----4-:R-:W-:Y:S01]  /*1b1e0*/  UIADD3 UR73, UPT, UPT, UR6, 0x60, URZ ;  /* 0x0000006006497890 */ /* 0x010fe2000fffe0ff */
[----:B0-----:R-:W-:Y:S01]  /*1b1f0*/  UMOV UR64, UR8 ;  /* 0x0000000800407c82 */ /* 0x001fe20008000000 */
[----:B------:R-:W-:Y:S01]  /*1b200*/  UMOV UR65, URZ ;  /* 0x000000ff00417c82 */ /* 0x000fe20008000000 */
[----:B------:R1:W-:Y:S01]  /*1b210*/  UTCHMMA gdesc[UR46], gdesc[UR54], tmem[UR4], tmem[UR56], idesc[UR57], UPT ;  /* 0x00ff38362e0075ea */ /* 0x0003e2000b800004 */
[----:B------:R1:W-:Y:S01]  /*1b220*/  UTCHMMA gdesc[UR48], gdesc[UR18], tmem[UR10], tmem[UR58], idesc[UR59], UPT ;  /* 0x00ff3a12300075ea */ /* 0x0003e2000b80000a */
[----:B------:R-:W-:Y:S02]  /*1b230*/  UMOV UR64, UR64 ;  /* 0x0000004000407c82 */ /* 0x000fe40008000000 */
[----:B------:R1:W-:Y:S02]  /*1b240*/  UTCHMMA gdesc[UR50], gdesc[UR22], tmem[UR72], tmem[UR60], idesc[UR61], UPT ;  /* 0x00ff3c16320075ea */ /* 0x0003e4000b800048 */
[----:B------:R1:W-:Y:S01]  /*1b250*/  UTCHMMA gdesc[UR52], gdesc[UR26], tmem[UR73], tmem[UR62], idesc[UR63], UPT ;  /* 0x00ff3e1a340075ea */ /* 0x0003e2000b800049 */
[----:B------:R1:W-:Y:S01]  /*1b260*/  UTCBAR [UR64], URZ ;  /* 0x000000ff400073e9 */ /* 0x0003e200080000ff */
[----:B------:R-:W-:Y:S01]  /*1b270*/  NOP ;  /* 0x0000000000007918 */ /* 0x000fe20000000000 */
.L_x_9:
[----:B------:R-:W2:Y:S01]  /*1b280*/  LDL R164, [R1+0x5b8] ;  /* 0x0005b80001a47983 */ /* 0x000ea20000100800 */
[----:B-1----:R-:W-:Y:S02]  /*1b290*/  UIADD3 UR4, UPT, UPT, UR11, 0x3f, URZ ;  /* 0x0000003f0b047890 */ /* 0x002fe4000fffe0ff */
[----:B------:R-:W-:Y:S02]  /*1b2a0*/  UIADD3 UR15, UPT, UPT, UR15, 0x1, URZ ;  /* 0x000000010f0f7890 */ /* 0x000fe4000fffe0ff */
[----:B------:R-:W-:-:S04]  /*1b2b0*/  USHF.R.S32.HI UR10, URZ, 0x1f, UR4 ;  /* 0x0000001fff0a7899 */ /* 0x000fc80008011404 */
[----:B------:R-:W-:-:S04]  /*1b2c0*/  ULEA.HI UR10, UR10, UR4, URZ, 0x6 ;  /* 0x000000040a0a7291 */ /* 0x000fc8000f8f30ff */
[----:B------:R-:W-:-:S04]  /*1b2d0*/  USHF.R.S32.HI UR10, URZ, 0x6, UR10 ;  /* 0x00000006ff0a7899 */ /* 0x000fc8000801140a */
[----:B------:R-:W-:-:S04]  /*1b2e0*/  UISETP.LT.AND UP1, UPT, UR10, 0x1, UPT ;  /* 0x000000010a00788c */ /* 0x000fc8000bf21270 */
[----:B------:R-:W-:Y:S02]  /*1b2f0*/  USEL UR10, UR10, 0x1, !UP1 ;  /* 0x000000010a0a7887 */ /* 0x000fe4000c800000 */
[----:B------:R-:W-:Y:S02]  /*1b300*/  UISETP.GT.AND UP1, UPT, UR15, 0x1, UPT ;  /* 0x000000010f00788c */ /* 0x000fe4000bf24270 */
[----:B------:R-:W-:Y:S02]  /*1b310*/  UIADD3 UR10, UPT, UPT, UR10, -0x1, URZ ;  /* 0xffffffff0a0a7890 */ /* 0x000fe4000fffe0ff */
[----:B------:R-:W-:Y:S02]  /*1b320*/  USEL UR4, URZ, 0x1, !UP1 ;  /* 0x00000001ff047887 */ /* 0x000fe4000c800000 */
[----:B------:R-:W-:Y:S02]  /*1b330*/  USEL UR15, UR15, URZ, !UP1 ;  /* 0x000000ff0f0f7287 */ /* 0x000fe4000c800000 */
[----:B--2---:R-:W-:Y:S01]  /*1b340*/  ISETP.NE.U32.AND P1, PT, R164, UR10, PT ;  /* 0x0000000aa4007c0c */ /* 0x004fe2000bf25070 */
[----:B------:R-:W-:-:S03]  /*1b350*/  ULOP3.LUT UR10, UR9, UR4, URZ, 0x3c, !UPT ;  /* 0x00000004090a7292 */ /* 0x000fc6000f8e3cff */
[----:B------:R-:W-:-:S04]  /*1b360*/  UMOV UR4, UR9 ;  /* 0x0000000900047c82 */ /* 0x000fc80008000000 */
[----:B------:R-:W-:-:S05]  /*1b370*/  UMOV UR9, UR10 ;  /* 0x0000000a00097c82 */ /* 0x000fca0008000000 */
[----:B------:R-:W-:Y:S05]  /*1b380*/  @P1 BRA `(.L_x_10) ;  /* 0xfffffeec00dc1947 */ /* 0x000fea000383ffff */
.L_x_7:
[----:B------:R-:W1:Y:S01]  /*1b390*/  LDCU UR9, c[0x0][0x3a0] ;  /* 0x00007400ff0977ac */ /* 0x000e620008000800 */
[----:B-----5:R-:W2:Y:S01]  /*1b3a0*/  LDC R133, c[0x0][0x3b4] ;  /* 0x0000ed00ff857b82 */ /* 0x020ea20000000800 */
[----:B------:R-:W3:Y:S01]  /*1b3b0*/  LDCU.128 UR12, c[0x0][0x390] ;  /* 0x00007200ff0c77ac */ /* 0x000ee20008000c00 */
[----:B-1----:R-:W-:-:S04]  /*1b3c0*/  UIADD3 UR9, UPT, UPT, UR9, 0x3f, URZ ;  /* 0x0000003f09097890 */ /* 0x002fc8000fffe0ff */
[----:B------:R-:W-:-:S09]  /*1b3d0*/  UISETP.GE.AND UP1, UPT, UR9, 0x40, UPT ;  /* 0x000000400900788c */ /* 0x000fd2000bf26270 */
[----:B---3--:R-:W-:Y:S05]  /*1b3e0*/  BRA.U !UP1, `(.L_x_11) ;  /* 0x0000000109107547 */ /* 0x008fea000b800000 */
[----:B------:R-:W-:-:S06]  /*1b3f0*/  USHF.L.U32 UR4, UR4, 0x1f, URZ ;  /* 0x0000001f04047899 */ /* 0x000fcc00080006ff */
[----:B------:R-:W-:-:S04]  /*1b400*/  IMAD.U32 R0, RZ, RZ, UR4 ;  /* 0x00000004ff007e24 */ /* 0x000fc8000f8e00ff */
[----:B------:R-:W1:Y:S02]  /*1b410*/  SYNCS.PHASECHK.TRANS64.TRYWAIT P0, [UR8], R0 ;  /* 0x00000000ff0075a7 */ /* 0x000e640008001108 */
[----:B-1----:R-:W-:Y:S05]  /*1b420*/  @!P0 BRA `(.L_x_12) ;  /* 0x0000002800a08947 */ /* 0x002fea0003800000 */
.L_x_11:
[----:B------:R-:W3:Y:S01]  /*1b430*/  LDL.LU R151, [R1+0xc88] ;  /* 0x000c880001977983 */ /* 0x000ee20000300800 */
[----:B------:R-:W3:Y:S03]  /*1b440*/  LDCU UR4, c[0x0][0x3b8] ;  /* 0x00007700ff0477ac */ /* 0x000ee60008000800 */
[----:B------:R-:W4:Y:S04]  /*1b450*/  LDL.LU R150, [R1+0xb2c] ;  /* 0x000b2c0001967983 */ /* 0x000f280000300800 */
[----:B------:R-:W5:Y:S04]  /*1b460*/  LDL.LU R149, [R1+0xd4c] ;  /* 0x000d4c0001957983 */ /* 0x000f680000300800 */
[----:B--2---:R-:W2:Y:S04]  /*1b470*/  LDL.LU R148, [R1+0xd48] ;  /* 0x000d480001947983 */ /* 0x004ea80000300800 */
[----:B------:R-:W2:Y:S01]  /*1b480*/  LDL.LU R147, [R1+0xd44] ;  /* 0x000d440001937983 */ /* 0x000ea20000300800 */
[----:B------:R-:W-:Y:S06]  /*1b490*/  BAR.SYNC.DEFER_BLOCKING 0x0 ;  /* 0x0000000000007b1d */ /* 0x000fec0000010000 */
[----:B------:R-:W1:Y:S02]  /*1b4a0*/  @!P2 SYNCS.CCTL.IV [UR5+0x22000] ;  /* 0x02200000ff00a9b1 */ /* 0x000e640008000005 */
[----:B-1----:R-:W-:Y:S06]  /*1b4b0*/  BAR.SYNC.DEFER_BLOCKING 0x0 ;  /* 0x0000000000007b1d */ /* 0x002fec0000010000 */
[----:B------:R-:W1:Y:S01]  /*1b4c0*/  LDTM.x128 R4, tmem[UR7] ;  /* 0x00000007000479ee */ /* 0x000e6200083c0000 */
[----:B------:R-:W0:Y:S01]  /*1b4d0*/  @!P2 SYNCS.CCTL.IV [UR5+0x22008] ;  /* 0x02200800ff00a9b1 */ /* 0x000e220008000005 */
[----:B------:R-:W-:Y:S01]  /*1b4e0*/  NOP ;  /* 0x0000000000007918 */ /* 0x000fe20000000000 */
[----:B-1----:R-:W-:-:S02]  /*1b4f0*/  F2FP.F16.F32.PACK_AB R142, R5, R4 ;  /* 0x00000004058e723e */ /* 0x002fc400000000ff */
[----:B------:R-:W-:Y:S02]  /*1b500*/  F2FP.F16.F32.PACK_AB R100, R37, R100 ;  /* 0x000000642564723e */ /* 0x000fe400000000ff */
[----:B------:R-:W-:Y:S02]  /*1b510*/  F2FP.F16.F32.PACK_AB R144, R68, R36 ;  /* 0x000000244490723e */ /* 0x000fe400000000ff */
[----:B------:R-:W-:Y:S02]  /*1b520*/  PRMT R146, R142, 0x7632, R146 ;  /* 0x000076328e927816 */ /* 0x000fe40000000092 */
[----:B------:R-:W-:Y:S02]  /*1b530*/  F2FP.F16.F32.PACK_AB R101, R101, R69 ;  /* 0x000000456565723e */ /* 0x000fe400000000ff */
[----:B------:R-:W-:Y:S02]  /*1b540*/  F2FP.F16.F32.PACK_AB R70, R70, R38 ;  /* 0x000000264646723e */ /* 0x000fe400000000ff */
[----:B------:R-:W-:-:S02]  /*1b550*/  F2FP.F16.F32.PACK_AB R102, R39, R102 ;  /* 0x000000662766723e */ /* 0x000fc400000000ff */
[----:B------:R-:W-:Y:S02]  /*1b560*/  F2FP.F16.F32.PACK_AB R103, R103, R71 ;  /* 0x000000476767723e */ /* 0x000fe400000000ff */
[----:B------:R-:W-:Y:S02]  /*1b570*/  F2FP.F16.F32.PACK_AB R72, R72, R40 ;  /* 0x000000284848723e */ /* 0x000fe400000000ff */
[----:B------:R-:W-:Y:S02]  /*1b580*/  F2FP.F16.F32.PACK_AB R104, R41, R104 ;  /* 0x000000682968723e */ /* 0x000fe400000000ff */
        /* <DEDUP_REMOVED lines=12> */
[----:B------:R-:W-:Y:S02]  /*1b650*/  PRMT R17, R47, 0x7632, R17 ;  /* 0x000076322f117816 */ /* 0x000fe40000000011 */
[----:B------:R-:W-:Y:S02]  /*1b660*/  F2FP.F16.F32.PACK_AB R48, R80, R48 ;  /* 0x000000305030723e */ /* 0x000fe400000000ff */
[----:B------:R-:W-:-:S02]  /*1b670*/  F2FP.F16.F32.PACK_AB R49, R49, R112 ;  /* 0x000000703131723e */ /* 0x000fc400000000ff */
        /* <DEDUP_REMOVED lines=38> */
[----:B------:R-:W-:Y:S01]  /*1b8e0*/  PRMT R66, R35, 0x7632, R66 ;  /* 0x0000763223427816 */ /* 0x000fe20000000042 */
[C---:B---3--:R-:W-:Y:S02]  /*1b8f0*/  IMAD R141, R151.reuse, UR4, RZ ;  /* 0x00000004978d7c24 */ /* 0x048fe4000f8e02ff */
[C---:B------:R-:W-:Y:S02]  /*1b900*/  VIADD R132, R151.reuse, 0x2 ;  /* 0x0000000297847836 */ /* 0x040fe40000000000 */
[C---:B----4-:R-:W-:Y:S01]  /*1b910*/  IMAD R0, R150.reuse, R133, RZ ;  /* 0x0000008596007224 */ /* 0x050fe200078e02ff */
[----:B------:R-:W-:Y:S01]  /*1b920*/  ISETP.GE.AND P3, PT, R150, UR14, PT ;  /* 0x0000000e96007c0c */ /* 0x000fe2000bf66270 */
[----:B------:R-:W-:-:S02]  /*1b930*/  VIADD R134, R151, 0x1 ;  /* 0x0000000197867836 */ /* 0x000fc40000000000 */
[----:B------:R-:W-:Y:S01]  /*1b940*/  VIADD R143, R141, UR4 ;  /* 0x000000048d8f7c36 */ /* 0x000fe20008000000 */
[C---:B------:R-:W-:Y:S01]  /*1b950*/  LEA R2, P0, R0.reuse, UR12, 0x1 ;  /* 0x0000000c00027c11 */ /* 0x040fe2000f8008ff */
[C---:B------:R-:W-:Y:S01]  /*1b960*/  VIADD R145, R151.reuse, 0x3 ;  /* 0x0000000397917836 */ /* 0x040fe20000000000 */
[----:B------:R-:W-:Y:S02]  /*1b970*/  ISETP.LT.AND P3, PT, R151, UR15, !P3 ;  /* 0x0000000f97007c0c */ /* 0x000fe4000df61270 */
[----:B------:R-:W-:Y:S01]  /*1b980*/  LEA.HI.X.SX32 R3, R0, UR13, 0x1, P0 ;  /* 0x0000000d00037c11 */ /* 0x000fe200080f0eff */
[----:B------:R-:W-:Y:S01]  /*1b990*/  IMAD R0, R133, 0x80, R0 ;  /* 0x0000008085007824 */ /* 0x000fe200078e0200 */
[----:B------:R-:W-:Y:S02]  /*1b9a0*/  ISETP.GE.AND P0, PT, R132, UR15, PT ;  /* 0x0000000f84007c0c */ /* 0x000fe4000bf06270 */
[----:B------:R-:W-:Y:S01]  /*1b9b0*/  ISETP.GE.AND P1, PT, R134, UR15, PT ;  /* 0x0000000f86007c0c */ /* 0x000fe2000bf26270 */
[----:B------:R-:W-:Y:S01]  /*1b9c0*/  IMAD.WIDE R4, R141, 0x2, R2 ;  /* 0x000000028d047825 */ /* 0x000fe200078e0202 */
[----:B------:R-:W-:-:S03]  /*1b9d0*/  LEA R132, P2, R0, UR12, 0x1 ;  /* 0x0000000c00847c11 */ /* 0x000fc6000f8408ff */
[----:B------:R-:W-:Y:S02]  /*1b9e0*/  IMAD R37, R133, 0x80, R0 ;  /* 0x0000008085257824 */ /* 0x000fe400078e0200 */
[----:B------:R1:W-:Y:S01]  /*1b9f0*/  @P3 STG.E.U16 desc[UR16][R4.64], R142 ;  /* 0x0000008e04003986 */ /* 0x0003e2000c101510 */
[----:B------:R-:W-:Y:S01]  /*1ba00*/  ISETP.GE.AND P3, PT, R151, UR15, PT ;  /* 0x0000000f97007c0c */ /* 0x000fe2000bf66270 */
[----:B------:R-:W-:Y:S01]  /*1ba10*/  IMAD R68, R133, 0x80, R37 ;  /* 0x0000008085447824 */ /* 0x000fe200078e0225 */
[----:B------:R-:W-:Y:S01]  /*1ba20*/  LEA R36, P6, R37, UR12, 0x1 ;  /* 0x0000000c25247c11 */ /* 0x000fe2000f8c08ff */
[----:B------:R-:W-:Y:S01]  /*1ba30*/  IMAD.WIDE R134, R143, 0x2, R2 ;  /* 0x000000028f867825 */ /* 0x000fe200078e0202 */
[----:B-----5:R-:W-:Y:S02]  /*1ba40*/  ISETP.LT.AND P4, PT, R149, UR14, !P3 ;  /* 0x0000000e95007c0c */ /* 0x020fe4000df81270 */
[----:B--2---:R-:W-:Y:S02]  /*1ba50*/  ISETP.LT.AND P5, PT, R148, UR14, !P3 ;  /* 0x0000000e94007c0c */ /* 0x004fe4000dfa1270 */
[----:B------:R-:W-:-:S02]  /*1ba60*/  LEA.HI.X.SX32 R133, R0, UR13, 0x1, P2 ;  /* 0x0000000d00857c11 */ /* 0x000fc400090f0eff */
[----:B------:R-:W-:Y:S01]  /*1ba70*/  ISETP.LT.AND P3, PT, R147, UR14, !P3 ;  /* 0x0000000e93007c0c */ /* 0x000fe2000df61270 */
[----:B-1----:R-:W-:Y:S01]  /*1ba80*/  VIADD R142, R151, 0x4 ;  /* 0x00000004978e7836 */ /* 0x002fe20000000000 */
[----:B------:R-:W-:Y:S01]  /*1ba90*/  LEA R4, P2, R68, UR12, 0x1 ;  /* 0x0000000c44047c11 */ /* 0x000fe2000f8408ff */
[----:B------:R-:W-:Y:S01]  /*1baa0*/  IMAD.WIDE R138, R141, 0x2, R132 ;  /* 0x000000028d8a7825 */ /* 0x000fe200078e0284 */
[----:B------:R-:W-:Y:S02]  /*1bab0*/  LEA.HI.X.SX32 R37, R37, UR13, 0x1, P6 ;  /* 0x0000000d25257c11 */ /* 0x000fe4000b0f0eff */
[----:B------:R-:W-:Y:S02]  /*1bac0*/  ISETP.LT.AND P6, PT, R150, UR14, !P1 ;  /* 0x0000000e96007c0c */ /* 0x000fe4000cfc1270 */
[----:B------:R-:W-:Y:S01]  /*1bad0*/  LEA.HI.X.SX32 R5, R68, UR13, 0x1, P2 ;  /* 0x0000000d44057c11 */ /* 0x000fe200090f0eff */
[----:B------:R-:W-:Y:S01]  /*1bae0*/  IMAD.WIDE R136, R141, 0x2, R36 ;  /* 0x000000028d887825 */ /* 0x000fe200078e0224 */
[----:B------:R-:W-:Y:S01]  /*1baf0*/  PRMT R68, R144, 0x7632, R68 ;  /* 0x0000763290447816 */ /* 0x000fe20000000044 */
[----:B------:R1:W-:Y:S01]  /*1bb00*/  @P4 STG.E.U16 desc[UR16][R138.64], R144 ;  /* 0x000000908a004986 */ /* 0x0003e2000c101510 */
[----:B------:R-:W-:Y:S01]  /*1bb10*/  ISETP.LT.AND P4, PT, R149, UR14, !P1 ;  /* 0x0000000e95007c0c */ /* 0x000fe2000cf81270 */
[----:B------:R-:W-:Y:S01]  /*1bb20*/  IMAD.WIDE R140, R141, 0x2, R4 ;  /* 0x000000028d8c7825 */ /* 0x000fe200078e0204 */
[----:B------:R-:W-:Y:S01]  /*1bb30*/  F2FP.F16.F32.PACK_AB R0, R7, R6 ;  /* 0x000000060700723e */ /* 0x000fe200000000ff */
[----:B------:R2:W-:Y:S01]  /*1bb40*/  @P5 STG.E.U16 desc[UR16][R136.64], R68 ;  /* 0x0000004488005986 */ /* 0x0005e2000c101510 */
[----:B------:R-:W-:Y:S01]  /*1bb50*/  ISETP.LT.AND P5, PT, R148, UR14, !P1 ;  /* 0x0000000e94007c0c */ /* 0x000fe2000cfa1270 */
[----:B------:R-:W-:Y:S01]  /*1bb60*/  IMAD.WIDE R6, R143, 0x2, R132 ;  /* 0x000000028f067825 */ /* 0x000fe200078e0284 */
[----:B------:R-:W-:Y:S01]  /*1bb70*/  ISETP.GE.AND P2, PT, R145, UR15, PT ;  /* 0x0000000f91007c0c */ /* 0x000fe2000bf46270 */
[----:B------:R3:W-:Y:S01]  /*1bb80*/  @P3 STG.E.U16 desc[UR16][R140.64], R100 ;  /* 0x000000648c003986 */ /* 0x0007e2000c101510 */
[----:B------:R-:W-:Y:S01]  /*1bb90*/  ISETP.LT.AND P3, PT, R147, UR14, !P1 ;  /* 0x0000000e93007c0c */ /* 0x000fe2000cf61270 */
[----:B------:R-:W-:Y:S01]  /*1bba0*/  VIADD R145, R143, UR4 ;  /* 0x000000048f917c36 */ /* 0x000fe20008000000 */
[----:B------:R-:W-:Y:S01]  /*1bbb0*/  ISETP.GE.AND P1, PT, R142, UR15, PT ;  /* 0x0000000f8e007c0c */ /* 0x000fe2000bf26270 */
[----:B------:R4:W-:Y:S01]  /*1bbc0*/  @P6 STG.E.U16 desc[UR16][R134.64], R146 ;  /* 0x0000009286006986 */ /* 0x0009e2000c101510 */
[----:B------:R-:W-:Y:S01]  /*1bbd0*/  ISETP.LT.AND P6, PT, R150, UR14, !P0 ;  /* 0x0000000e96007c0c */ /* 0x000fe2000c7c1270 */
[----:B-1----:R-:W-:-:S02]  /*1bbe0*/  VIADD R139, R145, UR4 ;  /* 0x00000004918b7c36 */ /* 0x002fc40008000000 */
[----:B--2---:R-:W-:Y:S01]  /*1bbf0*/  IMAD.WIDE R68, R143, 0x2, R36 ;  /* 0x000000028f447825 */ /* 0x004fe200078e0224 */
[----:B---3--:R-:W-:-:S03]  /*1bc00*/  PRMT R100, R100, 0x7632, R100 ;  /* 0x0000763264647816 */ /* 0x008fc60000000064 */
[----:B------:R-:W-:Y:S01]  /*1bc10*/  IMAD.WIDE R136, R145, 0x2, R2 ;  /* 0x0000000291887825 */ /* 0x000fe200078e0202 */
[----:B------:R-:W-:-:S03]  /*1bc20*/  PRMT R140, R101, 0x7632, R140 ;  /* 0x00007632658c7816 */ /* 0x000fc6000000008c */
[----:B----4-:R-:W-:Y:S01]  /*1bc30*/  IMAD.WIDE R134, R143, 0x2, R4 ;  /* 0x000000028f867825 */ /* 0x010fe200078e0204 */
[----:B------:R1:W-:Y:S01]  /*1bc40*/  @P4 STG.E.U16 desc[UR16][R6.64], R100 ;  /* 0x0000006406004986 */ /* 0x0003e2000c101510 */
[----:B------:R-:W-:Y:S02]  /*1bc50*/  ISETP.LT.AND P4, PT, R149, UR14, !P0 ;  /* 0x0000000e95007c0c */ /* 0x000fe4000c781270 */
[----:B------:R-:W-:Y:S01]  /*1bc60*/  IMAD.WIDE R38, R145, 0x2, R36 ;  /* 0x0000000291267825 */ /* 0x000fe200078e0224 */
[----:B------:R2:W-:Y:S01]  /*1bc70*/  @P5 STG.E.U16 desc[UR16][R68.64], R101 ;  /* 0x0000006544005986 */ /* 0x0005e2000c101510 */
[----:B------:R-:W-:Y:S02]  /*1bc80*/  ISETP.LT.AND P5, PT, R148, UR14, !P0 ;  /* 0x0000000e94007c0c */ /* 0x000fe4000c7a1270 */
[----:B------:R-:W-:Y:S01]  /*1bc90*/  VIADD R71, R139, UR4 ;  /* 0x000000048b477c36 */ /* 0x000fe20008000000 */
[----:B------:R3:W-:Y:S01]  /*1bca0*/  @P3 STG.E.U16 desc[UR16][R134.64], R140 ;  /* 0x0000008c86003986 */ /* 0x0007e2000c101510 */
[----:B------:R-:W-:Y:S01]  /*1bcb0*/  ISETP.LT.AND P3, PT, R147, UR14, !P0 ;  /* 0x0000000e93007c0c */ /* 0x000fe2000c761270 */
[----:B------:R-:W-:-:S02]  /*1bcc0*/  VIADD R138, R151, 0x5 ;  /* 0x00000005978a7836 */ /* 0x000fc40000000000 */
[----:B------:R4:W-:Y:S01]  /*1bcd0*/  @P6 STG.E.U16 desc[UR16][R136.64], R0 ;  /* 0x0000000088006986 */ /* 0x0009e2000c101510 */
[----:B------:R-:W-:Y:S01]  /*1bce0*/  ISETP.LT.AND P6, PT, R150, UR14, !P2 ;  /* 0x0000000e96007c0c */ /* 0x000fe2000d7c1270 */
[----:B-1----:R-:W-:Y:S01]  /*1bcf0*/  IMAD.WIDE R6, R145, 0x2, R132 ;  /* 0x0000000291067825 */ /* 0x002fe200078e0284 */
[----:B------:R-:W-:-:S03]  /*1bd00*/  ISETP.GE.AND P0, PT, R138, UR15, PT ;  /* 0x0000000f8a007c0c */ /* 0x000fc6000bf06270 */
[----:B--2---:R-:W-:Y:S01]  /*1bd10*/  IMAD.WIDE R68, R145, 0x2, R4 ;  /* 0x0000000291447825 */ /* 0x004fe200078e0204 */
[C---:B---3--:R-:W-:Y:S02]  /*1bd20*/  PRMT R134, R70.reuse, 0x7610, R134 ;  /* 0x0000761046867816 */ /* 0x048fe40000000086 */
[----:B------:R-:W-:Y:S01]  /*1bd30*/  PRMT R135, R70, 0x7632, R135 ;  /* 0x0000763246877816 */ /* 0x000fe20000000087 */
[----:B------:R-:W-:Y:S01]  /*1bd40*/  IMAD.WIDE R100, R139, 0x2, R2 ;  /* 0x000000028b647825 */ /* 0x000fe200078e0202 */
[----:B----4-:R-:W-:Y:S01]  /*1bd50*/  PRMT R136, R0, 0x7632, R136 ;  /* 0x0000763200887816 */ /* 0x010fe20000000088 */
[----:B------:R1:W-:Y:S01]  /*1bd60*/  @P4 STG.E.U16 desc[UR16][R6.64], R134 ;  /* 0x0000008606004986 */ /* 0x0003e2000c101510 */
[----:B------:R-:W-:Y:S01]  /*1bd70*/  ISETP.LT.AND P4, PT, R149, UR14, !P2 ;  /* 0x0000000e95007c0c */ /* 0x000fe2000d781270 */
[----:B------:R-:W-:Y:S01]  /*1bd80*/  VIADD R70, R151, 0x6 ;  /* 0x0000000697467836 */ /* 0x000fe20000000000 */
[----:B------:R-:W-:Y:S01]  /*1bd90*/  F2FP.F16.F32.PACK_AB R0, R9, R8 ;  /* 0x000000080900723e */ /* 0x000fe200000000ff */
[----:B------:R2:W-:Y:S01]  /*1bda0*/  @P5 STG.E.U16 desc[UR16][R38.64], R135 ;  /* 0x0000008726005986 */ /* 0x0005e2000c101510 */
[----:B------:R-:W-:Y:S01]  /*1bdb0*/  ISETP.LT.AND P5, PT, R148, UR14, !P2 ;  /* 0x0000000e94007c0c */ /* 0x000fe2000d7a1270 */
[----:B------:R-:W-:-:S02]  /*1bdc0*/  IMAD.WIDE R8, R139, 0x2, R36 ;  /* 0x000000028b087825 */ /* 0x000fc400078e0224 */
[----:B------:R3:W-:Y:S01]  /*1bdd0*/  @P3 STG.E.U16 desc[UR16][R68.64], R102 ;  /* 0x0000006644003986 */ /* 0x0007e2000c101510 */
[----:B------:R-:W-:Y:S02]  /*1bde0*/  ISETP.LT.AND P3, PT, R147, UR14, !P2 ;  /* 0x0000000e93007c0c */ /* 0x000fe4000d761270 */
[----:B------:R-:W-:Y:S01]  /*1bdf0*/  ISETP.GE.AND P2, PT, R70, UR15, PT ;  /* 0x0000000f46007c0c */ /* 0x000fe2000bf46270 */
[----:B------:R4:W-:Y:S01]  /*1be00*/  @P6 STG.E.U16 desc[UR16][R100.64], R136 ;  /* 0x0000008864006986 */ /* 0x0009e2000c101510 */
[----:B------:R-:W-:Y:S01]  /*1be10*/  ISETP.LT.AND P6, PT, R150, UR14, !P1 ;  /* 0x0000000e96007c0c */ /* 0x000fe2000cfc1270 */
[----:B-1----:R-:W-:-:S04]  /*1be20*/  IMAD.WIDE R6, R139, 0x2, R132 ;  /* 0x000000028b067825 */ /* 0x002fc800078e0284 */
[----:B--2---:R-:W-:-:S04]  /*1be30*/  IMAD.WIDE R38, R139, 0x2, R4 ;  /* 0x000000028b267825 */ /* 0x004fc800078e0204 */
[----:B---3--:R-:W-:Y:S01]  /*1be40*/  IMAD.WIDE R68, R71, 0x2, R2 ;  /* 0x0000000247447825 */ /* 0x008fe200078e0202 */
[----:B----4-:R-:W-:Y:S02]  /*1be50*/  PRMT R100, R102, 0x7632, R100 ;  /* 0x0000763266647816 */ /* 0x010fe40000000064 */
[----:B------:R-:W-:Y:S01]  /*1be60*/  PRMT R102, R103, 0x7632, R102 ;  /* 0x0000763267667816 */ /* 0x000fe20000000066 */
[----:B------:R-:W-:Y:S02]  /*1be70*/  VIADD R101, R71, UR4 ;  /* 0x0000000447657c36 */ /* 0x000fe40008000000 */
[----:B------:R1:W-:Y:S01]  /*1be80*/  @P4 STG.E.U16 desc[UR16][R6.64], R100 ;  /* 0x0000006406004986 */ /* 0x0003e2000c101510 */
[----:B------:R-:W-:Y:S01]  /*1be90*/  ISETP.LT.AND P4, PT, R149, UR14, !P1 ;  /* 0x0000000e95007c0c */ /* 0x000fe2000cf81270 */
[----:B------:R-:W-:Y:S02]  /*1bea0*/  IMAD.WIDE R40, R101, 0x2, R2 ;  /* 0x0000000265287825 */ /* 0x000fe400078e0202 */
[----:B------:R2:W-:Y:S01]  /*1beb0*/  @P5 STG.E.U16 desc[UR16][R8.64], R103 ;  /* 0x0000006708005986 */ /* 0x0005e2000c101510 */
[----:B------:R-:W-:Y:S01]  /*1bec0*/  ISETP.LT.AND P5, PT, R148, UR14, !P1 ;  /* 0x0000000e94007c0c */ /* 0x000fe2000cfa1270 */
[----:B------:R-:W-:-:S02]  /*1bed0*/  VIADD R70, R151, 0x7 ;  /* 0x0000000797467836 */ /* 0x000fc40000000000 */
[----:B------:R3:W-:Y:S01]  /*1bee0*/  @P3 STG.E.U16 desc[UR16][R38.64], R102 ;  /* 0x0000006626003986 */ /* 0x0007e2000c101510 */
[----:B------:R-:W-:Y:S02]  /*1bef0*/  ISETP.LT.AND P3, PT, R147, UR14, !P1 ;  /* 0x0000000e93007c0c */ /* 0x000fe4000cf61270 */
[----:B------:R-:W-:Y:S01]  /*1bf00*/  ISETP.GE.AND P1, PT, R70, UR15, PT ;  /* 0x0000000f46007c0c */ /* 0x000fe2000bf26270 */
[----:B------:R4:W-:Y:S01]  /*1bf10*/  @P6 STG.E.U16 desc[UR16][R68.64], R0 ;  /* 0x0000000044006986 */ /* 0x0009e2000c101510 */
[----:B------:R-:W-:Y:S01]  /*1bf20*/  ISETP.LT.AND P6, PT, R150, UR14, !P0 ;  /* 0x0000000e96007c0c */ /* 0x000fe2000c7c1270 */
[C---:B-1----:R-:W-:Y:S01]  /*1bf30*/  IMAD.WIDE R6, R71.reuse, 0x2, R132 ;  /* 0x0000000247067825 */ /* 0x042fe200078e0284 */
[----:B------:R-:W-:Y:S02]  /*1bf40*/  PRMT R100, R0, 0x7632, R100 ;  /* 0x0000763200647816 */ /* 0x000fe40000000064 */
[----:B------:R-:W-:Y:S01]  /*1bf50*/  PRMT R70, R104, 0x7632, R70 ;  /* 0x0000763268467816 */ /* 0x000fe20000000046 */
[----:B--2---:R-:W-:Y:S01]  /*1bf60*/  IMAD.WIDE R8, R71, 0x2, R36 ;  /* 0x0000000247087825 */ /* 0x004fe200078e0224 */
[----:B------:R1:W-:Y:S01]  /*1bf70*/  @P4 STG.E.U16 desc[UR16][R6.64], R72 ;  /* 0x0000004806004986 */ /* 0x0003e2000c101510 */
[----:B------:R-:W-:-:S02]  /*1bf80*/  ISETP.LT.AND P4, PT, R149, UR14, !P0 ;  /* 0x0000000e95007c0c */ /* 0x000fc4000c781270 */
[----:B---3--:R-:W-:Y:S01]  /*1bf90*/  IMAD.WIDE R38, R71, 0x2, R4 ;  /* 0x0000000247267825 */ /* 0x008fe200078e0204 */
[----:B------:R-:W-:Y:S02]  /*1bfa0*/  PRMT R71, R72, 0x7632, R71 ;  /* 0x0000763248477816 */ /* 0x000fe40000000047 */
[----:B----4-:R-:W-:Y:S01]  /*1bfb0*/  F2FP.F16.F32.PACK_AB R0, R11, R10 ;  /* 0x0000000a0b00723e */ /* 0x010fe200000000ff */
[C---:B------:R-:W-:Y:S02]  /*1bfc0*/  VIADD R69, R101.reuse, UR4 ;  /* 0x0000000465457c36 */ /* 0x040fe40008000000 */
[----:B------:R2:W-:Y:S01]  /*1bfd0*/  @P5 STG.E.U16 desc[UR16][R8.64], R71 ;  /* 0x0000004708005986 */ /* 0x0005e2000c101510 */
[----:B------:R-:W-:Y:S01]  /*1bfe0*/  ISETP.LT.AND P5, PT, R148, UR14, !P0 ;  /* 0x0000000e94007c0c */ /* 0x000fe2000c7a1270 */
[----:B------:R-:W-:Y:S02]  /*1bff0*/  IMAD.WIDE R10, R101, 0x2, R4 ;  /* 0x00000002650a7825 */ /* 0x000fe400078e0204 */
[----:B------:R3:W-:Y:S01]  /*1c000*/  @P3 STG.E.U16 desc[UR16][R38.64], R104 ;  /* 0x0000006826003986 */ /* 0x0007e2000c101510 */
[----:B------:R-:W-:Y:S01]  /*1c010*/  ISETP.LT.AND P3, PT, R147, UR14, !P0 ;  /* 0x0000000e93007c0c */ /* 0x000fe2000c761270 */
[----:B-1----:R-:W-:-:S02]  /*1c020*/  IMAD.WIDE R6, R101, 0x2, R132 ;  /* 0x0000000265067825 */ /* 0x002fc400078e0284 */
[----:B------:R1:W-:Y:S01]  /*1c030*/  @P6 STG.E.U16 desc[UR16][R40.64], R100 ;  /* 0x0000006428006986 */ /* 0x0003e2000c101510 */
[----:B------:R-:W-:Y:S01]  /*1c040*/  ISETP.LT.AND P6, PT, R150, UR14, !P2 ;  /* 0x0000000e96007c0c */ /* 0x000fe2000d7c1270 */
[----:B------:R-:W-:Y:S02]  /*1c050*/  VIADD R68, R151, 0x8 ;  /* 0x0000000897447836 */ /* 0x000fe40000000000 */
[----:B--2---:R-:W-:Y:S01]  /*1c060*/  IMAD.WIDE R8, R101, 0x2, R36 ;  /* 0x0000000265087825 */ /* 0x004fe200078e0224 */
[----:B------:R-:W-:Y:S01]  /*1c070*/  PRMT R71, R73, 0x7632, R71 ;  /* 0x0000763249477816 */ /* 0x000fe20000000047 */
[----:B------:R2:W-:Y:S01]  /*1c080*/  @P4 STG.E.U16 desc[UR16][R6.64], R70 ;  /* 0x0000004606004986 */ /* 0x0005e2000c101510 */
[----:B------:R-:W-:Y:S01]  /*1c090*/  ISETP.LT.AND P4, PT, R149, UR14, !P2 ;  /* 0x0000000e95007c0c */ /* 0x000fe2000d781270 */
[C---:B---3--:R-:W-:Y:S01]  /*1c0a0*/  IMAD.WIDE R38, R69.reuse, 0x2, R2 ;  /* 0x0000000245267825 */ /* 0x048fe200078e0202 */
[----:B------:R-:W-:Y:S01]  /*1c0b0*/  ISETP.GE.AND P0, PT, R68, UR15, PT ;  /* 0x0000000f44007c0c */ /* 0x000fe2000bf06270 */
[----:B------:R3:W-:Y:S01]  /*1c0c0*/  @P5 STG.E.U16 desc[UR16][R8.64], R73 ;  /* 0x0000004908005986 */ /* 0x0007e2000c101510 */
[----:B------:R-:W-:Y:S01]  /*1c0d0*/  ISETP.LT.AND P5, PT, R148, UR14, !P2 ;  /* 0x0000000e94007c0c */ /* 0x000fe2000d7a1270 */
[----:B-1----:R-:W-:Y:S01]  /*1c0e0*/  VIADD R41, R69, UR4 ;  /* 0x0000000445297c36 */ /* 0x002fe20008000000 */
[----:B------:R-:W-:Y:S01]  /*1c0f0*/  PRMT R68, R42, 0x7632, R68 ;  /* 0x000076322a447816 */ /* 0x000fe20000000044 */
[----:B------:R1:W-:Y:S01]  /*1c100*/  @P3 STG.E.U16 desc[UR16][R10.64], R71 ;  /* 0x000000470a003986 */ /* 0x0003e2000c101510 */
[----:B------:R-:W-:Y:S01]  /*1c110*/  ISETP.LT.AND P3, PT, R147, UR14, !P2 ;  /* 0x0000000e93007c0c */ /* 0x000fe2000d761270 */
[----:B------:R-:W-:-:S02]  /*1c120*/  VIADD R43, R41, UR4 ;  /* 0x00000004292b7c36 */ /* 0x000fc40008000000 */
[----:B------:R4:W-:Y:S01]  /*1c130*/  @P6 STG.E.U16 desc[UR16][R38.64], R0 ;  /* 0x0000000026006986 */ /* 0x0009e2000c101510 */
[----:B------:R-:W-:Y:S01]  /*1c140*/  ISETP.LT.AND P6, PT, R150, UR14, !P1 ;  /* 0x0000000e96007c0c */ /* 0x000fe2000cfc1270 */
[----:B--2---:R-:W-:-:S04]  /*1c150*/  IMAD.WIDE R6, R69, 0x2, R132 ;  /* 0x0000000245067825 */ /* 0x004fc800078e0284 */
[----:B---3--:R-:W-:Y:S01]  /*1c160*/  IMAD.WIDE R8, R69, 0x2, R36 ;  /* 0x0000000245087825 */ /* 0x008fe200078e0224 */
[----:B------:R2:W-:Y:S01]  /*1c170*/  @P4 STG.E.U16 desc[UR16][R6.64], R42 ;  /* 0x0000002a06004986 */ /* 0x0005e2000c101510 */
[----:B------:R-:W-:Y:S02]  /*1c180*/  ISETP.LT.AND P4, PT, R149, UR14, !P1 ;  /* 0x0000000e95007c0c */ /* 0x000fe4000cf81270 */
[----:B-1----:R-:W-:Y:S01]  /*1c190*/  IMAD.WIDE R10, R69, 0x2, R4 ;  /* 0x00000002450a7825 */ /* 0x002fe200078e0204 */
[----:B------:R-:W-:Y:S01]  /*1c1a0*/  PRMT R69, R0, 0x7632, R69 ;  /* 0x0000763200457816 */ /* 0x000fe20000000045 */
[----:B------:R1:W-:Y:S01]  /*1c1b0*/  @P5 STG.E.U16 desc[UR16][R8.64], R68 ;  /* 0x0000004408005986 */ /* 0x0003e2000c101510 */
[----:B------:R-:W-:Y:S01]  /*1c1c0*/  ISETP.LT.AND P5, PT, R148, UR14, !P1 ;  /* 0x0000000e94007c0c */ /* 0x000fe2000cfa1270 */
[----:B----4-:R-:W-:Y:S01]  /*1c1d0*/  IMAD.WIDE R38, R41, 0x2, R2 ;  /* 0x0000000229267825 */ /* 0x010fe200078e0202 */
[----:B------:R-:W-:Y:S01]  /*1c1e0*/  F2FP.F16.F32.PACK_AB R0, R13, R12 ;  /* 0x0000000c0d00723e */ /* 0x000fe200000000ff */
[----:B------:R3:W-:Y:S01]  /*1c1f0*/  @P3 STG.E.U16 desc[UR16][R10.64], R106 ;  /* 0x0000006a0a003986 */ /* 0x0007e2000c101510 */
[----:B------:R-:W-:Y:S01]  /*1c200*/  ISETP.LT.AND P3, PT, R147, UR14, !P1 ;  /* 0x0000000e93007c0c */ /* 0x000fe2000cf61270 */
[----:B------:R-:W-:-:S02]  /*1c210*/  VIADD R40, R151, 0x9 ;  /* 0x0000000997287836 */ /* 0x000fc40000000000 */
[----:B------:R4:W-:Y:S01]  /*1c220*/  @P6 STG.E.U16 desc[UR16][R38.64], R69 ;  /* 0x0000004526006986 */ /* 0x0009e2000c101510 */
[----:B------:R-:W-:Y:S01]  /*1c230*/  ISETP.LT.AND P6, PT, R150, UR14, !P0 ;  /* 0x0000000e96007c0c */ /* 0x000fe2000c7c1270 */
[----:B--2---:R-:W-:Y:S01]  /*1c240*/  IMAD.WIDE R6, R41, 0x2, R132 ;  /* 0x0000000229067825 */ /* 0x004fe200078e0284 */
[----:B------:R-:W-:-:S03]  /*1c250*/  ISETP.GE.AND P2, PT, R40, UR15, PT ;  /* 0x0000000f28007c0c */ /* 0x000fc6000bf46270 */
[----:B-1----:R-:W-:-:S04]  /*1c260*/  IMAD.WIDE R8, R41, 0x2, R36 ;  /* 0x0000000229087825 */ /* 0x002fc800078e0224 */
[----:B---3--:R-:W-:Y:S01]  /*1c270*/  IMAD.WIDE R10, R41, 0x2, R4 ;  /* 0x00000002290a7825 */ /* 0x008fe200078e0204 */
[----:B------:R-:W-:Y:S02]  /*1c280*/  PRMT R41, R75, 0x7632, R41 ;  /* 0x000076324b297816 */ /* 0x000fe40000000029 */
[----:B----4-:R-:W-:Y:S01]  /*1c290*/  PRMT R39, R106, 0x7632, R39 ;  /* 0x000076326a277816 */ /* 0x010fe20000000027 */
[----:B------:R-:W-:-:S04]  /*1c2a0*/  IMAD.WIDE R12, R43, 0x2, R2 ;  /* 0x000000022b0c7825 */ /* 0x000fc800078e0202 */
[----:B------:R1:W-:Y:S01]  /*1c2b0*/  @P4 STG.E.U16 desc[UR16][R6.64], R39 ;  /* 0x0000002706004986 */ /* 0x0003e2000c101510 */
[----:B------:R-:W-:Y:S01]  /*1c2c0*/  ISETP.LT.AND P4, PT, R149, UR14, !P0 ;  /* 0x0000000e95007c0c */ /* 0x000fe2000c781270 */
[C---:B------:R-:W-:Y:S02]  /*1c2d0*/  VIADD R40, R151.reuse, 0xa ;  /* 0x0000000a97287836 */ /* 0x040fe40000000000 */
[----:B------:R2:W-:Y:S01]  /*1c2e0*/  @P5 STG.E.U16 desc[UR16][R8.64], R75 ;  /* 0x0000004b08005986 */ /* 0x0005e2000c101510 */
[----:B------:R-:W-:Y:S01]  /*1c2f0*/  ISETP.LT.AND P5, PT, R148, UR14, !P0 ;  /* 0x0000000e94007c0c */ /* 0x000fe2000c7a1270 */
[----:B------:R-:W-:Y:S01]  /*1c300*/  VIADD R38, R151, 0xb ;  /* 0x0000000b97267836 */ /* 0x000fe20000000000 */
[----:B------:R-:W-:Y:S01]  /*1c310*/  ISETP.GE.AND P1, PT, R40, UR15, PT ;  /* 0x0000000f28007c0c */ /* 0x000fe2000bf26270 */
[----:B------:R3:W-:Y:S01]  /*1c320*/  @P3 STG.E.U16 desc[UR16][R10.64], R41 ;  /* 0x000000290a003986 */ /* 0x0007e2000c101510 */
[----:B------:R-:W-:Y:S02]  /*1c330*/  ISETP.LT.AND P3, PT, R147, UR14, !P0 ;  /* 0x0000000e93007c0c */ /* 0x000fe4000c761270 */
[----:B------:R-:W-:Y:S01]  /*1c340*/  PRMT R40, R44, 0x7632, R40 ;  /* 0x000076322c287816 */ /* 0x000fe20000000028 */
[----:B------:R4:W-:Y:S01]  /*1c350*/  @P6 STG.E.U16 desc[UR16][R12.64], R0 ;  /* 0x000000000c006986 */ /* 0x0009e2000c101510 */
[----:B------:R-:W-:Y:S01]  /*1c360*/  ISETP.LT.AND P6, PT, R150, UR14, !P2 ;  /* 0x0000000e96007c0c */ /* 0x000fe2000d7c1270 */
[----:B-1----:R-:W-:Y:S01]  /*1c370*/  IMAD.WIDE R6, R43, 0x2, R132 ;  /* 0x000000022b067825 */ /* 0x002fe200078e0284 */
[----:B------:R-:W-:-:S02]  /*1c380*/  ISETP.GE.AND P0, PT, R38, UR15, PT ;  /* 0x0000000f26007c0c */ /* 0x000fc4000bf06270 */
[----:B------:R-:W-:Y:S01]  /*1c390*/  PRMT R38, R45, 0x7632, R38 ;  /* 0x000076322d267816 */ /* 0x000fe20000000026 */
[C---:B------:R-:W-:Y:S01]  /*1c3a0*/  VIADD R39, R43.reuse, UR4 ;  /* 0x000000042b277c36 */ /* 0x040fe20008000000 */
[----:B------:R1:W-:Y:S01]  /*1c3b0*/  @P4 STG.E.U16 desc[UR16][R6.64], R44 ;  /* 0x0000002c06004986 */ /* 0x0003e2000c101510 */
[----:B--2---:R-:W-:Y:S01]  /*1c3c0*/  IMAD.WIDE R8, R43, 0x2, R36 ;  /* 0x000000022b087825 */ /* 0x004fe200078e0224 */
[----:B---3--:R-:W-:Y:S02]  /*1c3d0*/  PRMT R41, R0, 0x7632, R41 ;  /* 0x0000763200297816 */ /* 0x008fe40000000029 */
[----:B------:R-:W-:Y:S01]  /*1c3e0*/  ISETP.LT.AND P4, PT, R149, UR14, !P2 ;  /* 0x0000000e95007c0c */ /* 0x000fe2000d781270 */
[----:B------:R-:W-:Y:S01]  /*1c3f0*/  IMAD.WIDE R10, R43, 0x2, R4 ;  /* 0x000000022b0a7825 */ /* 0x000fe200078e0204 */
[----:B------:R2:W-:Y:S01]  /*1c400*/  @P5 STG.E.U16 desc[UR16][R8.64], R40 ;  /* 0x0000002808005986 */ /* 0x0005e2000c101510 */
[----:B------:R-:W-:Y:S02]  /*1c410*/  ISETP.LT.AND P5, PT, R148, UR14, !P2 ;  /* 0x0000000e94007c0c */ /* 0x000fe4000d7a1270 */
[----:B----4-:R-:W-:Y:S01]  /*1c420*/  IMAD.WIDE R12, R39, 0x2, R2 ;  /* 0x00000002270c7825 */ /* 0x010fe200078e0202 */
[----:B------:R3:W-:Y:S01]  /*1c430*/  @P3 STG.E.U16 desc[UR16][R10.64], R45 ;  /* 0x0000002d0a003986 */ /* 0x0007e2000c101510 */
[----:B------:R-:W-:-:S02]  /*1c440*/  ISETP.LT.AND P3, PT, R147, UR14, !P2 ;  /* 0x0000000e93007c0c */ /* 0x000fc4000d761270 */
[C---:B-1----:R-:W-:Y:S01]  /*1c450*/  IMAD.WIDE R6, R39.reuse, 0x2, R132 ;  /* 0x0000000227067825 */ /* 0x042fe200078e0284 */
[----:B------:R1:W-:Y:S01]  /*1c460*/  @P6 STG.E.U16 desc[UR16][R12.64], R41 ;  /* 0x000000290c006986 */ /* 0x0003e2000c101510 */
[----:B------:R-:W-:Y:S02]  /*1c470*/  ISETP.LT.AND P6, PT, R150, UR14, !P1 ;  /* 0x0000000e96007c0c */ /* 0x000fe4000cfc1270 */
[----:B------:R-:W-:Y:S01]  /*1c480*/  VIADD R15, R39, UR4 ;  /* 0x00000004270f7c36 */ /* 0x000fe20008000000 */
[----:B--2---:R-:W-:Y:S01]  /*1c490*/  PRMT R40, R77, 0x7632, R40 ;  /* 0x000076324d287816 */ /* 0x004fe20000000028 */
[----:B------:R-:W-:Y:S01]  /*1c4a0*/  IMAD.WIDE R8, R39, 0x2, R36 ;  /* 0x0000000227087825 */ /* 0x000fe200078e0224 */
[----:B------:R2:W-:Y:S01]  /*1c4b0*/  @P4 STG.E.U16 desc[UR16][R6.64], R38 ;  /* 0x0000002606004986 */ /* 0x0005e2000c101510 */
[----:B------:R-:W-:Y:S02]  /*1c4c0*/  ISETP.LT.AND P4, PT, R149, UR14, !P1 ;  /* 0x0000000e95007c0c */ /* 0x000fe4000cf81270 */
[----:B---3--:R-:W-:Y:S01]  /*1c4d0*/  IMAD.WIDE R10, R39, 0x2, R4 ;  /* 0x00000002270a7825 */ /* 0x008fe200078e0204 */
[----:B------:R3:W-:Y:S01]  /*1c4e0*/  @P5 STG.E.U16 desc[UR16][R8.64], R77 ;  /* 0x0000004d08005986 */ /* 0x0007e2000c101510 */
[----:B------:R-:W-:-:S02]  /*1c4f0*/  ISETP.LT.AND P5, PT, R148, UR14, !P1 ;  /* 0x0000000e94007c0c */ /* 0x000fc4000cfa1270 */
[----:B-1----:R-:W-:Y:S01]  /*1c500*/  IMAD.WIDE R12, R15, 0x2, R2 ;  /* 0x000000020f0c7825 */ /* 0x002fe200078e0202 */
[----:B------:R1:W-:Y:S01]  /*1c510*/  @P3 STG.E.U16 desc[UR16][R10.64], R40 ;  /* 0x000000280a003986 */ /* 0x0003e2000c101510 */
[----:B------:R-:W-:Y:S02]  /*1c520*/  ISETP.LT.AND P3, PT, R147, UR14, !P1 ;  /* 0x0000000e93007c0c */ /* 0x000fe4000cf61270 */
[C---:B------:R-:W-:Y:S01]  /*1c530*/  VIADD R39, R15.reuse, UR4 ;  /* 0x000000040f277c36 */ /* 0x040fe20008000000 */
[----:B------:R4:W-:Y:S01]  /*1c540*/  @P6 STG.E.U16 desc[UR16][R12.64], R14 ;  /* 0x0000000e0c006986 */ /* 0x0009e2000c101510 */
[----:B------:R-:W-:Y:S01]  /*1c550*/  ISETP.LT.AND P6, PT, R150, UR14, !P0 ;  /* 0x0000000e96007c0c */ /* 0x000fe2000c7c1270 */
[----:B--2---:R-:W-:Y:S01]  /*1c560*/  IMAD.WIDE R6, R15, 0x2, R132 ;  /* 0x000000020f067825 */ /* 0x004fe200078e0284 */
[----:B------:R-:W-:-:S03]  /*1c570*/  PRMT R38, R46, 0x7632, R38 ;  /* 0x000076322e267816 */ /* 0x000fc60000000026 */
[----:B---3--:R-:W-:Y:S01]  /*1c580*/  IMAD.WIDE R8, R15, 0x2, R36 ;  /* 0x000000020f087825 */ /* 0x008fe200078e0224 */
[----:B------:R2:W-:Y:S01]  /*1c590*/  @P4 STG.E.U16 desc[UR16][R6.64], R46 ;  /* 0x0000002e06004986 */ /* 0x0005e2000c101510 */
[----:B------:R-:W-:Y:S02]  /*1c5a0*/  ISETP.LT.AND P4, PT, R149, UR14, !P0 ;  /* 0x0000000e95007c0c */ /* 0x000fe4000c781270 */
[----:B------:R-:W-:Y:S01]  /*1c5b0*/  VIADD R0, R151, 0xc ;  /* 0x0000000c97007836 */ /* 0x000fe20000000000 */
[----:B------:R3:W-:Y:S01]  /*1c5c0*/  @P5 STG.E.U16 desc[UR16][R8.64], R38 ;  /* 0x0000002608005986 */ /* 0x0007e2000c101510 */
[----:B-1----:R-:W-:Y:S01]  /*1c5d0*/  IMAD.WIDE R10, R15, 0x2, R4 ;  /* 0x000000020f0a7825 */ /* 0x002fe200078e0204 */
[----:B----4-:R-:W-:Y:S02]  /*1c5e0*/  PRMT R14, R14, 0x7632, R14 ;  /* 0x000076320e0e7816 */ /* 0x010fe4000000000e */
[----:B------:R-:W-:Y:S01]  /*1c5f0*/  ISETP.GE.AND P2, PT, R0, UR15, PT ;  /* 0x0000000f00007c0c */ /* 0x000fe2000bf46270 */
[----:B------:R-:W-:Y:S01]  /*1c600*/  IMAD.WIDE R12, R39, 0x2, R2 ;  /* 0x00000002270c7825 */ /* 0x000fe200078e0202 */
[----:B------:R-:W-:Y:S01]  /*1c610*/  ISETP.LT.AND P5, PT, R148, UR14, !P0 ;  /* 0x0000000e94007c0c */ /* 0x000fe2000c7a1270 */
[----:B------:R1:W-:Y:S01]  /*1c620*/  @P3 STG.E.U16 desc[UR16][R10.64], R47 ;  /* 0x0000002f0a003986 */ /* 0x0003e2000c101510 */
[----:B------:R-:W-:Y:S01]  /*1c630*/  ISETP.LT.AND P3, PT, R147, UR14, !P0 ;  /* 0x0000000e93007c0c */ /* 0x000fe2000c761270 */
[----:B--2---:R-:W-:-:S02]  /*1c640*/  IMAD.WIDE R6, R39, 0x2, R132 ;  /* 0x0000000227067825 */ /* 0x004fc400078e0284 */
[----:B------:R2:W-:Y:S01]  /*1c650*/  @P6 STG.E.U16 desc[UR16][R12.64], R14 ;  /* 0x0000000e0c006986 */ /* 0x0005e2000c101510 */
[----:B------:R-:W-:Y:S01]  /*1c660*/  ISETP.LT.AND P6, PT, R150, UR14, !P2 ;  /* 0x0000000e96007c0c */ /* 0x000fe2000d7c1270 */
[----:B------:R-:W-:Y:S01]  /*1c670*/  VIADD R15, R39, UR4 ;  /* 0x00000004270f7c36 */ /* 0x000fe20008000000 */
[----:B---3--:R-:W-:Y:S01]  /*1c680*/  PRMT R38, R79, 0x7632, R38 ;  /* 0x000076324f267816 */ /* 0x008fe20000000026 */
[----:B------:R-:W-:Y:S01]  /*1c690*/  IMAD.WIDE R8, R39, 0x2, R36 ;  /* 0x0000000227087825 */ /* 0x000fe200078e0224 */
[----:B------:R3:W-:Y:S01]  /*1c6a0*/  @P4 STG.E.U16 desc[UR16][R6.64], R17 ;  /* 0x0000001106004986 */ /* 0x0007e2000c101510 */
[----:B------:R-:W-:Y:S02]  /*1c6b0*/  ISETP.LT.AND P4, PT, R149, UR14, !P2 ;  /* 0x0000000e95007c0c */ /* 0x000fe4000d781270 */
[----:B------:R-:W-:Y:S01]  /*1c6c0*/  VIADD R0, R151, 0xd ;  /* 0x0000000d97007836 */ /* 0x000fe20000000000 */
[----:B------:R4:W-:Y:S01]  /*1c6d0*/  @P5 STG.E.U16 desc[UR16][R8.64], R79 ;  /* 0x0000004f08005986 */ /* 0x0009e2000c101510 */
[----:B-1----:R-:W-:Y:S01]  /*1c6e0*/  IMAD.WIDE R10, R39, 0x2, R4 ;  /* 0x00000002270a7825 */ /* 0x002fe200078e0204 */
[----:B------:R-:W-:-:S02]  /*1c6f0*/  ISETP.LT.AND P5, PT, R148, UR14, !P2 ;  /* 0x0000000e94007c0c */ /* 0x000fc4000d7a1270 */
[----:B------:R-:W-:Y:S01]  /*1c700*/  ISETP.GE.AND P1, PT, R0, UR15, PT ;  /* 0x0000000f00007c0c */ /* 0x000fe2000bf26270 */
[----:B--2---:R-:W-:Y:S01]  /*1c710*/  IMAD.WIDE R12, R15, 0x2, R2 ;  /* 0x000000020f0c7825 */ /* 0x004fe200078e0202 */
[----:B------:R1:W-:Y:S01]  /*1c720*/  @P3 STG.E.U16 desc[UR16][R10.64], R38 ;  /* 0x000000260a003986 */ /* 0x0003e2000c101510 */
[----:B------:R-:W-:Y:S02]  /*1c730*/  ISETP.LT.AND P3, PT, R147, UR14, !P2 ;  /* 0x0000000e93007c0c */ /* 0x000fe4000d761270 */
[C---:B---3--:R-:W-:Y:S01]  /*1c740*/  IMAD.WIDE R6, R15.reuse, 0x2, R132 ;  /* 0x000000020f067825 */ /* 0x048fe200078e0284 */
[----:B------:R2:W-:Y:S01]  /*1c750*/  @P6 STG.E.U16 desc[UR16][R12.64], R16 ;  /* 0x000000100c006986 */ /* 0x0005e2000c101510 */
[----:B------:R-:W-:Y:S02]  /*1c760*/  ISETP.LT.AND P6, PT, R150, UR14, !P1 ;  /* 0x0000000e96007c0c */ /* 0x000fe4000cfc1270 */
[----:B------:R-:W-:Y:S01]  /*1c770*/  PRMT R14, R48, 0x7632, R14 ;  /* 0x00007632300e7816 */ /* 0x000fe2000000000e */
[C---:B------:R-:W-:Y:S01]  /*1c780*/  VIADD R17, R15.reuse, UR4 ;  /* 0x000000040f117c36 */ /* 0x040fe20008000000 */
[----:B------:R3:W-:Y:S01]  /*1c790*/  @P4 STG.E.U16 desc[UR16][R6.64], R48 ;  /* 0x0000003006004986 */ /* 0x0007e2000c101510 */
[----:B----4-:R-:W-:Y:S01]  /*1c7a0*/  IMAD.WIDE R8, R15, 0x2, R36 ;  /* 0x000000020f087825 */ /* 0x010fe200078e0224 */
[----:B------:R-:W-:-:S03]  /*1c7b0*/  ISETP.LT.AND P4, PT, R149, UR14, !P1 ;  /* 0x0000000e95007c0c */ /* 0x000fc6000cf81270 */
[----:B------:R-:W-:Y:S01]  /*1c7c0*/  VIADD R0, R151, 0xe ;  /* 0x0000000e97007836 */ /* 0x000fe20000000000 */
[----:B------:R4:W-:Y:S01]  /*1c7d0*/  @P5 STG.E.U16 desc[UR16][R8.64], R14 ;  /* 0x0000000e08005986 */ /* 0x0009e2000c101510 */
[----:B-1----:R-:W-:Y:S01]  /*1c7e0*/  IMAD.WIDE R10, R15, 0x2, R4 ;  /* 0x000000020f0a7825 */ /* 0x002fe200078e0204 */
[----:B--2---:R-:W-:Y:S02]  /*1c7f0*/  PRMT R16, R16, 0x7632, R16 ;  /* 0x0000763210107816 */ /* 0x004fe40000000010 */
[----:B------:R-:W-:Y:S01]  /*1c800*/  ISETP.GE.AND P0, PT, R0, UR15, PT ;  /* 0x0000000f00007c0c */ /* 0x000fe2000bf06270 */
[----:B------:R-:W-:Y:S01]  /*1c810*/  IMAD.WIDE R12, R17, 0x2, R2 ;  /* 0x00000002110c7825 */ /* 0x000fe200078e0202 */
[----:B------:R-:W-:Y:S01]  /*1c820*/  ISETP.LT.AND P5, PT, R148, UR14, !P1 ;  /* 0x0000000e94007c0c */ /* 0x000fe2000cfa1270 */
[----:B------:R1:W-:Y:S01]  /*1c830*/  @P3 STG.E.U16 desc[UR16][R10.64], R49 ;  /* 0x000000310a003986 */ /* 0x0003e2000c101510 */
[----:B------:R-:W-:Y:S01]  /*1c840*/  ISETP.LT.AND P3, PT, R147, UR14, !P1 ;  /* 0x0000000e93007c0c */ /* 0x000fe2000cf61270 */
[----:B---3--:R-:W-:-:S02]  /*1c850*/  IMAD.WIDE R6, R17, 0x2, R132 ;  /* 0x0000000211067825 */ /* 0x008fc400078e0284 */
[----:B------:R2:W-:Y:S01]  /*1c860*/  @P6 STG.E.U16 desc[UR16][R12.64], R16 ;  /* 0x000000100c006986 */ /* 0x0005e2000c101510 */
[----:B------:R-:W-:Y:S01]  /*1c870*/  ISETP.LT.AND P6, PT, R150, UR14, !P0 ;  /* 0x0000000e96007c0c */ /* 0x000fe2000c7c1270 */
[----:B------:R-:W-:Y:S01]  /*1c880*/  VIADD R15, R17, UR4 ;  /* 0x00000004110f7c36 */ /* 0x000fe20008000000 */
[----:B----4-:R-:W-:Y:S01]  /*1c890*/  PRMT R14, R81, 0x7632, R14 ;  /* 0x00007632510e7816 */ /* 0x010fe2000000000e */
        /* <DEDUP_REMOVED lines=18> */
[----:B------:R-:W-:-:S02]  /*1c9c0*/  ISETP.LT.AND P4, PT, R149, UR14, !P2 ;  /* 0x0000000e95007c0c */ /* 0x000fc4000d781270 */
[----:B-1----:R-:W-:Y:S01]  /*1c9d0*/  PRMT R14, R18, 0x7632, R14 ;  /* 0x00007632120e7816 */ /* 0x002fe2000000000e */
[----:B------:R-:W-:Y:S01]  /*1c9e0*/  VIADD R0, R151, 0x10 ;  /* 0x0000001097007836 */ /* 0x000fe20000000000 */
[----:B------:R1:W-:Y:S01]  /*1c9f0*/  @P5 STG.E.U16 desc[UR16][R8.64], R16 ;  /* 0x0000001008005986 */ /* 0x0003e2000c101510 */
[----:B------:R-:W-:Y:S01]  /*1ca00*/  IMAD.WIDE R10, R15, 0x2, R4 ;  /* 0x000000020f0a7825 */ /* 0x000fe200078e0204 */
[----:B------:R-:W-:Y:S02]  /*1ca10*/  ISETP.LT.AND P5, PT, R148, UR14, !P2 ;  /* 0x0000000e94007c0c */ /* 0x000fe4000d7a1270 */
[----:B------:R-:W-:Y:S01]  /*1ca20*/  ISETP.GE.AND P1, PT, R0, UR15, PT ;  /* 0x0000000f00007c0c */ /* 0x000fe2000bf26270 */
[----:B--2---:R-:W-:Y:S01]  /*1ca30*/  IMAD.WIDE R12, R17, 0x2, R2 ;  /* 0x00000002110c7825 */ /* 0x004fe200078e0202 */
[----:B------:R2:W-:Y:S01]  /*1ca40*/  @P3 STG.E.U16 desc[UR16][R10.64], R51 ;  /* 0x000000330a003986 */ /* 0x0005e2000c101510 */
[----:B------:R-:W-:Y:S02]  /*1ca50*/  ISETP.LT.AND P3, PT, R147, UR14, !P2 ;  /* 0x0000000e93007c0c */ /* 0x000fe4000d761270 */
[----:B------:R-:W-:Y:S01]  /*1ca60*/  PRMT R18, R51, 0x7632, R18 ;  /* 0x0000763233127816 */ /* 0x000fe20000000012 */
[----:B------:R4:W-:Y:S01]  /*1ca70*/  @P6 STG.E.U16 desc[UR16][R12.64], R14 ;  /* 0x0000000e0c006986 */ /* 0x0009e2000c101510 */
[----:B------:R-:W-:Y:S01]  /*1ca80*/  ISETP.LT.AND P6, PT, R150, UR14, !P1 ;  /* 0x0000000e96007c0c */ /* 0x000fe2000cfc1270 */
[----:B---3--:R-:W-:Y:S01]  /*1ca90*/  IMAD.WIDE R6, R17, 0x2, R132 ;  /* 0x0000000211067825 */ /* 0x008fe200078e0284 */
[----:B-1----:R-:W-:-:S03]  /*1caa0*/  PRMT R16, R83, 0x7632, R16 ;  /* 0x0000763253107816 */ /* 0x002fc60000000010 */
[C---:B------:R-:W-:Y:S01]  /*1cab0*/  VIADD R15, R17.reuse, UR4 ;  /* 0x00000004110f7c36 */ /* 0x040fe20008000000 */
[----:B------:R1:W-:Y:S01]  /*1cac0*/  @P4 STG.E.U16 desc[UR16][R6.64], R18 ;  /* 0x0000001206004986 */ /* 0x0003e2000c101510 */
[----:B------:R-:W-:Y:S01]  /*1cad0*/  IMAD.WIDE R8, R17, 0x2, R36 ;  /* 0x0000000211087825 */ /* 0x000fe200078e0224 */
[----:B------:R-:W-:-:S03]  /*1cae0*/  ISETP.LT.AND P4, PT, R149, UR14, !P1 ;  /* 0x0000000e95007c0c */ /* 0x000fc6000cf81270 */
[----:B------:R-:W-:Y:S01]  /*1caf0*/  VIADD R0, R151, 0x11 ;  /* 0x0000001197007836 */ /* 0x000fe20000000000 */
[----:B------:R3:W-:Y:S01]  /*1cb00*/  @P5 STG.E.U16 desc[UR16][R8.64], R83 ;  /* 0x0000005308005986 */ /* 0x0007e2000c101510 */
[----:B--2---:R-:W-:Y:S01]  /*1cb10*/  IMAD.WIDE R10, R17, 0x2, R4 ;  /* 0x00000002110a7825 */ /* 0x004fe200078e0204 */
[----:B------:R-:W-:Y:S02]  /*1cb20*/  ISETP.LT.AND P5, PT, R148, UR14, !P1 ;  /* 0x0000000e94007c0c */ /* 0x000fe4000cfa1270 */
[----:B------:R-:W-:Y:S01]  /*1cb30*/  ISETP.GE.AND P0, PT, R0, UR15, PT ;  /* 0x0000000f00007c0c */ /* 0x000fe2000bf06270 */
[----:B----4-:R-:W-:Y:S01]  /*1cb40*/  IMAD.WIDE R12, R15, 0x2, R2 ;  /* 0x000000020f0c7825 */ /* 0x010fe200078e0202 */
[----:B------:R2:W-:Y:S01]  /*1cb50*/  @P3 STG.E.U16 desc[UR16][R10.64], R16 ;  /* 0x000000100a003986 */ /* 0x0005e2000c101510 */
[----:B------:R-:W-:Y:S02]  /*1cb60*/  ISETP.LT.AND P3, PT, R147, UR14, !P1 ;  /* 0x0000000e93007c0c */ /* 0x000fe4000cf61270 */
[----:B-1----:R-:W-:Y:S01]  /*1cb70*/  IMAD.WIDE R6, R15, 0x2, R132 ;  /* 0x000000020f067825 */ /* 0x002fe200078e0284 */
[----:B------:R1:W-:Y:S01]  /*1cb80*/  @P6 STG.E.U16 desc[UR16][R12.64], R20 ;  /* 0x000000140c006986 */ /* 0x0003e2000c101510 */
[----:B------:R-:W-:-:S02]  /*1cb90*/  ISETP.LT.AND P6, PT, R150, UR14, !P0 ;  /* 0x0000000e96007c0c */ /* 0x000fc4000c7c1270 */
[----:B------:R-:W-:Y:S01]  /*1cba0*/  PRMT R14, R52, 0x7632, R14 ;  /* 0x00007632340e7816 */ /* 0x000fe2000000000e */
[C---:B------:R-:W-:Y:S01]  /*1cbb0*/  VIADD R17, R15.reuse, UR4 ;  /* 0x000000040f117c36 */ /* 0x040fe20008000000 */
[----:B------:R4:W-:Y:S01]  /*1cbc0*/  @P4 STG.E.U16 desc[UR16][R6.64], R52 ;  /* 0x0000003406004986 */ /* 0x0009e2000c101510 */
[----:B---3--:R-:W-:Y:S01]  /*1cbd0*/  IMAD.WIDE R8, R15, 0x2, R36 ;  /* 0x000000020f087825 */ /* 0x008fe200078e0224 */
[----:B------:R-:W-:Y:S02]  /*1cbe0*/  ISETP.LT.AND P4, PT, R149, UR14, !P0 ;  /* 0x0000000e95007c0c */ /* 0x000fe4000c781270 */
[----:B--2---:R-:W-:Y:S01]  /*1cbf0*/  PRMT R16, R20, 0x7632, R16 ;  /* 0x0000763214107816 */ /* 0x004fe20000000010 */
[----:B------:R-:W-:Y:S01]  /*1cc00*/  VIADD R0, R151, 0x12 ;  /* 0x0000001297007836 */ /* 0x000fe20000000000 */
[----:B------:R2:W-:Y:S01]  /*1cc10*/  @P5 STG.E.U16 desc[UR16][R8.64], R14 ;  /* 0x0000000e08005986 */ /* 0x0005e2000c101510 */
[----:B------:R-:W-:Y:S01]  /*1cc20*/  IMAD.WIDE R10, R15, 0x2, R4 ;  /* 0x000000020f0a7825 */ /* 0x000fe200078e0204 */
[----:B------:R-:W-:-:S02]  /*1cc30*/  ISETP.LT.AND P5, PT, R148, UR14, !P0 ;  /* 0x0000000e94007c0c */ /* 0x000fc4000c7a1270 */
[----:B------:R-:W-:Y:S01]  /*1cc40*/  ISETP.GE.AND P2, PT, R0, UR15, PT ;  /* 0x0000000f00007c0c */ /* 0x000fe2000bf46270 */
[----:B-1----:R-:W-:Y:S01]  /*1cc50*/  IMAD.WIDE R12, R17, 0x2, R2 ;  /* 0x00000002110c7825 */ /* 0x002fe200078e0202 */
[----:B------:R1:W-:Y:S01]  /*1cc60*/  @P3 STG.E.U16 desc[UR16][R10.64], R53 ;  /* 0x000000350a003986 */ /* 0x0003e2000c101510 */
[----:B------:R-:W-:Y:S02]  /*1cc70*/  ISETP.LT.AND P3, PT, R147, UR14, !P0 ;  /* 0x0000000e93007c0c */ /* 0x000fe4000c761270 */
[----:B------:R-:W-:Y:S01]  /*1cc80*/  PRMT R18, R53, 0x7632, R18 ;  /* 0x0000763235127816 */ /* 0x000fe20000000012 */
[----:B------:R3:W-:Y:S01]  /*1cc90*/  @P6 STG.E.U16 desc[UR16][R12.64], R16 ;  /* 0x000000100c006986 */ /* 0x0007e2000c101510 */
[----:B------:R-:W-:Y:S01]  /*1cca0*/  ISETP.LT.AND P6, PT, R150, UR14, !P2 ;  /* 0x0000000e96007c0c */ /* 0x000fe2000d7c1270 */
[----:B----4-:R-:W-:Y:S01]  /*1ccb0*/  IMAD.WIDE R6, R17, 0x2, R132 ;  /* 0x0000000211067825 */ /* 0x010fe200078e0284 */
[----:B--2---:R-:W-:-:S03]  /*1ccc0*/  PRMT R14, R85, 0x7632, R14 ;  /* 0x00007632550e7816 */ /* 0x004fc6000000000e */
[C---:B------:R-:W-:Y:S01]  /*1ccd0*/  VIADD R15, R17.reuse, UR4 ;  /* 0x00000004110f7c36 */ /* 0x040fe20008000000 */
[----:B------:R2:W-:Y:S01]  /*1cce0*/  @P4 STG.E.U16 desc[UR16][R6.64], R18 ;  /* 0x0000001206004986 */ /* 0x0005e2000c101510 */
[----:B------:R-:W-:Y:S01]  /*1ccf0*/  IMAD.WIDE R8, R17, 0x2, R36 ;  /* 0x0000000211087825 */ /* 0x000fe200078e0224 */
[----:B------:R-:W-:-:S03]  /*1cd00*/  ISETP.LT.AND P4, PT, R149, UR14, !P2 ;  /* 0x0000000e95007c0c */ /* 0x000fc6000d781270 */
[----:B------:R-:W-:Y:S01]  /*1cd10*/  VIADD R0, R151, 0x13 ;  /* 0x0000001397007836 */ /* 0x000fe20000000000 */
[----:B------:R4:W-:Y:S01]  /*1cd20*/  @P5 STG.E.U16 desc[UR16][R8.64], R85 ;  /* 0x0000005508005986 */ /* 0x0009e2000c101510 */
[----:B-1----:R-:W-:Y:S01]  /*1cd30*/  IMAD.WIDE R10, R17, 0x2, R4 ;  /* 0x00000002110a7825 */ /* 0x002fe200078e0204 */
[----:B------:R-:W-:Y:S02]  /*1cd40*/  ISETP.LT.AND P5, PT, R148, UR14, !P2 ;  /* 0x0000000e94007c0c */ /* 0x000fe4000d7a1270 */
[----:B------:R-:W-:Y:S01]  /*1cd50*/  ISETP.GE.AND P1, PT, R0, UR15, PT ;  /* 0x0000000f00007c0c */ /* 0x000fe2000bf26270 */
[----:B---3--:R-:W-:Y:S01]  /*1cd60*/  IMAD.WIDE R12, R15, 0x2, R2 ;  /* 0x000000020f0c7825 */ /* 0x008fe200078e0202 */
[----:B------:R1:W-:Y:S01]  /*1cd70*/  @P3 STG.E.U16 desc[UR16][R10.64], R14 ;  /* 0x0000000e0a003986 */ /* 0x0003e2000c101510 */
[----:B------:R-:W-:Y:S02]  /*1cd80*/  ISETP.LT.AND P3, PT, R147, UR14, !P2 ;  /* 0x0000000e93007c0c */ /* 0x000fe4000d761270 */
[----:B------:R-:W-:Y:S01]  /*1cd90*/  PRMT R16, R22, 0x7632, R16 ;  /* 0x0000763216107816 */ /* 0x000fe20000000010 */
[----:B------:R3:W-:Y:S01]  /*1cda0*/  @P6 STG.E.U16 desc[UR16][R12.64], R22 ;  /* 0x000000160c006986 */ /* 0x0007e2000c101510 */
[----:B------:R-:W-:Y:S01]  /*1cdb0*/  ISETP.LT.AND P6, PT, R150, UR14, !P1 ;  /* 0x0000000e96007c0c */ /* 0x000fe2000cfc1270 */
[----:B--2---:R-:W-:Y:S01]  /*1cdc0*/  IMAD.WIDE R6, R15, 0x2, R132 ;  /* 0x000000020f067825 */ /* 0x004fe200078e0284 */
[----:B------:R-:W-:-:S03]  /*1cdd0*/  PRMT R18, R96, 0x7632, R18 ;  /* 0x0000763260127816 */ /* 0x000fc60000000012 */
[C---:B------:R-:W-:Y:S01]  /*1cde0*/  VIADD R17, R15.reuse, UR4 ;  /* 0x000000040f117c36 */ /* 0x040fe20008000000 */
[----:B------:R2:W-:Y:S01]  /*1cdf0*/  @P4 STG.E.U16 desc[UR16][R6.64], R16 ;  /* 0x0000001006004986 */ /* 0x0005e2000c101510 */
[----:B----4-:R-:W-:Y:S01]  /*1ce00*/  IMAD.WIDE R8, R15, 0x2, R36 ;  /* 0x000000020f087825 */ /* 0x010fe200078e0224 */
[----:B-1----:R-:W-:Y:S02]  /*1ce10*/  PRMT R14, R86, 0x7632, R14 ;  /* 0x00007632560e7816 */ /* 0x002fe4000000000e */
[----:B------:R-:W-:Y:S01]  /*1ce20*/  ISETP.LT.AND P4, PT, R149, UR14, !P1 ;  /* 0x0000000e95007c0c */ /* 0x000fe2000cf81270 */
[----:B------:R-:W-:Y:S01]  /*1ce30*/  VIADD R0, R151, 0x14 ;  /* 0x0000001497007836 */ /* 0x000fe20000000000 */
[----:B------:R1:W-:Y:S01]  /*1ce40*/  @P5 STG.E.U16 desc[UR16][R8.64], R86 ;  /* 0x0000005608005986 */ /* 0x0003e2000c101510 */
[----:B------:R-:W-:Y:S01]  /*1ce50*/  IMAD.WIDE R10, R15, 0x2, R4 ;  /* 0x000000020f0a7825 */ /* 0x000fe200078e0204 */
[----:B------:R-:W-:Y:S02]  /*1ce60*/  ISETP.LT.AND P5, PT, R148, UR14, !P1 ;  /* 0x0000000e94007c0c */ /* 0x000fe4000cfa1270 */
[----:B------:R-:W-:Y:S01]  /*1ce70*/  ISETP.GE.AND P0, PT, R0, UR15, PT ;  /* 0x0000000f00007c0c */ /* 0x000fe2000bf06270 */
[----:B---3--:R-:W-:Y:S01]  /*1ce80*/  IMAD.WIDE R12, R17, 0x2, R2 ;  /* 0x00000002110c7825 */ /* 0x008fe200078e0202 */
[----:B------:R3:W-:Y:S01]  /*1ce90*/  @P3 STG.E.U16 desc[UR16][R10.64], R14 ;  /* 0x0000000e0a003986 */ /* 0x0007e2000c101510 */
[----:B------:R-:W-:-:S02]  /*1cea0*/  ISETP.LT.AND P3, PT, R147, UR14, !P1 ;  /* 0x0000000e93007c0c */ /* 0x000fc4000cf61270 */
[----:B--2---:R-:W-:Y:S01]  /*1ceb0*/  PRMT R16, R23, 0x7632, R16 ;  /* 0x0000763217107816 */ /* 0x004fe20000000010 */
[----:B------:R2:W-:Y:S01]  /*1cec0*/  @P6 STG.E.U16 desc[UR16][R12.64], R23 ;  /* 0x000000170c006986 */ /* 0x0005e2000c101510 */
[----:B------:R-:W-:Y:S01]  /*1ced0*/  ISETP.LT.AND P6, PT, R150, UR14, !P0 ;  /* 0x0000000e96007c0c */ /* 0x000fe2000c7c1270 */
[----:B------:R-:W-:-:S04]  /*1cee0*/  IMAD.WIDE R6, R17, 0x2, R132 ;  /* 0x0000000211067825 */ /* 0x000fc800078e0284 */
[C---:B------:R-:W-:Y:S01]  /*1cef0*/  VIADD R15, R17.reuse, UR4 ;  /* 0x00000004110f7c36 */ /* 0x040fe20008000000 */
[----:B------:R4:W-:Y:S01]  /*1cf00*/  @P4 STG.E.U16 desc[UR16][R6.64], R16 ;  /* 0x0000001006004986 */ /* 0x0009e2000c101510 */
[----:B-1----:R-:W-:Y:S01]  /*1cf10*/  IMAD.WIDE R8, R17, 0x2, R36 ;  /* 0x0000000211087825 */ /* 0x002fe200078e0224 */
[----:B---3--:R-:W-:Y:S02]  /*1cf20*/  PRMT R14, R87, 0x7632, R14 ;  /* 0x00007632570e7816 */ /* 0x008fe4000000000e */
[----:B------:R-:W-:Y:S01]  /*1cf30*/  ISETP.LT.AND P4, PT, R149, UR14, !P0 ;  /* 0x0000000e95007c0c */ /* 0x000fe2000c781270 */
[----:B------:R-:W-:Y:S01]  /*1cf40*/  VIADD R0, R151, 0x15 ;  /* 0x0000001597007836 */ /* 0x000fe20000000000 */
[----:B------:R1:W-:Y:S01]  /*1cf50*/  @P5 STG.E.U16 desc[UR16][R8.64], R87 ;  /* 0x0000005708005986 */ /* 0x0003e2000c101510 */
[----:B------:R-:W-:Y:S01]  /*1cf60*/  IMAD.WIDE R10, R17, 0x2, R4 ;  /* 0x00000002110a7825 */ /* 0x000fe200078e0204 */
[----:B------:R-:W-:Y:S02]  /*1cf70*/  ISETP.LT.AND P5, PT, R148, UR14, !P0 ;  /* 0x0000000e94007c0c */ /* 0x000fe4000c7a1270 */
[----:B------:R-:W-:Y:S01]  /*1cf80*/  ISETP.GE.AND P2, PT, R0, UR15, PT ;  /* 0x0000000f00007c0c */ /* 0x000fe2000bf46270 */
[----:B--2---:R-:W-:Y:S01]  /*1cf90*/  IMAD.WIDE R12, R15, 0x2, R2 ;  /* 0x000000020f0c7825 */ /* 0x004fe200078e0202 */
[----:B------:R2:W-:Y:S01]  /*1cfa0*/  @P3 STG.E.U16 desc[UR16][R10.64], R14 ;  /* 0x0000000e0a003986 */ /* 0x0005e2000c101510 */
[----:B------:R-:W-:-:S02]  /*1cfb0*/  ISETP.LT.AND P3, PT, R147, UR14, !P0 ;  /* 0x0000000e93007c0c */ /* 0x000fc4000c761270 */
[----:B----4-:R-:W-:Y:S01]  /*1cfc0*/  PRMT R16, R24, 0x7632, R16 ;  /* 0x0000763218107816 */ /* 0x010fe20000000010 */
[----:B------:R3:W-:Y:S01]  /*1cfd0*/  @P6 STG.E.U16 desc[UR16][R12.64], R24 ;  /* 0x000000180c006986 */ /* 0x0007e2000c101510 */
[----:B------:R-:W-:Y:S01]  /*1cfe0*/  ISETP.LT.AND P6, PT, R150, UR14, !P2 ;  /* 0x0000000e96007c0c */ /* 0x000fe2000d7c1270 */
[----:B------:R-:W-:-:S04]  /*1cff0*/  IMAD.WIDE R6, R15, 0x2, R132 ;  /* 0x000000020f067825 */ /* 0x000fc800078e0284 */
[C---:B------:R-:W-:Y:S01]  /*1d000*/  VIADD R17, R15.reuse, UR4 ;  /* 0x000000040f117c36 */ /* 0x040fe20008000000 */
[----:B------:R4:W-:Y:S01]  /*1d010*/  @P4 STG.E.U16 desc[UR16][R6.64], R16 ;  /* 0x0000001006004986 */ /* 0x0009e2000c101510 */
[----:B-1----:R-:W-:Y:S01]  /*1d020*/  IMAD.WIDE R8, R15, 0x2, R36 ;  /* 0x000000020f087825 */ /* 0x002fe200078e0224 */
[----:B--2---:R-:W-:Y:S02]  /*1d030*/  PRMT R14, R88, 0x7632, R14 ;  /* 0x00007632580e7816 */ /* 0x004fe4000000000e */
        /* <DEDUP_REMOVED lines=109> */
[----:B------:R-:W-:Y:S01]  /*1d710*/  ISETP.LT.AND P2, PT, R147, UR14, !P2 ;  /* 0x0000000e93007c0c */ /* 0x000fe2000d741270 */
[----:B------:R2:W-:Y:S01]  /*1d720*/  @P0 STG.E.U16 desc[UR16][R10.64], R14 ;  /* 0x0000000e0a000986 */ /* 0x0005e2000c101510 */
[----:B----4-:R-:W-:Y:S01]  /*1d730*/  PRMT R16, R31, 0x7632, R16 ;  /* 0x000076321f107816 */ /* 0x010fe20000000010 */
[----:B------:R-:W-:-:S02]  /*1d740*/  IMAD.WIDE R6, R17, 0x2, R132 ;  /* 0x0000000211067825 */ /* 0x000fc400078e0284 */
[----:B------:R3:W-:Y:S01]  /*1d750*/  @P6 STG.E.U16 desc[UR16][R12.64], R31 ;  /* 0x0000001f0c006986 */ /* 0x0007e2000c101510 */
[----:B------:R-:W-:Y:S01]  /*1d760*/  ISETP.LT.AND P6, PT, R150, UR14, !P3 ;  /* 0x0000000e96007c0c */ /* 0x000fe2000dfc1270 */
[C---:B------:R-:W-:Y:S02]  /*1d770*/  VIADD R15, R17.reuse, UR4 ;  /* 0x00000004110f7c36 */ /* 0x040fe40008000000 */
[----:B-1----:R-:W-:Y:S01]  /*1d780*/  IMAD.WIDE R8, R17, 0x2, R36 ;  /* 0x0000000211087825 */ /* 0x002fe200078e0224 */
[----:B------:R1:W-:Y:S03]  /*1d790*/  @P4 STG.E.U16 desc[UR16][R6.64], R16 ;  /* 0x0000001006004986 */ /* 0x0003e6000c101510 */
[----:B------:R-:W-:Y:S01]  /*1d7a0*/  VIADD R0, R151, 0x1d ;  /* 0x0000001d97007836 */ /* 0x000fe20000000000 */
[----:B--2---:R-:W-:Y:S01]  /*1d7b0*/  PRMT R14, R95, 0x7632, R14 ;  /* 0x000076325f0e7816 */ /* 0x004fe2000000000e */
[----:B------:R-:W-:Y:S01]  /*1d7c0*/  IMAD.WIDE R10, R17, 0x2, R4 ;  /* 0x00000002110a7825 */ /* 0x000fe200078e0204 */
[----:B------:R2:W-:Y:S01]  /*1d7d0*/  @P5 STG.E.U16 desc[UR16][R8.64], R95 ;  /* 0x0000005f08005986 */ /* 0x0005e2000c101510 */
[----:B------:R-:W-:-:S02]  /*1d7e0*/  ISETP.LT.AND P5, PT, R148, UR14, !P3 ;  /* 0x0000000e94007c0c */ /* 0x000fc4000dfa1270 */
[----:B---3--:R-:W-:Y:S01]  /*1d7f0*/  IMAD.WIDE R12, R15, 0x2, R2 ;  /* 0x000000020f0c7825 */ /* 0x008fe200078e0202 */
[----:B------:R-:W-:Y:S01]  /*1d800*/  ISETP.GE.AND P1, PT, R0, UR15, PT ;  /* 0x0000000f00007c0c */ /* 0x000fe2000bf26270 */
[----:B------:R3:W-:Y:S01]  /*1d810*/  @P2 STG.E.U16 desc[UR16][R10.64], R14 ;  /* 0x0000000e0a002986 */ /* 0x0007e2000c101510 */
[----:B------:R-:W-:Y:S01]  /*1d820*/  ISETP.LT.AND P2, PT, R149, UR14, !P3 ;  /* 0x0000000e95007c0c */ /* 0x000fe2000df41270 */
[----:B------:R-:W-:Y:S01]  /*1d830*/  VIADD R17, R15, UR4 ;  /* 0x000000040f117c36 */ /* 0x000fe20008000000 */
[----:B------:R-:W-:Y:S01]  /*1d840*/  ISETP.LT.AND P3, PT, R147, UR14, !P3 ;  /* 0x0000000e93007c0c */ /* 0x000fe2000df61270 */
[----:B------:R4:W-:Y:S01]  /*1d850*/  @P6 STG.E.U16 desc[UR16][R12.64], R32 ;  /* 0x000000200c006986 */ /* 0x0009e2000c101510 */
[----:B------:R-:W-:Y:S01]  /*1d860*/  ISETP.LT.AND P6, PT, R150, UR14, !P1 ;  /* 0x0000000e96007c0c */ /* 0x000fe2000cfc1270 */
[----:B-1----:R-:W-:Y:S01]  /*1d870*/  IMAD.WIDE R6, R15, 0x2, R132 ;  /* 0x000000020f067825 */ /* 0x002fe200078e0284 */
[----:B------:R-:W-:Y:S02]  /*1d880*/  PRMT R16, R32, 0x7632, R16 ;  /* 0x0000763220107816 */ /* 0x000fe40000000010 */
[----:B------:R-:W-:Y:S01]  /*1d890*/  ISETP.LT.AND P4, PT, R149, UR14, !P1 ;  /* 0x0000000e95007c0c */ /* 0x000fe2000cf81270 */
[----:B--2---:R-:W-:-:S04]  /*1d8a0*/  IMAD.WIDE R8, R15, 0x2, R36 ;  /* 0x000000020f087825 */ /* 0x004fc800078e0224 */
[----:B------:R-:W-:Y:S01]  /*1d8b0*/  VIADD R0, R151, 0x1e ;  /* 0x0000001e97007836 */ /* 0x000fe20000000000 */
[----:B------:R-:W-:Y:S01]  /*1d8c0*/  @P2 STG.E.U16 desc[UR16][R6.64], R16 ;  /* 0x0000001006002986 */ /* 0x000fe2000c101510 */
[----:B---3--:R-:W-:-:S03]  /*1d8d0*/  IMAD.WIDE R10, R15, 0x2, R4 ;  /* 0x000000020f0a7825 */ /* 0x008fc600078e0204 */
[----:B------:R1:W-:Y:S01]  /*1d8e0*/  @P5 STG.E.U16 desc[UR16][R8.64], R96 ;  /* 0x0000006008005986 */ /* 0x0003e2000c101510 */
[C---:B----4-:R-:W-:Y:S01]  /*1d8f0*/  IMAD.WIDE R12, R17.reuse, 0x2, R2 ;  /* 0x00000002110c7825 */ /* 0x050fe200078e0202 */
[----:B------:R-:W-:Y:S02]  /*1d900*/  ISETP.GE.AND P0, PT, R0, UR15, PT ;  /* 0x0000000f00007c0c */ /* 0x000fe4000bf06270 */
[----:B------:R-:W-:Y:S01]  /*1d910*/  @P3 STG.E.U16 desc[UR16][R10.64], R18 ;  /* 0x000000120a003986 */ /* 0x000fe2000c101510 */
[----:B------:R-:W-:Y:S01]  /*1d920*/  IMAD.WIDE R14, R17, 0x2, R132 ;  /* 0x00000002110e7825 */ /* 0x000fe200078e0284 */
[----:B------:R-:W-:Y:S02]  /*1d930*/  ISETP.LT.AND P3, PT, R150, UR14, !P0 ;  /* 0x0000000e96007c0c */ /* 0x000fe4000c761270 */
[----:B------:R2:W-:Y:S01]  /*1d940*/  @P6 STG.E.U16 desc[UR16][R12.64], R33 ;  /* 0x000000210c006986 */ /* 0x0005e2000c101510 */
[----:B------:R-:W-:Y:S01]  /*1d950*/  ISETP.LT.AND P6, PT, R148, UR14, !P1 ;  /* 0x0000000e94007c0c */ /* 0x000fe2000cfc1270 */
[----:B------:R-:W-:Y:S01]  /*1d960*/  VIADD R0, R151, 0x1f ;  /* 0x0000001f97007836 */ /* 0x000fe20000000000 */
[----:B------:R-:W-:Y:S01]  /*1d970*/  ISETP.LT.AND P1, PT, R147, UR14, !P1 ;  /* 0x0000000e93007c0c */ /* 0x000fe2000cf21270 */
[----:B-1----:R-:W-:Y:S01]  /*1d980*/  IMAD.WIDE R8, R17, 0x2, R4 ;  /* 0x0000000211087825 */ /* 0x002fe200078e0204 */
[----:B------:R-:W-:-:S02]  /*1d990*/  PRMT R7, R33, 0x7632, R7 ;  /* 0x0000763221077816 */ /* 0x000fc40000000007 */
[----:B------:R-:W-:Y:S02]  /*1d9a0*/  ISETP.GE.AND P2, PT, R0, UR15, PT ;  /* 0x0000000f00007c0c */ /* 0x000fe4000bf46270 */
[----:B------:R-:W-:Y:S01]  /*1d9b0*/  PRMT R0, R97, 0x7632, R0 ;  /* 0x0000763261007816 */ /* 0x000fe20000000000 */
[----:B------:R1:W-:Y:S01]  /*1d9c0*/  @P4 STG.E.U16 desc[UR16][R14.64], R7 ;  /* 0x000000070e004986 */ /* 0x0003e2000c101510 */
[----:B------:R-:W-:Y:S01]  /*1d9d0*/  ISETP.LT.AND P4, PT, R149, UR14, !P0 ;  /* 0x0000000e95007c0c */ /* 0x000fe2000c781270 */
[----:B--2---:R-:W-:Y:S01]  /*1d9e0*/  VIADD R13, R17, UR4 ;  /* 0x00000004110d7c36 */ /* 0x004fe20008000000 */
[----:B------:R-:W-:Y:S02]  /*1d9f0*/  ISETP.LT.AND P5, PT, R150, UR14, !P2 ;  /* 0x0000000e96007c0c */ /* 0x000fe4000d7a1270 */
[----:B------:R-:W-:Y:S01]  /*1da00*/  PRMT R12, R34, 0x7632, R12 ;  /* 0x00007632220c7816 */ /* 0x000fe2000000000c */
[----:B------:R-:W-:-:S04]  /*1da10*/  IMAD.WIDE R10, R13, 0x2, R2 ;  /* 0x000000020d0a7825 */ /* 0x000fc800078e0202 */
[----:B-1----:R-:W-:-:S04]  /*1da20*/  IMAD.WIDE R6, R17, 0x2, R36 ;  /* 0x0000000211067825 */ /* 0x002fc800078e0224 */
[----:B------:R-:W-:Y:S01]  /*1da30*/  VIADD R15, R13, UR4 ;  /* 0x000000040d0f7c36 */ /* 0x000fe20008000000 */
[----:B------:R1:W-:Y:S01]  /*1da40*/  @P6 STG.E.U16 desc[UR16][R6.64], R97 ;  /* 0x0000006106006986 */ /* 0x0003e2000c101510 */
[----:B------:R-:W-:Y:S02]  /*1da50*/  ISETP.LT.AND P6, PT, R149, UR14, !P2 ;  /* 0x0000000e95007c0c */ /* 0x000fe4000d7c1270 */
[----:B------:R-:W-:Y:S01]  /*1da60*/  IMAD.WIDE R2, R15, 0x2, R2 ;  /* 0x000000020f027825 */ /* 0x000fe200078e0202 */
[----:B------:R2:W-:Y:S01]  /*1da70*/  @P1 STG.E.U16 desc[UR16][R8.64], R0 ;  /* 0x0000000008001986 */ /* 0x0005e2000c101510 */
[C---:B------:R-:W-:Y:S02]  /*1da80*/  ISETP.LT.AND P1, PT, R148.reuse, UR14, !P2 ;  /* 0x0000000e94007c0c */ /* 0x040fe4000d721270 */
[----:B------:R-:W-:Y:S01]  /*1da90*/  ISETP.LT.AND P2, PT, R147, UR14, !P2 ;  /* 0x0000000e93007c0c */ /* 0x000fe2000d741270 */
[----:B------:R3:W-:Y:S01]  /*1daa0*/  @P3 STG.E.U16 desc[UR16][R10.64], R34 ;  /* 0x000000220a003986 */ /* 0x0007e2000c101510 */
[----:B------:R-:W-:-:S02]  /*1dab0*/  ISETP.LT.AND P3, PT, R148, UR14, !P0 ;  /* 0x0000000e94007c0c */ /* 0x000fc4000c761270 */
[----:B------:R-:W-:Y:S01]  /*1dac0*/  ISETP.LT.AND P0, PT, R147, UR14, !P0 ;  /* 0x0000000e93007c0c */ /* 0x000fe2000c701270 */
[----:B-1----:R-:W-:-:S04]  /*1dad0*/  IMAD.WIDE R6, R13, 0x2, R132 ;  /* 0x000000020d067825 */ /* 0x002fc800078e0284 */
[C---:B--2---:R-:W-:Y:S01]  /*1dae0*/  IMAD.WIDE R8, R13.reuse, 0x2, R36 ;  /* 0x000000020d087825 */ /* 0x044fe200078e0224 */
[----:B------:R-:W-:Y:S01]  /*1daf0*/  PRMT R0, R98, 0x7632, R0 ;  /* 0x0000763262007816 */ /* 0x000fe20000000000 */
[----:B------:R1:W-:Y:S02]  /*1db00*/  @P4 STG.E.U16 desc[UR16][R6.64], R12 ;  /* 0x0000000c06004986 */ /* 0x0003e4000c101510 */
[----:B---3--:R-:W-:Y:S02]  /*1db10*/  IMAD.WIDE R10, R13, 0x2, R4 ;  /* 0x000000020d0a7825 */ /* 0x008fe400078e0204 */
[----:B------:R2:W-:Y:S02]  /*1db20*/  @P3 STG.E.U16 desc[UR16][R8.64], R98 ;  /* 0x0000006208003986 */ /* 0x0005e4000c101510 */
[C---:B------:R-:W-:Y:S02]  /*1db30*/  IMAD.WIDE R132, R15.reuse, 0x2, R132 ;  /* 0x000000020f847825 */ /* 0x040fe400078e0284 */
[----:B------:R2:W-:Y:S02]  /*1db40*/  @P0 STG.E.U16 desc[UR16][R10.64], R0 ;  /* 0x000000000a000986 */ /* 0x0005e4000c101510 */
[----:B------:R-:W-:Y:S01]  /*1db50*/  IMAD.WIDE R36, R15, 0x2, R36 ;  /* 0x000000020f247825 */ /* 0x000fe200078e0224 */
[----:B-1----:R-:W-:Y:S01]  /*1db60*/  PRMT R7, R99, 0x7632, R7 ;  /* 0x0000763263077816 */ /* 0x002fe20000000007 */
[----:B------:R2:W-:Y:S02]  /*1db70*/  @P5 STG.E.U16 desc[UR16][R2.64], R35 ;  /* 0x0000002302005986 */ /* 0x0005e4000c101510 */
[----:B------:R-:W-:-:S02]  /*1db80*/  IMAD.WIDE R4, R15, 0x2, R4 ;  /* 0x000000020f047825 */ /* 0x000fc400078e0204 */
[----:B------:R2:W-:Y:S04]  /*1db90*/  @P6 STG.E.U16 desc[UR16][R132.64], R66 ;  /* 0x0000004284006986 */ /* 0x0005e8000c101510 */
[----:B------:R2:W-:Y:S04]  /*1dba0*/  @P1 STG.E.U16 desc[UR16][R36.64], R99 ;  /* 0x0000006324001986 */ /* 0x0005e8000c101510 */
[----:B------:R2:W-:Y:S01]  /*1dbb0*/  @P2 STG.E.U16 desc[UR16][R4.64], R7 ;  /* 0x0000000704002986 */ /* 0x0005e2000c101510 */
[----:B0-----:R-:W-:Y:S06]  /*1dbc0*/  BAR.SYNC.DEFER_BLOCKING 0x0 ;  /* 0x0000000000007b1d */ /* 0x001fec0000010000 */
[----:B------:R-:W-:Y:S05]  /*1dbd0*/  BRA.U UP0, `(.L_x_13) ;  /* 0x0000000100a07547 */ /* 0x000fea000b800000 */
[----:B------:R-:W0:Y:S01]  /*1dbe0*/  S2UR UR5, SR_CgaCtaId ;  /* 0x00000000000579c3 */ /* 0x000e220000008800 */
[----:B------:R-:W-:Y:S01]  /*1dbf0*/  NOP ;  /* 0x0000000000007918 */ /* 0x000fe20000000000 */
[----:B------:R-:W-:Y:S01]  /*1dc00*/  UMOV UR4, 0x50 ;  /* 0x0000005000047882 */ /* 0x000fe20000000000 */
[----:B--2---:R-:W-:Y:S02]  /*1dc10*/  IMAD.U32 R0, RZ, RZ, UR6 ;  /* 0x00000006ff007e24 */ /* 0x004fe4000f8e00ff */
[----:B------:R-:W-:Y:S02]  /*1dc20*/  IMAD.MOV.U32 R3, RZ, RZ, 0xf ;  /* 0x0000000fff037424 */ /* 0x000fe400078e00ff */
[----:B------:R-:W-:Y:S01]  /*1dc30*/  IMAD.MOV.U32 R7, RZ, RZ, 0x1 ;  /* 0x00000001ff077424 */ /* 0x000fe200078e00ff */
[----:B------:R-:W-:-:S04]  /*1dc40*/  LOP3.LUT R0, R0, 0xffff, RZ, 0xc0, !PT ;  /* 0x0000ffff00007812 */ /* 0x000fc800078ec0ff */
[----:B------:R-:W-:-:S05]  /*1dc50*/  SHF.R.U32.HI R0, RZ, 0x5, R0 ;  /* 0x00000005ff007819 */ /* 0x000fca0000011600 */
[----:B------:R-:W-:Y:S01]  /*1dc60*/  VIADD R2, R0, 0x10 ;  /* 0x0000001000027836 */ /* 0x000fe20000000000 */
[----:B------:R-:W-:Y:S01]  /*1dc70*/  SHF.L.U32 R0, R3, R0, RZ ;  /* 0x0000000003007219 */ /* 0x000fe200000006ff */
[----:B0-----:R-:W-:-:S03]  /*1dc80*/  ULEA UR7, UR5, UR4, 0x18 ;  /* 0x0000000405077291 */ /* 0x001fc6000f8ec0ff */
[----:B------:R-:W-:-:S04]  /*1dc90*/  SHF.L.U32 R3, R7, R2, RZ ;  /* 0x0000000207037219 */ /* 0x000fc800000006ff */
[----:B------:R-:W-:Y:S02]  /*1dca0*/  LOP3.LUT R0, R3, R0, RZ, 0xfc, !PT ;  /* 0x0000000003007212 */ /* 0x000fe400078efcff */
[----:B------:R-:W0:Y:S02]  /*1dcb0*/  LDS R5, [UR7] ;  /* 0x00000007ff057984 */ /* 0x000e240008000800 */
[C---:B------:R-:W-:Y:S02]  /*1dcc0*/  LOP3.LUT R2, R0.reuse, 0xffff, RZ, 0xc0, !PT ;  /* 0x0000ffff00027812 */ /* 0x040fe400078ec0ff */
[----:B0-----:R-:W-:-:S04]  /*1dcd0*/  LOP3.LUT R3, R0, 0xffff, R5, 0x80, !PT ;  /* 0x0000ffff00037812 */ /* 0x001fc800078e8005 */
[----:B------:R-:W-:-:S13]  /*1dce0*/  ISETP.NE.AND P0, PT, R3, R2, PT ;  /* 0x000000020300720c */ /* 0x000fda0003f05270 */
[----:B------:R-:W-:Y:S05]  /*1dcf0*/  @P0 BRA `(.L_x_14) ;  /* 0x0000000000500947 */ /* 0x000fea0003800000 */
[----:B------:R-:W-:Y:S02]  /*1dd00*/  SHF.R.U32.HI R5, RZ, 0x10, R5 ;  /* 0x00000010ff057819 */ /* 0x000fe40000011605 */
[----:B------:R-:W-:-:S04]  /*1dd10*/  SHF.R.U32.HI R2, RZ, 0x10, R0 ;  /* 0x00000010ff027819 */ /* 0x000fc80000011600 */
[----:B------:R-:W-:-:S04]  /*1dd20*/  LOP3.LUT R5, R5, R2, RZ, 0xc0, !PT ;  /* 0x0000000205057212 */ /* 0x000fc800078ec0ff */
[----:B------:R-:W-:-:S13]  /*1dd30*/  ISETP.NE.AND P0, PT, R5, R2, PT ;  /* 0x000000020500720c */ /* 0x000fda0003f05270 */
[----:B------:R-:W-:Y:S05]  /*1dd40*/  @P0 BRA `(.L_x_15) ;  /* 0x0000000000300947 */ /* 0x000fea0003800000 */
[----:B------:R-:W-:Y:S01]  /*1dd50*/  R2UR UR4, R0 ;  /* 0x00000000000472ca */ /* 0x000fe200000e0000 */
[----:B------:R-:W-:Y:S01]  /*1dd60*/  VOTEU.ANY UR5, UPT, PT ;  /* 0x0000000000057886 */ /* 0x000fe200038e0100 */
[----:B------:R-:W0:Y:S01]  /*1dd70*/  S2R R0, SR_LANEID ;  /* 0x0000000000007919 */ /* 0x000e220000000000 */
[----:B------:R-:W-:-:S10]  /*1dd80*/  UFLO.U32 UR5, UR5 ;  /* 0x00000005000572bd */ /* 0x000fd400080e0000 */
[----:B------:R-:W-:-:S06]  /*1dd90*/  ULOP3.LUT UR4, URZ, UR4, URZ, 0x33, !UPT ;  /* 0x00000004ff047292 */ /* 0x000fcc000f8e33ff */
[----:B------:R-:W-:-:S04]  /*1dda0*/  IMAD.U32 R2, RZ, RZ, UR4 ;  /* 0x00000004ff027e24 */ /* 0x000fc8000f8e00ff */
[----:B------:R-:W1:Y:S02]  /*1ddb0*/  REDUX UR6, R2 ;  /* 0x00000000020673c4 */ /* 0x000e640000000000 */
[----:B------:R3:W-:Y:S01]  /*1ddc0*/  UTCATOMSWS.AND URZ, UR4 ;  /* 0x0000000400ff79e3 */ /* 0x0007e20008000000 */
[----:B0-----:R-:W-:Y:S01]  /*1ddd0*/  ISETP.EQ.U32.AND P0, PT, R0, UR5, PT ;  /* 0x0000000500007c0c */ /* 0x001fe2000bf02070 */
[----:B-1----:R-:W-:-:S12]  /*1dde0*/  IMAD.U32 R0, RZ, RZ, UR6 ;  /* 0x00000006ff007e24 */ /* 0x002fd8000f8e00ff */
[----:B------:R3:W-:Y:S01]  /*1ddf0*/  @P0 ATOMS.AND RZ, [UR7], R0 ;  /* 0x00000000ffff098c */ /* 0x0007e2000a800007 */
[----:B------:R-:W-:Y:S05]  /*1de00*/  BRA `(.L_x_13) ;  /* 0x0000000000147947 */ /* 0x000fea0003800000 */
.L_x_15:
[----:B------:R-:W-:-:S07]  /*1de10*/  MOV R2, 0x1de30 ;  /* 0x0001de3000027802 */ /* 0x000fce0000000f00 */
[----:B------:R-:W-:Y:S05]  /*1de20*/  CALL.REL.NOINC `($__internal_0_$__cuda_sm10x_tcgen05_guardrail_trap_col_being_dealloced_not_returned_by_alloc) ;  /* 0x00000000002c7944 */ /* 0x000fea0003c00000 */
[----:B------:R-:W-:Y:S05]  /*1de30*/  BRA `(.L_x_13) ;  /* 0x0000000000087947 */ /* 0x000fea0003800000 */
.L_x_14:
[----:B------:R-:W-:-:S07]  /*1de40*/  MOV R2, 0x1de60 ;  /* 0x0001de6000027802 */ /* 0x000fce0000000f00 */
[----:B------:R-:W-:Y:S05]  /*1de50*/  CALL.REL.NOINC `($__internal_2_$__cuda_sm10x_tcgen05_guardrail_trap_unallocated_columns_being_dealloced) ;  /* 0x0000000000387944 */ /* 0x000fea0003c00000 */
.L_x_13:
[----:B------:R-:W-:Y:S01]  /*1de60*/  NOP ;  /* 0x0000000000007918 */ /* 0x000fe20000000000 */
[----:B---3--:R-:W-:Y:S05]  /*1de70*/  EXIT ;  /* 0x000000000000794d */ /* 0x008fea0003800000 */
.L_x_8:
[----:B------:R-:W0:Y:S02]  /*1de80*/  SYNCS.PHASECHK.TRANS64.TRYWAIT P1, [UR8], R153 ;  /* 0x00000099ff0075a7 */ /* 0x000e240008021108 */
[----:B0-----:R-:W-:Y:S05]  /*1de90*/  @!P1 BRA `(.L_x_8) ;  /* 0xfffffffc00f89947 */ /* 0x001fea000383ffff */
[----:B------:R-:W-:Y:S05]  /*1dea0*/  BRA `(.L_x_16) ;  /* 0xffffff0c00787947 */ /* 0x000fea000383ffff */
.L_x_12:
[----:B------:R-:W1:Y:S02]  /*1deb0*/  SYNCS.PHASECHK.TRANS64.TRYWAIT P0, [UR8], R0 ;  /* 0x00000000ff0075a7 */ /* 0x000e640008001108 */
[----:B-1----:R-:W-:Y:S05]  /*1dec0*/  @!P0 BRA `(.L_x_12) ;  /* 0xfffffffc00f88947 */ /* 0x002fea000383ffff */
[----:B------:R-:W-:Y:S05]  /*1ded0*/  BRA `(.L_x_11) ;  /* 0xffffffd400547947 */ /* 0x000fea000383ffff */
        .weak           $__internal_0_$__cuda_sm10x_tcgen05_guardrail_trap_col_being_dealloced_not_returned_by_alloc
        .type           $__internal_0_$__cuda_sm10x_tcgen05_guardrail_trap_col_being_dealloced_not_returned_by_alloc,@function
        .size           $__internal_0_$__cuda_sm10x_tcgen05_guardrail_trap_col_being_dealloced_not_returned_by_alloc,($__internal_1_$__cuda_sm10x_tcgen05_guardrail_trap_phase_invalid_during_alloc - $__internal_0_$__cuda_sm10x_tcgen05_guardrail_trap_col_being_dealloced_not_returned_by_alloc)
$__internal_0_$__cuda_sm10x_tcgen05_guardrail_trap_col_being_dealloced_not_returned_by_alloc:
[----:B------:R-:W-:Y:S05]  /*1dee0*/  BPT.TRAP 0x1 ;  /* 0x000000040000795c */ /* 0x000fea0000300000 */
[----:B------:R-:W-:-:S04]  /*1def0*/  IMAD.MOV.U32 R3, RZ, RZ, 0x0 ;  /* 0x00000000ff037424 */ /* 0x000fc800078e00ff */
[----:B------:R-:W-:Y:S05]  /*1df00*/  RET.REL.NODEC R2 `(matmul_kernel) ;  /* 0xfffffe20023c7950 */ /* 0x000fea0003c3ffff */
        .weak           $__internal_1_$__cuda_sm10x_tcgen05_guardrail_trap_phase_invalid_during_alloc
        .type           $__internal_1_$__cuda_sm10x_tcgen05_guardrail_trap_phase_invalid_during_alloc,@function
        .size           $__internal_1_$__cuda_sm10x_tcgen05_guardrail_trap_phase_invalid_during_alloc,($__internal_2_$__cuda_sm10x_tcgen05_guardrail_trap_unallocated_columns_being_dealloced - $__internal_1_$__cuda_sm10x_tcgen05_guardrail_trap_phase_invalid_during_alloc)
$__internal_1_$__cuda_sm10x_tcgen05_guardrail_trap_phase_invalid_during_alloc:
[----:B------:R-:W-:Y:S05]  /*1df10*/  BPT.TRAP 0x1 ;  /* 0x000000040000795c */ /* 0x000fea0000300000 */
[----:B------:R-:W-:-:S04]  /*1df20*/  IMAD.MOV.U32 R3, RZ, RZ, 0x0 ;  /* 0x00000000ff037424 */ /* 0x000fc800078e00ff */
[----:B------:R-:W-:Y:S05]  /*1df30*/  RET.REL.NODEC R2 `(matmul_kernel) ;  /* 0xfffffe2002307950 */ /* 0x000fea0003c3ffff */
        .weak           $__internal_2_$__cuda_sm10x_tcgen05_guardrail_trap_unallocated_columns_being_dealloced
        .type           $__internal_2_$__cuda_sm10x_tcgen05_guardrail_trap_unallocated_columns_being_dealloced,@function
        .size           $__internal_2_$__cuda_sm10x_tcgen05_guardrail_trap_unallocated_columns_being_dealloced,(.L_x_20 - $__internal_2_$__cuda_sm10x_tcgen05_guardrail_trap_unallocated_columns_being_dealloced)
$__internal_2_$__cuda_sm10x_tcgen05_guardrail_trap_unallocated_columns_being_dealloced:
[----:B------:R-:W-:Y:S05]  /*1df40*/  BPT.TRAP 0x1 ;  /* 0x000000040000795c */ /* 0x000fea0000300000 */
[----:B------:R-:W-:-:S04]  /*1df50*/  IMAD.MOV.U32 R3, RZ, RZ, 0x0 ;  /* 0x00000000ff037424 */ /* 0x000fc800078e00ff */
[----:B------:R-:W-:Y:S05]  /*1df60*/  RET.REL.NODEC R2 `(matmul_kernel) ;  /* 0xfffffe2002247950 */ /* 0x000fea0003c3ffff */
.L_x_17:
[----:B------:R-:W-:-:S00]  /*1df70*/  BRA `(.L_x_17) ;  /* 0xfffffffc00fc7947 */ /* 0x000fc0000383ffff */
[----:B------:R-:W-:-:S00]  /*1df80*/  NOP ;  /* 0x0000000000007918 */ /* 0x000fc00000000000 */
[----:B------:R-:W-:-:S00]  /*1df90*/  NOP ;  /* 0x0000000000007918 */ /* 0x000fc00000000000 */
[----:B------:R-:W-:-:S00]  /*1dfa0*/  NOP ;  /* 0x0000000000007918 */ /* 0x000fc00000000000 */
[----:B------:R-:W-:-:S00]  /*1dfb0*/  NOP ;  /* 0x0000000000007918 */ /* 0x000fc00000000000 */
[----:B------:R-:W-:-:S00]  /*1dfc0*/  NOP ;  /* 0x0000000000007918 */ /* 0x000fc00000000000 */
[----:B------:R-:W-:-:S00]  /*1dfd0*/  NOP ;  /* 0x0000000000007918 */ /* 0x000fc00000000000 */
[----:B------:R-:W-:-:S00]  /*1dfe0*/  NOP ;  /* 0x0000000000007918 */ /* 0x000fc00000000000 */
[----:B------:R-:W-:-:S00]  /*1dff0*/  NOP ;  /* 0x0000000000007918 */ /* 0x000fc00000000000 */
.L_x_20:


//--------------------- .nv.shared.matmul_kernel  --------------------------
	.section	.nv.shared.matmul_kernel,"aw",@nobits
	.sectionflags	@""
	.align	16
	.zero		1024


//--------------------- .nv.shared.reserved.0     --------------------------
	.section	.nv.shared.reserved.0,"aw",@nobits
	.align	8
	.weak		__nv_reservedSMEM_offset_0_alias
	.size		__nv_reservedSMEM_offset_0_alias, 0, 64
	.other		__nv_reservedSMEM_offset_0_alias,@"STO_CUDA_RESERVED_SHARED STV_DEFAULT"
__nv_reservedSMEM_offset_0_alias:
	.zero		0
.nv.shared.reserved.0:
	.zero		64
	.weak		__nv_reservedSMEM_allocation_phase
	.type		__nv_reservedSMEM_allocation_phase,@object
	.size		__nv_reservedSMEM_allocation_phase,(.L_0 - __nv_reservedSMEM_allocation_phase)
__nv_reservedSMEM_allocation_phase:
	.zero		1
.L_0:
	.zero		7
	.weak		__nv_reservedSMEM_devtool_atexit_pc
	.type		__nv_reservedSMEM_devtool_atexit_pc,@object
	.size		__nv_reservedSMEM_devtool_atexit_pc,(__nv_reservedSMEM_allocation_mask - __nv_reservedSMEM_devtool_atexit_pc)
__nv_reservedSMEM_devtool_atexit_pc:
	.zero		8
	.weak		__nv_reservedSMEM_allocation_mask
	.type		__nv_reservedSMEM_allocation_mask,@object
	.size		__nv_reservedSMEM_allocation_mask,(.L_2 - __nv_reservedSMEM_allocation_mask)
__nv_reservedSMEM_allocation_mask:
	.zero		4
.L_2:


//--------------------- .nv.constant0.matmul_kernel --------------------------
	.section	.nv.constant0.matmul_kernel,"a",@progbits
	.sectionflags	@""
	.align	4
.nv.constant0.matmul_kernel:
	.zero		976


//--------------------- SYMBOLS --------------------------

	.type		.nv.reservedSmem.offset0,@object
	.size		.nv.reservedSmem.offset0,0x4
	.type		.nv.reservedSmem.cap,@object
	.size		.nv.reservedSmem.cap,0x4
